	.target	sm_90a

	.elftype	@"ET_EXEC"


//--------------------- .note.nv.tkinfo           --------------------------
	.section	.note.nv.tkinfo,"",@"SHT_NOTE"
	.sectionflags	@"SHF_NOTE_NV_TKINFO"
	.tkinfo
        /*0018*/ 	.word	0x00000002
        /*0030*/ 	.string	""
        /*0030*/ 	.string	"ptxas"
        /*0030*/ 	.string	"Cuda compilation tools, release 13.0, V13.0.88"
        /*0030*/ 	.string	"Build cuda_13.0.r13.0/compiler.36424714_0"
        /*0030*/ 	.string	"-v  -suppress-debug-info  -lineinfo  -arch sm_90a "



//--------------------- .note.nv.cuinfo           --------------------------
	.section	.note.nv.cuinfo,"",@"SHT_NOTE"
	.sectionflags	@"SHF_NOTE_NV_CUINFO"
        /*0018*/ 	.short	0x0002
        /*001a*/ 	.short	0x005a
        /*001c*/ 	.short	0x0082
	.zero		2


//--------------------- .nv.info                  --------------------------
	.section	.nv.info,"",@"SHT_CUDA_INFO"
	.align	4


	//----- nvinfo : EIATTR_REGCOUNT
	.align		4
        /*0000*/ 	.byte	0x04, 0x2f
        /*0002*/ 	.short	(.L_1 - .L_0)
	.align		4
.L_0:
        /*0004*/ 	.word	index@(matmul_kernel)
        /*0008*/ 	.word	0x000000ff


	//----- nvinfo : EIATTR_FRAME_SIZE
	.align		4
.L_1:
        /*000c*/ 	.byte	0x04, 0x11
        /*000e*/ 	.short	(.L_3 - .L_2)
	.align		4
.L_2:
        /*0010*/ 	.word	index@(matmul_kernel)
        /*0014*/ 	.word	0x00000fe0


	//----- nvinfo : EIATTR_MIN_STACK_SIZE
	.align		4
.L_3:
        /*0018*/ 	.byte	0x04, 0x12
        /*001a*/ 	.short	(.L_5 - .L_4)
	.align		4
.L_4:
        /*001c*/ 	.word	index@(matmul_kernel)
        /*0020*/ 	.word	0x00000fe0
.L_5:


//--------------------- .nv.compat                --------------------------
	.section	.nv.compat,"",@"SHT_CUDA_COMPAT_INFO"
	.align	4
        /*0000*/ 	.byte	0x02, 0x09, 0x01, 0x00, 0x02, 0x02, 0x04, 0x00, 0x02, 0x05, 0x05, 0x00, 0x03, 0x07, 0x01, 0x01
        /*0010*/ 	.byte	0x02, 0x03, 0x00, 0x00, 0x02, 0x06, 0x01, 0x00, 0x04, 0x0b, 0x08, 0x00, 0x00, 0x00, 0x00, 0x00
        /*0020*/ 	.byte	0x00, 0x00, 0x00, 0x00


//--------------------- .nv.info.matmul_kernel    --------------------------
	.section	.nv.info.matmul_kernel,"",@"SHT_CUDA_INFO"
	.sectionflags	@""
	.align	4


	//----- nvinfo : EIATTR_CUDA_API_VERSION
	.align		4
        /*0000*/ 	.byte	0x04, 0x37
        /*0002*/ 	.short	(.L_7 - .L_6)
.L_6:
        /*0004*/ 	.word	0x00000082


	//----- nvinfo : EIATTR_KPARAM_INFO
	.align		4
.L_7:
        /*0008*/ 	.byte	0x04, 0x17
        /*000a*/ 	.short	(.L_9 - .L_8)
.L_8:
        /*000c*/ 	.word	0x00000000
        /*0010*/ 	.short	0x000d
        /*0012*/ 	.short	0x0048
        /*0014*/ 	.byte	0x00, 0xf4, 0x21, 0x00


	//----- nvinfo : EIATTR_KPARAM_INFO
	.align		4
.L_9:
        /*0018*/ 	.byte	0x04, 0x17
        /*001a*/ 	.short	(.L_11 - .L_10)
.L_10:
        /*001c*/ 	.word	0x00000000
        /*0020*/ 	.short	0x000c
        /*0022*/ 	.short	0x0040
        /*0024*/ 	.byte	0x00, 0xf4, 0x21, 0x00


	//----- nvinfo : EIATTR_KPARAM_INFO
	.align		4
.L_11:
        /*0028*/ 	.byte	0x04, 0x17
        /*002a*/ 	.short	(.L_13 - .L_12)
.L_12:
        /*002c*/ 	.word	0x00000000
        /*0030*/ 	.short	0x000b
        /*0032*/ 	.short	0x0038
        /*0034*/ 	.byte	0x00, 0xf0, 0x11, 0x00


	//----- nvinfo : EIATTR_KPARAM_INFO
	.align		4
.L_13:
        /*0038*/ 	.byte	0x04, 0x17
        /*003a*/ 	.short	(.L_15 - .L_14)
.L_14:
        /*003c*/ 	.word	0x00000000
        /*0040*/ 	.short	0x000a
        /*0042*/ 	.short	0x0034
        /*0044*/ 	.byte	0x00, 0xf0, 0x11, 0x00


	//----- nvinfo : EIATTR_KPARAM_INFO
	.align		4
.L_15:
        /*0048*/ 	.byte	0x04, 0x17
        /*004a*/ 	.short	(.L_17 - .L_16)
.L_16:
        /*004c*/ 	.word	0x00000000
        /*0050*/ 	.short	0x0009
        /*0052*/ 	.short	0x0030
        /*0054*/ 	.byte	0x00, 0xf0, 0x11, 0x00


	//----- nvinfo : EIATTR_KPARAM_INFO
	.align		4
.L_17:
        /*0058*/ 	.byte	0x04, 0x17
        /*005a*/ 	.short	(.L_19 - .L_18)
.L_18:
        /*005c*/ 	.word	0x00000000
        /*0060*/ 	.short	0x0008
        /*0062*/ 	.short	0x002c
        /*0064*/ 	.byte	0x00, 0xf0, 0x11, 0x00


	//----- nvinfo : EIATTR_KPARAM_INFO
	.align		4
.L_19:
        /*0068*/ 	.byte	0x04, 0x17
        /*006a*/ 	.short	(.L_21 - .L_20)
.L_20:
        /*006c*/ 	.word	0x00000000
        /*0070*/ 	.short	0x0007
        /*0072*/ 	.short	0x0028
        /*0074*/ 	.byte	0x00, 0xf0, 0x11, 0x00


	//----- nvinfo : EIATTR_KPARAM_INFO
	.align		4
.L_21:
        /*0078*/ 	.byte	0x04, 0x17
        /*007a*/ 	.short	(.L_23 - .L_22)
.L_22:
        /*007c*/ 	.word	0x00000000
        /*0080*/ 	.short	0x0006
        /*0082*/ 	.short	0x0024
        /*0084*/ 	.byte	0x00, 0xf0, 0x11, 0x00


	//----- nvinfo : EIATTR_KPARAM_INFO
	.align		4
.L_23:
        /*0088*/ 	.byte	0x04, 0x17
        /*008a*/ 	.short	(.L_25 - .L_24)
.L_24:
        /*008c*/ 	.word	0x00000000
        /*0090*/ 	.short	0x0005
        /*0092*/ 	.short	0x0020
        /*0094*/ 	.byte	0x00, 0xf0, 0x11, 0x00


	//----- nvinfo : EIATTR_KPARAM_INFO
	.align		4
.L_25:
        /*0098*/ 	.byte	0x04, 0x17
        /*009a*/ 	.short	(.L_27 - .L_26)
.L_26:
        /*009c*/ 	.word	0x00000000
        /*00a0*/ 	.short	0x0004
        /*00a2*/ 	.short	0x001c
        /*00a4*/ 	.byte	0x00, 0xf0, 0x11, 0x00


	//----- nvinfo : EIATTR_KPARAM_INFO
	.align		4
.L_27:
        /*00a8*/ 	.byte	0x04, 0x17
        /*00aa*/ 	.short	(.L_29 - .L_28)
.L_28:
        /*00ac*/ 	.word	0x00000000
        /*00b0*/ 	.short	0x0003
        /*00b2*/ 	.short	0x0018
        /*00b4*/ 	.byte	0x00, 0xf0, 0x11, 0x00


	//----- nvinfo : EIATTR_KPARAM_INFO
	.align		4
.L_29:
        /*00b8*/ 	.byte	0x04, 0x17
        /*00ba*/ 	.short	(.L_31 - .L_30)
.L_30:
        /*00bc*/ 	.word	0x00000000
        /*00c0*/ 	.short	0x0002
        /*00c2*/ 	.short	0x0010
        /*00c4*/ 	.byte	0x00, 0xf4, 0x21, 0x00


	//----- nvinfo : EIATTR_KPARAM_INFO
	.align		4
.L_31:
        /*00c8*/ 	.byte	0x04, 0x17
        /*00ca*/ 	.short	(.L_33 - .L_32)
.L_32:
        /*00cc*/ 	.word	0x00000000
        /*00d0*/ 	.short	0x0001
        /*00d2*/ 	.short	0x0008
        /*00d4*/ 	.byte	0x00, 0xf4, 0x21, 0x00


	//----- nvinfo : EIATTR_KPARAM_INFO
	.align		4
.L_33:
        /*00d8*/ 	.byte	0x04, 0x17
        /*00da*/ 	.short	(.L_35 - .L_34)
.L_34:
        /*00dc*/ 	.word	0x00000000
        /*00e0*/ 	.short	0x0000
        /*00e2*/ 	.short	0x0000
        /*00e4*/ 	.byte	0x00, 0xf4, 0x21, 0x00


	//----- nvinfo : EIATTR_SPARSE_MMA_MASK
	.align		4
.L_35:
        /*00e8*/ 	.byte	0x03, 0x50
        /*00ea*/ 	.short	0x0000


	//----- nvinfo : EIATTR_MAXREG_COUNT
	.align		4
        /*00ec*/ 	.byte	0x03, 0x1b
        /*00ee*/ 	.short	0x00ff


	//----- nvinfo : EIATTR_NUM_BARRIERS
	.align		4
        /*00f0*/ 	.byte	0x02, 0x4c
        /*00f2*/ 	.byte	0x01
	.zero		1


	//----- nvinfo : EIATTR_ANNOTATIONS
	.align		4
        /*00f4*/ 	.byte	0x04, 0x55
        /*00f6*/ 	.short	(.L_37 - .L_36)


	//   ....[0]....
.L_36:
        /*00f8*/ 	.word	0x00000001
        /*00fc*/ 	.byte	0xa0, 0x00, 0x00, 0x00, 0x01, 0x00, 0x00, 0x00, 0xe0, 0x00, 0x00, 0x00, 0x01, 0x00, 0x00, 0x00
        /* <DEDUP_REMOVED lines=1535> */
        /*60fc*/ 	.byte	0x30, 0xb7, 0x01, 0x00, 0x01, 0x00, 0x00, 0x00, 0x40, 0xb7, 0x01, 0x00


	//----- nvinfo : EIATTR_MERCURY_ISA_VERSION
	.align		4
.L_37:
        /*6108*/ 	.byte	0x03, 0x5f
        /*610a*/ 	.short	0x0101


	//----- nvinfo : EIATTR_EXIT_INSTR_OFFSETS
	.align		4
        /*610c*/ 	.byte	0x04, 0x1c
        /*610e*/ 	.short	(.L_39 - .L_38)


	//   ....[0]....
.L_38:
        /*6110*/ 	.word	0x00028b70


	//   ....[1]....
        /*6114*/ 	.word	0x00028ba0


	//----- nvinfo : EIATTR_REQNTID
	.align		4
.L_39:
        /*6118*/ 	.byte	0x04, 0x10
        /*611a*/ 	.short	(.L_41 - .L_40)
.L_40:
        /*611c*/ 	.word	0x00000100
        /*6120*/ 	.word	0x00000001
        /*6124*/ 	.word	0x00000001


	//----- nvinfo : EIATTR_CBANK_PARAM_SIZE
	.align		4
.L_41:
        /*6128*/ 	.byte	0x03, 0x19
        /*612a*/ 	.short	0x0050


	//----- nvinfo : EIATTR_PARAM_CBANK
	.align		4
        /*612c*/ 	.byte	0x04, 0x0a
        /*612e*/ 	.short	(.L_43 - .L_42)
	.align		4
.L_42:
        /*6130*/ 	.word	index@(.nv.constant0.matmul_kernel)
        /*6134*/ 	.short	0x0210
        /*6136*/ 	.short	0x0050


	//----- nvinfo : EIATTR_SW_WAR
	.align		4
.L_43:
        /*6138*/ 	.byte	0x04, 0x36
        /*613a*/ 	.short	(.L_45 - .L_44)
.L_44:
        /*613c*/ 	.word	0x00000008
.L_45:


//--------------------- .nv.callgraph             --------------------------
	.section	.nv.callgraph,"",@"SHT_CUDA_CALLGRAPH"
	.align	4
	.sectionentsize	8
	.align		4
        /*0000*/ 	.word	0x00000000
	.align		4
        /*0004*/ 	.word	0xffffffff
	.align		4
        /*0008*/ 	.word	0x00000000
	.align		4
        /*000c*/ 	.word	0xfffffffe
	.align		4
        /*0010*/ 	.word	0x00000000
	.align		4
        /*0014*/ 	.word	0xfffffffd
	.align		4
        /*0018*/ 	.word	0x00000000
	.align		4
        /*001c*/ 	.word	0xfffffffc


//--------------------- .text.matmul_kernel       --------------------------
	.section	.text.matmul_kernel,"ax",@progbits
	.align	128
        .global         matmul_kernel
        .type           matmul_kernel,@function
        .size           matmul_kernel,(.L_x_3 - matmul_kernel)
        .other          matmul_kernel,@"STO_CUDA_ENTRY STV_DEFAULT"
matmul_kernel:
.text.matmul_kernel:
[----:B------:R-:W0:Y:S08]  /*0000*/  LDC R1, c[0x0][0x28] ;  /* 0x00000a00ff017b82 */ /* 0x000e300000000800 */
[----:B------:R-:W1:Y:S01]  /*0010*/  LDC.64 R6, c[0x0][0x228] ;  /* 0x00008a00ff067b82 */ /* 0x000e620000000a00 */
[----:B------:R-:W2:Y:S01]  /*0020*/  S2R R5, SR_CTAID.X ;  /* 0x0000000000057919 */ /* 0x000ea20000002500 */
[----:B0-----:R-:W-:Y:S01]  /*0030*/  VIADD R1, R1, 0xfffff020 ;  /* 0xfffff02001017836 */ /* 0x001fe20000000000 */
[----:B------:R-:W-:Y:S01]  /*0040*/  UMOV UR12, 0x400 ;  /* 0x00000400000c7882 */ /* 0x000fe20000000000 */
[----:B------:R-:W-:Y:S01]  /*0050*/  ULDC.64 UR14, c[0x0][0x208] ;  /* 0x00008200000e7ab9 */ /* 0x000fe20000000a00 */
[----:B------:R-:W0:Y:S01]  /*0060*/  S2R R244, SR_TID.X ;  /* 0x0000000000f47919 */ /* 0x000e220000002100 */
[----:B------:R-:W-:-:S02]  /*0070*/  CS2R R24, SRZ ;  /* 0x0000000000187805 */ /* 0x000fc4000001ff00 */
[----:B------:R-:W-:Y:S01]  /*0080*/  CS2R R26, SRZ ;  /* 0x00000000001a7805 */ /* 0x000fe2000001ff00 */
[----:B------:R-:W3:Y:S01]  /*0090*/  S2UR UR4, SR_CgaCtaId ;  /* 0x00000000000479c3 */ /* 0x000ee20000008800 */
[----:B------:R4:W-:Y:S01]  /*00a0*/  STL [R1+0x1e0], RZ ;  /* 0x0001e0ff01007387 */ /* 0x0009e20000100800 */
[----:B------:R-:W-:Y:S02]  /*00b0*/  CS2R R104, SRZ ;  /* 0x0000000000687805 */ /* 0x000fe4000001ff00 */
[----:B------:R-:W-:Y:S02]  /*00c0*/  CS2R R106, SRZ ;  /* 0x00000000006a7805 */ /* 0x000fe4000001ff00 */
[----:B------:R-:W-:Y:S01]  /*00d0*/  CS2R R28, SRZ ;  /* 0x00000000001c7805 */ /* 0x000fe2000001ff00 */
[----:B------:R4:W-:Y:S01]  /*00e0*/  STL [R1+0x1e4], RZ ;  /* 0x0001e4ff01007387 */ /* 0x0009e20000100800 */
[----:B------:R-:W-:Y:S02]  /*00f0*/  CS2R R30, SRZ ;  /* 0x00000000001e7805 */ /* 0x000fe4000001ff00 */
[----:B------:R-:W-:-:S02]  /*0100*/  CS2R R100, SRZ ;  /* 0x0000000000647805 */ /* 0x000fc4000001ff00 */
[----:B------:R-:W-:Y:S01]  /*0110*/  CS2R R102, SRZ ;  /* 0x0000000000667805 */ /* 0x000fe2000001ff00 */
[----:B------:R4:W-:Y:S01]  /*0120*/  STL [R1+0x1e8], RZ ;  /* 0x0001e8ff01007387 */ /* 0x0009e20000100800 */
[----:B------:R-:W-:Y:S02]  /*0130*/  CS2R R32, SRZ ;  /* 0x0000000000207805 */ /* 0x000fe4000001ff00 */
[----:B------:R-:W-:Y:S02]  /*0140*/  CS2R R34, SRZ ;  /* 0x0000000000227805 */ /* 0x000fe4000001ff00 */
[----:B------:R-:W-:Y:S01]  /*0150*/  CS2R R96, SRZ ;  /* 0x0000000000607805 */ /* 0x000fe2000001ff00 */
[----:B------:R4:W-:Y:S01]  /*0160*/  STL [R1+0x1ec], RZ ;  /* 0x0001ecff01007387 */ /* 0x0009e20000100800 */
[----:B------:R-:W-:Y:S02]  /*0170*/  CS2R R98, SRZ ;  /* 0x0000000000627805 */ /* 0x000fe4000001ff00 */
[----:B------:R-:W-:Y:S01]  /*0180*/  CS2R R36, SRZ ;  /* 0x0000000000247805 */ /* 0x000fe2000001ff00 */
[----:B-1----:R-:W-:Y:S01]  /*0190*/  VIADD R0, R7, 0xff ;  /* 0x000000ff07007836 */ /* 0x002fe20000000000 */
[----:B------:R4:W-:Y:S01]  /*01a0*/  STL [R1+0x1f0], RZ ;  /* 0x0001f0ff01007387 */ /* 0x0009e20000100800 */
[----:B------:R-:W-:-:S02]  /*01b0*/  CS2R R38, SRZ ;  /* 0x0000000000267805 */ /* 0x000fc4000001ff00 */
[----:B------:R-:W-:Y:S02]  /*01c0*/  CS2R R52, SRZ ;  /* 0x0000000000347805 */ /* 0x000fe4000001ff00 */
[----:B------:R-:W-:Y:S02]  /*01d0*/  CS2R R54, SRZ ;  /* 0x0000000000367805 */ /* 0x000fe4000001ff00 */
[----:B------:R-:W-:Y:S01]  /*01e0*/  SHF.R.S32.HI R3, RZ, 0x1f, R0 ;  /* 0x0000001fff037819 */ /* 0x000fe20000011400 */
[----:B------:R4:W-:Y:S01]  /*01f0*/  STL [R1+0x1f4], RZ ;  /* 0x0001f4ff01007387 */ /* 0x0009e20000100800 */
[----:B------:R-:W-:Y:S01]  /*0200*/  CS2R R40, SRZ ;  /* 0x0000000000287805 */ /* 0x000fe2000001ff00 */
[----:B---3--:R-:W-:Y:S01]  /*0210*/  ULEA UR12, UR4, UR12, 0x18 ;  /* 0x0000000c040c7291 */ /* 0x008fe2000f8ec03f */
[----:B------:R-:W-:Y:S01]  /*0220*/  LEA.HI R3, R3, R0, RZ, 0x8 ;  /* 0x0000000003037211 */ /* 0x000fe200078f40ff */
[----:B------:R4:W-:Y:S01]  /*0230*/  STL [R1+0x1f8], RZ ;  /* 0x0001f8ff01007387 */ /* 0x0009e20000100800 */
[----:B--2---:R-:W-:-:S02]  /*0240*/  IABS R10, R5 ;  /* 0x00000005000a7213 */ /* 0x004fc40000000000 */
[----:B------:R-:W-:Y:S02]  /*0250*/  CS2R R42, SRZ ;  /* 0x00000000002a7805 */ /* 0x000fe4000001ff00 */
[----:B------:R-:W-:Y:S01]  /*0260*/  SHF.R.S32.HI R3, RZ, 0x8, R3 ;  /* 0x00000008ff037819 */ /* 0x000fe20000011403 */
[----:B------:R4:W-:Y:S01]  /*0270*/  STL [R1+0x1fc], RZ ;  /* 0x0001fcff01007387 */ /* 0x0009e20000100800 */
[----:B0-----:R-:W-:Y:S02]  /*0280*/  LOP3.LUT R245, R244, 0xff, RZ, 0xc0, !PT ;  /* 0x000000fff4f57812 */ /* 0x001fe400078ec0ff */
[----:B------:R-:W-:Y:S02]  /*0290*/  CS2R R48, SRZ ;  /* 0x0000000000307805 */ /* 0x000fe4000001ff00 */
[----:B------:R-:W-:Y:S01]  /*02a0*/  CS2R R50, SRZ ;  /* 0x0000000000327805 */ /* 0x000fe2000001ff00 */
[----:B------:R-:W-:Y:S01]  /*02b0*/  IMAD.SHL.U32 R4, R3, 0x8, RZ ;  /* 0x0000000803047824 */ /* 0x000fe200078e00ff */
[----:B------:R4:W-:Y:S01]  /*02c0*/  STL [R1+0x3e0], RZ ;  /* 0x0003e0ff01007387 */ /* 0x0009e20000100800 */
[----:B------:R-:W-:-:S02]  /*02d0*/  CS2R R44, SRZ ;  /* 0x00000000002c7805 */ /* 0x000fc4000001ff00 */
[----:B------:R-:W-:Y:S02]  /*02e0*/  CS2R R46, SRZ ;  /* 0x00000000002e7805 */ /* 0x000fe4000001ff00 */
[----:B------:R-:W-:Y:S02]  /*02f0*/  CS2R R144, SRZ ;  /* 0x0000000000907805 */ /* 0x000fe4000001ff00 */
[-C--:B------:R-:W-:Y:S01]  /*0300*/  IABS R9, R4.reuse ;  /* 0x0000000400097213 */ /* 0x080fe20000000000 */
[----:B------:R4:W-:Y:S01]  /*0310*/  STL [R1+0x3e4], RZ ;  /* 0x0003e4ff01007387 */ /* 0x0009e20000100800 */
[----:B------:R-:W-:Y:S02]  /*0320*/  IABS R12, R4 ;  /* 0x00000004000c7213 */ /* 0x000fe40000000000 */
[----:B------:R-:W-:Y:S01]  /*0330*/  CS2R R146, SRZ ;  /* 0x0000000000927805 */ /* 0x000fe2000001ff00 */
[----:B------:R-:W0:Y:S01]  /*0340*/  I2F.RP R0, R9 ;  /* 0x0000000900007306 */ /* 0x000e220000209400 */
[----:B------:R4:W-:Y:S01]  /*0350*/  STL [R1+0x3e8], RZ ;  /* 0x0003e8ff01007387 */ /* 0x0009e20000100800 */
[----:B------:R-:W-:-:S02]  /*0360*/  CS2R R132, SRZ ;  /* 0x0000000000847805 */ /* 0x000fc4000001ff00 */
[----:B------:R-:W-:Y:S02]  /*0370*/  CS2R R134, SRZ ;  /* 0x0000000000867805 */ /* 0x000fe4000001ff00 */
[----:B------:R-:W-:Y:S01]  /*0380*/  CS2R R124, SRZ ;  /* 0x00000000007c7805 */ /* 0x000fe2000001ff00 */
[----:B------:R4:W-:Y:S01]  /*0390*/  STL [R1+0x3ec], RZ ;  /* 0x0003ecff01007387 */ /* 0x0009e20000100800 */
[----:B------:R-:W-:Y:S02]  /*03a0*/  CS2R R126, SRZ ;  /* 0x00000000007e7805 */ /* 0x000fe4000001ff00 */
[----:B------:R-:W-:Y:S02]  /*03b0*/  CS2R R120, SRZ ;  /* 0x0000000000787805 */ /* 0x000fe4000001ff00 */
[----:B------:R-:W-:Y:S01]  /*03c0*/  CS2R R122, SRZ ;  /* 0x00000000007a7805 */ /* 0x000fe2000001ff00 */
[----:B------:R4:W-:Y:S01]  /*03d0*/  STL [R1+0x3f0], RZ ;  /* 0x0003f0ff01007387 */ /* 0x0009e20000100800 */
[----:B------:R-:W-:-:S02]  /*03e0*/  CS2R R112, SRZ ;  /* 0x0000000000707805 */ /* 0x000fc4000001ff00 */
[----:B------:R-:W-:Y:S02]  /*03f0*/  CS2R R114, SRZ ;  /* 0x0000000000727805 */ /* 0x000fe4000001ff00 */
[----:B------:R-:W-:Y:S01]  /*0400*/  CS2R R56, SRZ ;  /* 0x0000000000387805 */ /* 0x000fe2000001ff00 */
[----:B------:R4:W-:Y:S01]  /*0410*/  STL [R1+0x3f4], RZ ;  /* 0x0003f4ff01007387 */ /* 0x0009e20000100800 */
[----:B------:R-:W-:Y:S01]  /*0420*/  CS2R R58, SRZ ;  /* 0x00000000003a7805 */ /* 0x000fe2000001ff00 */
[----:B0-----:R-:W0:Y:S01]  /*0430*/  MUFU.RCP R0, R0 ;  /* 0x0000000000007308 */ /* 0x001e220000001000 */
        /* <DEDUP_REMOVED lines=15> */
[----:B------:R-:W-:Y:S01]  /*0530*/  CS2R R70, SRZ ;  /* 0x0000000000467805 */ /* 0x000fe2000001ff00 */
[----:B0-----:R-:W-:Y:S01]  /*0540*/  VIADD R2, R0, 0xffffffe ;  /* 0x0ffffffe00027836 */ /* 0x001fe20000000000 */
[----:B------:R4:W-:Y:S01]  /*0550*/  STL [R1+0x608], RZ ;  /* 0x000608ff01007387 */ /* 0x0009e20000100800 */
[----:B------:R-:W-:Y:S01]  /*0560*/  IMAD.MOV R0, RZ, RZ, -R12 ;  /* 0x000000ffff007224 */ /* 0x000fe200078e0a0c */
[----:B------:R-:W-:Y:S01]  /*0570*/  CS2R R80, SRZ ;  /* 0x0000000000507805 */ /* 0x000fe2000001ff00 */
[----:B------:R0:W1:Y:S01]  /*0580*/  F2I.FTZ.U32.TRUNC.NTZ R3, R2 ;  /* 0x0000000200037305 */ /* 0x000062000021f000 */
        /* <DEDUP_REMOVED lines=8> */
[----:B0-----:R-:W-:Y:S01]  /*0610*/  IMAD.MOV.U32 R2, RZ, RZ, RZ ;  /* 0x000000ffff027224 */ /* 0x001fe200078e00ff */
[----:B------:R4:W-:Y:S01]  /*0620*/  STL [R1+0x614], RZ ;  /* 0x000614ff01007387 */ /* 0x0009e20000100800 */
[----:B------:R-:W-:-:S02]  /*0630*/  CS2R R22, SRZ ;  /* 0x0000000000167805 */ /* 0x000fc4000001ff00 */
[----:B------:R-:W-:Y:S02]  /*0640*/  CS2R R16, SRZ ;  /* 0x0000000000107805 */ /* 0x000fe4000001ff00 */
[----:B------:R-:W-:Y:S01]  /*0650*/  CS2R R18, SRZ ;  /* 0x0000000000127805 */ /* 0x000fe2000001ff00 */
[----:B------:R4:W-:Y:S01]  /*0660*/  STL [R1+0x618], RZ ;  /* 0x000618ff01007387 */ /* 0x0009e20000100800 */
[--C-:B-1----:R-:W-:Y:S01]  /*0670*/  IMAD.MOV R8, RZ, RZ, -R3.reuse ;  /* 0x000000ffff087224 */ /* 0x102fe200078e0a03 */
[----:B------:R-:W-:Y:S02]  /*0680*/  CS2R R14, SRZ ;  /* 0x00000000000e7805 */ /* 0x000fe4000001ff00 */
[----:B------:R-:W-:Y:S01]  /*0690*/  CS2R R108, SRZ ;  /* 0x00000000006c7805 */ /* 0x000fe2000001ff00 */
[----:B------:R4:W-:Y:S01]  /*06a0*/  STL [R1+0x61c], RZ ;  /* 0x00061cff01007387 */ /* 0x0009e20000100800 */
[----:B------:R-:W-:Y:S01]  /*06b0*/  IMAD R11, R8, R9, RZ ;  /* 0x00000009080b7224 */ /* 0x000fe200078e02ff */
[----:B------:R-:W-:Y:S01]  /*06c0*/  CS2R R110, SRZ ;  /* 0x00000000006e7805 */ /* 0x000fe2000001ff00 */
[----:B------:R-:W-:Y:S01]  /*06d0*/  IMAD.MOV.U32 R8, RZ, RZ, R10 ;  /* 0x000000ffff087224 */ /* 0x000fe200078e000a */
[----:B------:R-:W-:Y:S01]  /*06e0*/  CS2R R116, SRZ ;  /* 0x0000000000747805 */ /* 0x000fe2000001ff00 */
[----:B------:R-:W-:Y:S01]  /*06f0*/  IMAD.HI.U32 R3, R3, R11, R2 ;  /* 0x0000000b03037227 */ /* 0x000fe200078e0002 */
[----:B------:R-:W-:-:S02]  /*0700*/  CS2R R118, SRZ ;  /* 0x0000000000767805 */ /* 0x000fc4000001ff00 */
[----:B------:R-:W-:Y:S02]  /*0710*/  CS2R R128, SRZ ;  /* 0x0000000000807805 */ /* 0x000fe4000001ff00 */
[----:B------:R-:W-:Y:S02]  /*0720*/  CS2R R130, SRZ ;  /* 0x0000000000827805 */ /* 0x000fe4000001ff00 */
[----:B------:R-:W-:Y:S02]  /*0730*/  CS2R R136, SRZ ;  /* 0x0000000000887805 */ /* 0x000fe4000001ff00 */
[----:B------:R-:W-:Y:S01]  /*0740*/  CS2R R138, SRZ ;  /* 0x00000000008a7805 */ /* 0x000fe2000001ff00 */
[----:B------:R-:W-:Y:S01]  /*0750*/  IMAD.HI.U32 R3, R3, R8, RZ ;  /* 0x0000000803037227 */ /* 0x000fe200078e00ff */
[----:B------:R-:W-:Y:S02]  /*0760*/  CS2R R140, SRZ ;  /* 0x00000000008c7805 */ /* 0x000fe4000001ff00 */
[----:B------:R-:W-:-:S02]  /*0770*/  CS2R R142, SRZ ;  /* 0x00000000008e7805 */ /* 0x000fc4000001ff00 */
[----:B------:R-:W-:Y:S01]  /*0780*/  CS2R R148, SRZ ;  /* 0x0000000000947805 */ /* 0x000fe2000001ff00 */
[----:B------:R-:W-:Y:S01]  /*0790*/  IMAD R0, R3, R0, R8 ;  /* 0x0000000003007224 */ /* 0x000fe200078e0208 */
[----:B------:R-:W-:Y:S02]  /*07a0*/  CS2R R150, SRZ ;  /* 0x0000000000967805 */ /* 0x000fe4000001ff00 */
[----:B------:R-:W-:Y:S02]  /*07b0*/  CS2R R152, SRZ ;  /* 0x0000000000987805 */ /* 0x000fe4000001ff00 */
[----:B------:R-:W-:Y:S02]  /*07c0*/  CS2R R154, SRZ ;  /* 0x00000000009a7805 */ /* 0x000fe4000001ff00 */
[----:B------:R-:W-:Y:S02]  /*07d0*/  CS2R R156, SRZ ;  /* 0x00000000009c7805 */ /* 0x000fe4000001ff00 */
[----:B------:R-:W-:-:S02]  /*07e0*/  ISETP.GT.U32.AND P1, PT, R9, R0, PT ;  /* 0x000000000900720c */ /* 0x000fc40003f24070 */
[----:B------:R-:W-:Y:S02]  /*07f0*/  CS2R R158, SRZ ;  /* 0x00000000009e7805 */ /* 0x000fe4000001ff00 */
[----:B------:R-:W-:Y:S02]  /*0800*/  CS2R R160, SRZ ;  /* 0x0000000000a07805 */ /* 0x000fe4000001ff00 */
[----:B------:R-:W-:Y:S02]  /*0810*/  CS2R R162, SRZ ;  /* 0x0000000000a27805 */ /* 0x000fe4000001ff00 */
[----:B------:R-:W-:Y:S02]  /*0820*/  CS2R R164, SRZ ;  /* 0x0000000000a47805 */ /* 0x000fe4000001ff00 */
[----:B------:R-:W-:Y:S02]  /*0830*/  CS2R R166, SRZ ;  /* 0x0000000000a67805 */ /* 0x000fe4000001ff00 */
[----:B------:R-:W-:-:S02]  /*0840*/  CS2R R168, SRZ ;  /* 0x0000000000a87805 */ /* 0x000fc4000001ff00 */
[----:B------:R-:W-:Y:S02]  /*0850*/  CS2R R170, SRZ ;  /* 0x0000000000aa7805 */ /* 0x000fe4000001ff00 */
[----:B------:R-:W-:Y:S02]  /*0860*/  CS2R R172, SRZ ;  /* 0x0000000000ac7805 */ /* 0x000fe4000001ff00 */
[----:B------:R-:W-:Y:S02]  /*0870*/  CS2R R174, SRZ ;  /* 0x0000000000ae7805 */ /* 0x000fe4000001ff00 */
[----:B------:R-:W-:Y:S02]  /*0880*/  CS2R R176, SRZ ;  /* 0x0000000000b07805 */ /* 0x000fe4000001ff00 */
[----:B------:R-:W-:Y:S02]  /*0890*/  CS2R R178, SRZ ;  /* 0x0000000000b27805 */ /* 0x000fe4000001ff00 */
[----:B------:R-:W-:Y:S01]  /*08a0*/  CS2R R180, SRZ ;  /* 0x0000000000b47805 */ /* 0x000fe2000001ff00 */
[----:B------:R-:W-:Y:S01]  /*08b0*/  @!P1 IMAD.IADD R0, R0, 0x1, -R9 ;  /* 0x0000000100009824 */ /* 0x000fe200078e0a09 */
[----:B------:R-:W-:Y:S01]  /*08c0*/  CS2R R182, SRZ ;  /* 0x0000000000b67805 */ /* 0x000fe2000001ff00 */
[----:B------:R-:W-:Y:S01]  /*08d0*/  @!P1 VIADD R3, R3, 0x1 ;  /* 0x0000000103039836 */ /* 0x000fe20000000000 */
[----:B------:R-:W-:-:S02]  /*08e0*/  ISETP.NE.AND P1, PT, R4, RZ, PT ;  /* 0x000000ff0400720c */ /* 0x000fc40003f25270 */
[----:B------:R-:W-:Y:S02]  /*08f0*/  CS2R R184, SRZ ;  /* 0x0000000000b87805 */ /* 0x000fe4000001ff00 */
[----:B------:R-:W-:Y:S02]  /*0900*/  ISETP.GE.U32.AND P0, PT, R0, R9, PT ;  /* 0x000000090000720c */ /* 0x000fe40003f06070 */
[----:B------:R-:W-:Y:S02]  /*0910*/  CS2R R186, SRZ ;  /* 0x0000000000ba7805 */ /* 0x000fe4000001ff00 */
[----:B------:R-:W-:Y:S02]  /*0920*/  LOP3.LUT R0, R5, R4, RZ, 0x3c, !PT ;  /* 0x0000000405007212 */ /* 0x000fe400078e3cff */
[----:B------:R-:W-:Y:S02]  /*0930*/  CS2R R188, SRZ ;  /* 0x0000000000bc7805 */ /* 0x000fe4000001ff00 */
[----:B------:R-:W-:-:S02]  /*0940*/  CS2R R190, SRZ ;  /* 0x0000000000be7805 */ /* 0x000fc4000001ff00 */
[----:B------:R-:W-:Y:S02]  /*0950*/  CS2R R192, SRZ ;  /* 0x0000000000c07805 */ /* 0x000fe4000001ff00 */
[----:B------:R-:W-:Y:S01]  /*0960*/  ISETP.GE.AND P2, PT, R0, RZ, PT ;  /* 0x000000ff0000720c */ /* 0x000fe20003f46270 */
[----:B------:R-:W-:Y:S01]  /*0970*/  VIADD R0, R6, 0x1ff ;  /* 0x000001ff06007836 */ /* 0x000fe20000000000 */
[----:B------:R-:W-:Y:S02]  /*0980*/  CS2R R194, SRZ ;  /* 0x0000000000c27805 */ /* 0x000fe4000001ff00 */
[----:B------:R-:W-:Y:S02]  /*0990*/  CS2R R196, SRZ ;  /* 0x0000000000c47805 */ /* 0x000fe4000001ff00 */
[----:B------:R-:W-:Y:S02]  /*09a0*/  CS2R R198, SRZ ;  /* 0x0000000000c67805 */ /* 0x000fe4000001ff00 */
[----:B------:R-:W-:-:S02]  /*09b0*/  CS2R R200, SRZ ;  /* 0x0000000000c87805 */ /* 0x000fc4000001ff00 */
[----:B------:R-:W-:Y:S01]  /*09c0*/  CS2R R202, SRZ ;  /* 0x0000000000ca7805 */ /* 0x000fe2000001ff00 */
[----:B------:R-:W-:Y:S01]  /*09d0*/  @P0 VIADD R3, R3, 0x1 ;  /* 0x0000000103030836 */ /* 0x000fe20000000000 */
[----:B------:R-:W-:Y:S02]  /*09e0*/  CS2R R204, SRZ ;  /* 0x0000000000cc7805 */ /* 0x000fe4000001ff00 */
[----:B------:R-:W-:Y:S02]  /*09f0*/  CS2R R206, SRZ ;  /* 0x0000000000ce7805 */ /* 0x000fe4000001ff00 */
[----:B------:R-:W-:Y:S01]  /*0a00*/  CS2R R208, SRZ ;  /* 0x0000000000d07805 */ /* 0x000fe2000001ff00 */
[----:B------:R-:W-:Y:S01]  /*0a10*/  IMAD.MOV.U32 R2, RZ, RZ, R3 ;  /* 0x000000ffff027224 */ /* 0x000fe200078e0003 */
[----:B------:R-:W-:Y:S02]  /*0a20*/  SHF.R.S32.HI R3, RZ, 0x1f, R0 ;  /* 0x0000001fff037819 */ /* 0x000fe40000011400 */
[----:B------:R-:W-:-:S02]  /*0a30*/  CS2R R210, SRZ ;  /* 0x0000000000d27805 */ /* 0x000fc4000001ff00 */
[----:B------:R-:W-:Y:S01]  /*0a40*/  CS2R R212, SRZ ;  /* 0x0000000000d47805 */ /* 0x000fe2000001ff00 */
[----:B------:R-:W-:Y:S01]  /*0a50*/  @!P2 IMAD.MOV R2, RZ, RZ, -R2 ;  /* 0x000000ffff02a224 */ /* 0x000fe200078e0a02 */
[----:B------:R-:W-:Y:S02]  /*0a60*/  @!P1 LOP3.LUT R2, RZ, R4, RZ, 0x33, !PT ;  /* 0x00000004ff029212 */ /* 0x000fe400078e33ff */
[----:B------:R-:W-:Y:S02]  /*0a70*/  CS2R R214, SRZ ;  /* 0x0000000000d67805 */ /* 0x000fe4000001ff00 */
[----:B------:R-:W-:Y:S02]  /*0a80*/  LEA.HI R3, R3, R0, RZ, 0x9 ;  /* 0x0000000003037211 */ /* 0x000fe400078f48ff */
[----:B------:R-:W-:Y:S02]  /*0a90*/  CS2R R216, SRZ ;  /* 0x0000000000d87805 */ /* 0x000fe4000001ff00 */
[----:B------:R-:W-:Y:S01]  /*0aa0*/  CS2R R218, SRZ ;  /* 0x0000000000da7805 */ /* 0x000fe2000001ff00 */
[----:B------:R-:W-:Y:S01]  /*0ab0*/  IMAD.SHL.U32 R8, R2, 0x8, RZ ;  /* 0x0000000802087824 */ /* 0x000fe200078e00ff */
[----:B------:R-:W-:Y:S01]  /*0ac0*/  CS2R R220, SRZ ;  /* 0x0000000000dc7805 */ /* 0x000fe2000001ff00 */
[----:B------:R-:W-:Y:S01]  /*0ad0*/  IMAD.MOV R2, RZ, RZ, -R2 ;  /* 0x000000ffff027224 */ /* 0x000fe200078e0a02 */
[----:B------:R-:W-:-:S02]  /*0ae0*/  CS2R R222, SRZ ;  /* 0x0000000000de7805 */ /* 0x000fc4000001ff00 */
[----:B------:R-:W-:Y:S02]  /*0af0*/  CS2R R224, SRZ ;  /* 0x0000000000e07805 */ /* 0x000fe4000001ff00 */
[----:B------:R-:W-:Y:S01]  /*0b00*/  LEA.HI.SX32 R3, R3, -R8, 0x17 ;  /* 0x8000000803037211 */ /* 0x000fe200078fbaff */
[----:B------:R-:W-:Y:S01]  /*0b10*/  IMAD R4, R4, R2, R5 ;  /* 0x0000000204047224 */ /* 0x000fe200078e0205 */
[----:B------:R-:W-:Y:S02]  /*0b20*/  CS2R R226, SRZ ;  /* 0x0000000000e27805 */ /* 0x000fe4000001ff00 */
[----:B------:R-:W-:Y:S02]  /*0b30*/  CS2R R228, SRZ ;  /* 0x0000000000e47805 */ /* 0x000fe4000001ff00 */
[----:B------:R-:W-:Y:S02]  /*0b40*/  VIMNMX R13, R3, 0x8, PT ;  /* 0x00000008030d7848 */ /* 0x000fe40003fe0100 */
[----:B------:R-:W-:-:S02]  /*0b50*/  CS2R R230, SRZ ;  /* 0x0000000000e67805 */ /* 0x000fc4000001ff00 */
[----:B------:R-:W-:Y:S02]  /*0b60*/  IABS R11, R4 ;  /* 0x00000004000b7213 */ /* 0x000fe40000000000 */
[----:B------:R-:W-:Y:S02]  /*0b70*/  CS2R R232, SRZ ;  /* 0x0000000000e87805 */ /* 0x000fe4000001ff00 */
[----:B------:R-:W-:Y:S02]  /*0b80*/  IABS R9, R13 ;  /* 0x0000000d00097213 */ /* 0x000fe40000000000 */
[----:B------:R-:W-:Y:S02]  /*0b90*/  CS2R R234, SRZ ;  /* 0x0000000000ea7805 */ /* 0x000fe4000001ff00 */
[----:B------:R-:W-:Y:S02]  /*0ba0*/  CS2R R236, SRZ ;  /* 0x0000000000ec7805 */ /* 0x000fe4000001ff00 */
[----:B------:R-:W-:Y:S01]  /*0bb0*/  CS2R R238, SRZ ;  /* 0x0000000000ee7805 */ /* 0x000fe2000001ff00 */
[----:B------:R-:W0:Y:S01]  /*0bc0*/  I2F.RP R0, R9 ;  /* 0x0000000900007306 */ /* 0x000e220000209400 */
[----:B------:R-:W-:-:S02]  /*0bd0*/  CS2R R240, SRZ ;  /* 0x0000000000f07805 */ /* 0x000fc4000001ff00 */
[----:B------:R-:W-:-:S05]  /*0be0*/  CS2R R242, SRZ ;  /* 0x0000000000f27805 */ /* 0x000fca000001ff00 */
[----:B0-----:R-:W0:Y:S02]  /*0bf0*/  MUFU.RCP R0, R0 ;  /* 0x0000000000007308 */ /* 0x001e240000001000 */
[----:B0-----:R-:W-:-:S06]  /*0c00*/  VIADD R3, R0, 0xffffffe ;  /* 0x0ffffffe00037836 */ /* 0x001fcc0000000000 */
[----:B------:R-:W0:Y:S02]  /*0c10*/  F2I.FTZ.U32.TRUNC.NTZ R3, R3 ;  /* 0x0000000300037305 */ /* 0x000e24000021f000 */
[----:B0-----:R-:W-:-:S04]  /*0c20*/  IMAD.MOV R10, RZ, RZ, -R3 ;  /* 0x000000ffff0a7224 */ /* 0x001fc800078e0a03 */
[----:B------:R-:W-:Y:S01]  /*0c30*/  IMAD.MOV.U32 R2, RZ, RZ, R10 ;  /* 0x000000ffff027224 */ /* 0x000fe200078e000a */
[----:B------:R-:W-:-:S03]  /*0c40*/  IABS R10, R13 ;  /* 0x0000000d000a7213 */ /* 0x000fc60000000000 */
[----:B------:R-:W-:Y:S02]  /*0c50*/  IMAD R5, R2, R9, RZ ;  /* 0x0000000902057224 */ /* 0x000fe400078e02ff */
[----:B------:R-:W-:Y:S02]  /*0c60*/  IMAD.MOV.U32 R2, RZ, RZ, RZ ;  /* 0x000000ffff027224 */ /* 0x000fe400078e00ff */
[----:B------:R-:W-:Y:S02]  /*0c70*/  IMAD.MOV R0, RZ, RZ, -R10 ;  /* 0x000000ffff007224 */ /* 0x000fe400078e0a0a */
[----:B------:R-:W-:-:S06]  /*0c80*/  IMAD.HI.U32 R2, R3, R5, R2 ;  /* 0x0000000503027227 */ /* 0x000fcc00078e0002 */
[----:B------:R-:W-:-:S04]  /*0c90*/  IMAD.HI.U32 R2, R2, R11, RZ ;  /* 0x0000000b02027227 */ /* 0x000fc800078e00ff */
[----:B------:R-:W-:Y:S02]  /*0ca0*/  IMAD R0, R2, R0, R11 ;  /* 0x0000000002007224 */ /* 0x000fe400078e020b */
[----:B------:R-:W0:Y:S03]  /*0cb0*/  LDC R11, c[0x0][0x230] ;  /* 0x00008c00ff0b7b82 */ /* 0x000e260000000800 */
[----:B------:R-:W-:-:S13]  /*0cc0*/  ISETP.GT.U32.AND P1, PT, R9, R0, PT ;  /* 0x000000000900720c */ /* 0x000fda0003f24070 */
[----:B------:R-:W-:Y:S02]  /*0cd0*/  @!P1 IMAD.IADD R0, R0, 0x1, -R9 ;  /* 0x0000000100009824 */ /* 0x000fe400078e0a09 */
[----:B------:R-:W-:Y:S01]  /*0ce0*/  @!P1 VIADD R2, R2, 0x1 ;  /* 0x0000000102029836 */ /* 0x000fe20000000000 */
[----:B------:R-:W-:Y:S02]  /*0cf0*/  ISETP.NE.AND P1, PT, R13, RZ, PT ;  /* 0x000000ff0d00720c */ /* 0x000fe40003f25270 */
[----:B------:R-:W-:Y:S02]  /*0d00*/  ISETP.GE.U32.AND P0, PT, R0, R9, PT ;  /* 0x000000090000720c */ /* 0x000fe40003f06070 */
[----:B------:R-:W-:Y:S01]  /*0d10*/  LOP3.LUT R0, R4, R13, RZ, 0x3c, !PT ;  /* 0x0000000d04007212 */ /* 0x000fe200078e3cff */
[----:B0-----:R-:W-:-:S03]  /*0d20*/  VIADD R11, R11, 0x3f ;  /* 0x0000003f0b0b7836 */ /* 0x001fc60000000000 */
[----:B------:R-:W-:-:S07]  /*0d30*/  ISETP.GE.AND P2, PT, R0, RZ, PT ;  /* 0x000000ff0000720c */ /* 0x000fce0003f46270 */
[----:B------:R-:W-:Y:S01]  /*0d40*/  @P0 VIADD R2, R2, 0x1 ;  /* 0x0000000102020836 */ /* 0x000fe20000000000 */
[----:B------:R-:W-:-:S05]  /*0d50*/  ISETP.GE.AND P0, PT, R11, 0x40, PT ;  /* 0x000000400b00780c */ /* 0x000fca0003f06270 */
[----:B------:R-:W-:Y:S01]  /*0d60*/  @!P2 IMAD.MOV R2, RZ, RZ, -R2 ;  /* 0x000000ffff02a224 */ /* 0x000fe200078e0a02 */
[----:B------:R-:W-:-:S05]  /*0d70*/  @!P1 LOP3.LUT R2, RZ, R13, RZ, 0x33, !PT ;  /* 0x0000000dff029212 */ /* 0x000fca00078e33ff */
[----:B------:R-:W-:-:S04]  /*0d80*/  IMAD.MOV R0, RZ, RZ, -R2 ;  /* 0x000000ffff007224 */ /* 0x000fc800078e0a02 */
[----:B------:R-:W-:Y:S01]  /*0d90*/  IMAD R0, R13, R0, R4 ;  /* 0x000000000d007224 */ /* 0x000fe200078e0204 */
[----:B------:R-:W-:Y:S01]  /*0da0*/  CS2R R12, SRZ ;  /* 0x00000000000c7805 */ /* 0x000fe2000001ff00 */
[----:B------:R-:W-:Y:S02]  /*0db0*/  IMAD.SHL.U32 R4, R2, 0x100, RZ ;  /* 0x0000010002047824 */ /* 0x000fe400078e00ff */
[----:B------:R-:W-:-:S04]  /*0dc0*/  IMAD.IADD R0, R8, 0x1, R0 ;  /* 0x0000000108007824 */ /* 0x000fc800078e0200 */
[----:B------:R-:W-:-:S04]  /*0dd0*/  IMAD R5, R0, 0x200, R245 ;  /* 0x0000020000057824 */ /* 0x000fc800078e02f5 */
[----:B------:R-:W-:Y:S01]  /*0de0*/  VIADD R10, R5, 0x100 ;  /* 0x00000100050a7836 */ /* 0x000fe20000000000 */
[----:B----4-:R-:W-:Y:S06]  /*0df0*/  @!P0 BRA `(.L_x_0) ;  /* 0x0000018800508947 */ /* 0x010fec0003800000 */
[----:B------:R-:W-:Y:S01]  /*0e00*/  IABS R17, R6 ;  /* 0x0000000600117213 */ /* 0x000fe20000000000 */
[----:B------:R-:W-:Y:S01]  /*0e10*/  ULDC UR4, c[0x0][0x234] ;  /* 0x00008d0000047ab9 */ /* 0x000fe20000000800 */
[----:B------:R-:W-:Y:S01]  /*0e20*/  IABS R0, R7 ;  /* 0x0000000700007213 */ /* 0x000fe20000000000 */
[----:B------:R-:W-:Y:S01]  /*0e30*/  ULDC UR13, c[0x0][0x23c] ;  /* 0x00008f00000d7ab9 */ /* 0x000fe20000000800 */
[----:B------:R-:W0:Y:S01]  /*0e40*/  I2F.RP R12, R17 ;  /* 0x00000011000c7306 */ /* 0x000e220000209400 */
[----:B------:R-:W-:Y:S01]  /*0e50*/  IABS R16, R10 ;  /* 0x0000000a00107213 */ /* 0x000fe20000000000 */
[----:B------:R-:W-:Y:S01]  /*0e60*/  ULDC.64 UR6, c[0x0][0x210] ;  /* 0x0000840000067ab9 */ /* 0x000fe20000000a00 */
[----:B------:R-:W-:Y:S01]  /*0e70*/  ISETP.GE.AND P4, PT, R10, RZ, PT ;  /* 0x000000ff0a00720c */ /* 0x000fe20003f86270 */
[----:B------:R-:W-:Y:S01]  /*0e80*/  ULDC.64 UR8, c[0x0][0x218] ;  /* 0x0000860000087ab9 */ /* 0x000fe20000000a00 */
[----:B------:R-:W-:Y:S01]  /*0e90*/  LOP3.LUT R128, R244, 0x3f, RZ, 0xc0, !PT ;  /* 0x0000003ff4807812 */ /* 0x000fe200078ec0ff */
[----:B------:R-:W-:Y:S01]  /*0ea0*/  UIADD3 UR5, UR12, 0x10000, URZ ;  /* 0x000100000c057890 */ /* 0x000fe2000fffe03f */
[----:B------:R-:W-:Y:S01]  /*0eb0*/  IMAD.MOV.U32 R200, RZ, RZ, RZ ;  /* 0x000000ffffc87224 */ /* 0x000fe200078e00ff */
[----:B------:R-:W1:Y:S01]  /*0ec0*/  I2F.RP R13, R0 ;  /* 0x00000000000d7306 */ /* 0x000e620000209400 */
[----:B------:R-:W-:Y:S01]  /*0ed0*/  CS2R R144, SRZ ;  /* 0x0000000000907805 */ /* 0x000fe2000001ff00 */
[----:B------:R-:W-:Y:S01]  /*0ee0*/  USHF.R.U32.HI UR5, URZ, 0x4, UR5 ;  /* 0x000000043f057899 */ /* 0x000fe20008011605 */
[----:B------:R-:W-:-:S02]  /*0ef0*/  CS2R R146, SRZ ;  /* 0x0000000000927805 */ /* 0x000fc4000001ff00 */
[----:B------:R-:W-:Y:S02]  /*0f00*/  CS2R R148, SRZ ;  /* 0x0000000000947805 */ /* 0x000fe4000001ff00 */
[----:B------:R-:W-:Y:S01]  /*0f10*/  CS2R R150, SRZ ;  /* 0x0000000000967805 */ /* 0x000fe2000001ff00 */
[----:B------:R-:W-:Y:S01]  /*0f20*/  USGXT.U32 UR10, UR5, 0xe ;  /* 0x0000000e050a789a */ /* 0x000fe20008000000 */
[----:B0-----:R-:W0:Y:S01]  /*0f30*/  MUFU.RCP R12, R12 ;  /* 0x0000000c000c7308 */ /* 0x001e220000001000 */
[----:B------:R-:W-:-:S07]  /*0f40*/  UMOV UR11, 0x40000040 ;  /* 0x40000040000b7882 */ /* 0x000fce0000000000 */
[----:B-1----:R-:W1:Y:S01]  /*0f50*/  MUFU.RCP R13, R13 ;  /* 0x0000000d000d7308 */ /* 0x002e620000001000 */
[----:B0-----:R-:W-:Y:S01]  /*0f60*/  VIADD R2, R12, 0xffffffe ;  /* 0x0ffffffe0c027836 */ /* 0x001fe20000000000 */
[----:B------:R-:W-:-:S06]  /*0f70*/  IABS R12, R5 ;  /* 0x00000005000c7213 */ /* 0x000fcc0000000000 */
[----:B------:R0:W2:Y:S01]  /*0f80*/  F2I.FTZ.U32.TRUNC.NTZ R3, R2 ;  /* 0x0000000200037305 */ /* 0x0000a2000021f000 */
[----:B-1----:R-:W-:Y:S01]  /*0f90*/  VIADD R8, R13, 0xffffffe ;  /* 0x0ffffffe0d087836 */ /* 0x002fe20000000000 */
[----:B------:R-:W-:-:S06]  /*0fa0*/  SHF.R.U32.HI R13, RZ, 0x6, R244 ;  /* 0x00000006ff0d7819 */ /* 0x000fcc00000116f4 */
[----:B------:R1:W3:Y:S01]  /*0fb0*/  F2I.FTZ.U32.TRUNC.NTZ R9, R8 ;  /* 0x0000000800097305 */ /* 0x0002e2000021f000 */
[----:B0-----:R-:W-:Y:S01]  /*0fc0*/  IMAD.MOV.U32 R2, RZ, RZ, RZ ;  /* 0x000000ffff027224 */ /* 0x001fe200078e00ff */
[----:B------:R-:W-:Y:S01]  /*0fd0*/  SGXT.U32 R13, R13, 0x2 ;  /* 0x000000020d0d781a */ /* 0x000fe20000000000 */
[----:B--2---:R-:W-:Y:S02]  /*0fe0*/  IMAD.MOV R14, RZ, RZ, -R3 ;  /* 0x000000ffff0e7224 */ /* 0x004fe400078e0a03 */
[----:B-1----:R-:W-:Y:S02]  /*0ff0*/  IMAD.MOV.U32 R8, RZ, RZ, RZ ;  /* 0x000000ffff087224 */ /* 0x002fe400078e00ff */
[----:B------:R-:W-:-:S04]  /*1000*/  IMAD R15, R14, R17, RZ ;  /* 0x000000110e0f7224 */ /* 0x000fc800078e02ff */
[----:B------:R-:W-:-:S04]  /*1010*/  IMAD.HI.U32 R3, R3, R15, R2 ;  /* 0x0000000f03037227 */ /* 0x000fc800078e0002 */
[----:B---3--:R-:W-:Y:S02]  /*1020*/  IMAD.MOV R19, RZ, RZ, -R9 ;  /* 0x000000ffff137224 */ /* 0x008fe400078e0a09 */
[----:B------:R-:W-:-:S04]  /*1030*/  IMAD.HI.U32 R2, R3, R12, RZ ;  /* 0x0000000c03027227 */ /* 0x000fc800078e00ff */
[----:B------:R-:W-:-:S04]  /*1040*/  IMAD.HI.U32 R3, R3, R16, RZ ;  /* 0x0000001003037227 */ /* 0x000fc800078e00ff */
[----:B------:R-:W-:Y:S01]  /*1050*/  IMAD.MOV R14, RZ, RZ, -R2 ;  /* 0x000000ffff0e7224 */ /* 0x000fe200078e0a02 */
[----:B------:R-:W-:Y:S01]  /*1060*/  LOP3.LUT R2, R4, R13, RZ, 0xfc, !PT ;  /* 0x0000000d04027212 */ /* 0x000fe200078efcff */
[----:B------:R-:W-:Y:S02]  /*1070*/  IMAD R19, R19, R0, RZ ;  /* 0x0000000013137224 */ /* 0x000fe400078e02ff */
[----:B------:R-:W-:Y:S01]  /*1080*/  IMAD.MOV R15, RZ, RZ, -R3 ;  /* 0x000000ffff0f7224 */ /* 0x000fe200078e0a03 */
[C---:B------:R-:W-:Y:S01]  /*1090*/  LOP3.LUT R13, R2.reuse, 0xfc, RZ, 0xfc, !PT ;  /* 0x000000fc020d7812 */ /* 0x040fe200078efcff */
[----:B------:R-:W-:Y:S01]  /*10a0*/  IMAD.HI.U32 R3, R9, R19, R8 ;  /* 0x0000001309037227 */ /* 0x000fe200078e0008 */
[----:B------:R-:W-:Y:S02]  /*10b0*/  LOP3.LUT R20, R2, 0xf8, RZ, 0xfc, !PT ;  /* 0x000000f802147812 */ /* 0x000fe400078efcff */
[----:B------:R-:W-:Y:S01]  /*10c0*/  SHF.R.U32.HI R9, RZ, 0x5, R244 ;  /* 0x00000005ff097819 */ /* 0x000fe200000116f4 */
[C---:B------:R-:W-:Y:S01]  /*10d0*/  IMAD R8, R17.reuse, R14, R12 ;  /* 0x0000000e11087224 */ /* 0x040fe200078e020c */
[----:B------:R-:W-:Y:S01]  /*10e0*/  SHF.R.S32.HI R14, RZ, 0x1f, R11 ;  /* 0x0000001fff0e7819 */ /* 0x000fe2000001140b */
[----:B------:R-:W-:Y:S01]  /*10f0*/  IMAD R12, R17, R15, R16 ;  /* 0x0000000f110c7224 */ /* 0x000fe200078e0210 */
[----:B------:R-:W-:-:S02]  /*1100*/  IABS R15, R13 ;  /* 0x0000000d000f7213 */ /* 0x000fc40000000000 */
[----:B------:R-:W-:Y:S02]  /*1110*/  IABS R16, R20 ;  /* 0x0000001400107213 */ /* 0x000fe40000000000 */
[----:B------:R-:W-:Y:S02]  /*1120*/  ISETP.GT.U32.AND P0, PT, R17, R8, PT ;  /* 0x000000081100720c */ /* 0x000fe40003f04070 */
[----:B------:R-:W-:Y:S01]  /*1130*/  R2UR UR24, R9 ;  /* 0x00000000091872ca */ /* 0x000fe200000e0000 */
[----:B------:R-:W-:Y:S01]  /*1140*/  IMAD.HI.U32 R9, R3, R15, RZ ;  /* 0x0000000f03097227 */ /* 0x000fe200078e00ff */
[----:B------:R-:W-:Y:S02]  /*1150*/  ISETP.GE.AND P5, PT, R13, RZ, PT ;  /* 0x000000ff0d00720c */ /* 0x000fe40003fa6270 */
[----:B------:R-:W-:Y:S01]  /*1160*/  ISETP.GT.U32.AND P1, PT, R17, R12, PT ;  /* 0x0000000c1100720c */ /* 0x000fe20003f24070 */
[----:B------:R-:W-:Y:S01]  /*1170*/  IMAD.HI.U32 R13, R3, R16, RZ ;  /* 0x00000010030d7227 */ /* 0x000fe200078e00ff */
[----:B------:R-:W-:-:S02]  /*1180*/  LEA.HI R11, R14, R11, RZ, 0x6 ;  /* 0x0000000b0e0b7211 */ /* 0x000fc400078f30ff */
[C---:B------:R-:W-:Y:S01]  /*1190*/  LOP3.LUT R21, R2.reuse, 0xf4, RZ, 0xfc, !PT ;  /* 0x000000f402157812 */ /* 0x040fe200078efcff */
[----:B------:R-:W-:Y:S01]  /*11a0*/  IMAD.MOV R14, RZ, RZ, -R9 ;  /* 0x000000ffff0e7224 */ /* 0x000fe200078e0a09 */
[----:B------:R-:W-:Y:S01]  /*11b0*/  LOP3.LUT R22, R2, 0xf0, RZ, 0xfc, !PT ;  /* 0x000000f002167812 */ /* 0x000fe200078efcff */
[----:B------:R-:W-:Y:S01]  /*11c0*/  IMAD.MOV R19, RZ, RZ, -R13 ;  /* 0x000000ffff137224 */ /* 0x000fe200078e0a0d */
[----:B------:R-:W-:Y:S01]  /*11d0*/  IABS R18, R21 ;  /* 0x0000001500127213 */ /* 0x000fe20000000000 */
[----:B------:R-:W-:Y:S01]  /*11e0*/  IMAD R13, R0, R14, R15 ;  /* 0x0000000e000d7224 */ /* 0x000fe200078e020f */
[----:B------:R-:W-:Y:S01]  /*11f0*/  ISETP.GE.AND P2, PT, R20, RZ, PT ;  /* 0x000000ff1400720c */ /* 0x000fe20003f46270 */
[--C-:B------:R-:W-:Y:S01]  /*1200*/  @!P0 IMAD.IADD R8, R8, 0x1, -R17.reuse ;  /* 0x0000000108088824 */ /* 0x100fe200078e0a11 */
[----:B------:R-:W-:Y:S01]  /*1210*/  LOP3.LUT R20, R2, 0xec, RZ, 0xfc, !PT ;  /* 0x000000ec02147812 */ /* 0x000fe200078efcff */
[----:B------:R-:W-:Y:S01]  /*1220*/  @!P1 IMAD.IADD R12, R12, 0x1, -R17 ;  /* 0x000000010c0c9824 */ /* 0x000fe200078e0a11 */
[----:B------:R-:W-:Y:S01]  /*1230*/  ISETP.GT.U32.AND P6, PT, R0, R13, PT ;  /* 0x0000000d0000720c */ /* 0x000fe20003fc4070 */
[----:B------:R-:W-:Y:S01]  /*1240*/  IMAD.HI.U32 R9, R3, R18, RZ ;  /* 0x0000001203097227 */ /* 0x000fe200078e00ff */
[----:B------:R-:W-:-:S02]  /*1250*/  ISETP.GT.U32.AND P1, PT, R17, R8, PT ;  /* 0x000000081100720c */ /* 0x000fc40003f24070 */
[----:B------:R-:W-:Y:S01]  /*1260*/  ISETP.GT.U32.AND P3, PT, R17, R12, PT ;  /* 0x0000000c1100720c */ /* 0x000fe20003f64070 */
[C---:B------:R-:W-:Y:S01]  /*1270*/  IMAD R14, R0.reuse, R19, R16 ;  /* 0x00000013000e7224 */ /* 0x040fe200078e0210 */
[----:B------:R-:W-:Y:S01]  /*1280*/  IABS R16, R22 ;  /* 0x0000001600107213 */ /* 0x000fe20000000000 */
[----:B------:R-:W-:Y:S01]  /*1290*/  IMAD.MOV R9, RZ, RZ, -R9 ;  /* 0x000000ffff097224 */ /* 0x000fe200078e0a09 */
[----:B------:R-:W-:Y:S02]  /*12a0*/  IABS R19, R20 ;  /* 0x0000001400137213 */ /* 0x000fe40000000000 */
[C---:B------:R-:W-:Y:S01]  /*12b0*/  ISETP.GT.U32.AND P0, PT, R0.reuse, R14, PT ;  /* 0x0000000e0000720c */ /* 0x040fe20003f04070 */
[----:B------:R-:W-:Y:S01]  /*12c0*/  IMAD R15, R0, R9, R18 ;  /* 0x00000009000f7224 */ /* 0x000fe200078e0212 */
[----:B------:R-:W-:Y:S01]  /*12d0*/  LOP3.LUT R9, RZ, R6, RZ, 0x33, !PT ;  /* 0x00000006ff097212 */ /* 0x000fe200078e33ff */
[----:B------:R-:W-:Y:S01]  /*12e0*/  @!P6 IMAD.IADD R13, R13, 0x1, -R0 ;  /* 0x000000010d0de824 */ /* 0x000fe200078e0a00 */
[C---:B------:R-:W-:Y:S01]  /*12f0*/  LOP3.LUT R24, R2.reuse, 0xe4, RZ, 0xfc, !PT ;  /* 0x000000e402187812 */ /* 0x040fe200078efcff */
[----:B------:R-:W-:Y:S01]  /*1300*/  IMAD.MOV.U32 R18, RZ, RZ, R16 ;  /* 0x000000ffff127224 */ /* 0x000fe200078e0010 */
[----:B------:R-:W-:Y:S01]  /*1310*/  LOP3.LUT R27, R2, 0xdc, RZ, 0xfc, !PT ;  /* 0x000000dc021b7812 */ /* 0x000fe200078efcff */
[----:B------:R-:W-:Y:S01]  /*1320*/  @!P1 IMAD.IADD R8, R8, 0x1, -R17 ;  /* 0x0000000108089824 */ /* 0x000fe200078e0a11 */
[----:B------:R-:W-:Y:S01]  /*1330*/  ISETP.GE.AND P1, PT, R5, RZ, PT ;  /* 0x000000ff0500720c */ /* 0x000fe20003f26270 */
[----:B------:R-:W-:Y:S01]  /*1340*/  IMAD.HI.U32 R16, R3, R18, RZ ;  /* 0x0000001203107227 */ /* 0x000fe200078e00ff */
[----:B------:R-:W-:-:S02]  /*1350*/  ISETP.GT.U32.AND P6, PT, R0, R13, PT ;  /* 0x0000000d0000720c */ /* 0x000fc40003fc4070 */
[----:B------:R-:W-:Y:S01]  /*1360*/  LOP3.LUT R26, R2, 0xe0, RZ, 0xfc, !PT ;  /* 0x000000e0021a7812 */ /* 0x000fe200078efcff */
[----:B------:R-:W-:Y:S01]  /*1370*/  @!P3 IMAD.IADD R12, R12, 0x1, -R17 ;  /* 0x000000010c0cb824 */ /* 0x000fe200078e0a11 */
[----:B------:R-:W-:Y:S01]  /*1380*/  ISETP.NE.AND P3, PT, R6, RZ, PT ;  /* 0x000000ff0600720c */ /* 0x000fe20003f65270 */
[----:B------:R-:W-:Y:S01]  /*1390*/  IMAD.MOV R17, RZ, RZ, -R16 ;  /* 0x000000ffff117224 */ /* 0x000fe200078e0a10 */
[----:B------:R-:W-:Y:S01]  /*13a0*/  IABS R23, R26 ;  /* 0x0000001a00177213 */ /* 0x000fe20000000000 */
[----:B------:R-:W-:Y:S01]  /*13b0*/  @!P0 IMAD.IADD R14, R14, 0x1, -R0 ;  /* 0x000000010e0e8824 */ /* 0x000fe200078e0a00 */
[C---:B------:R-:W-:Y:S01]  /*13c0*/  ISETP.GT.U32.AND P0, PT, R0.reuse, R15, PT ;  /* 0x0000000f0000720c */ /* 0x040fe20003f04070 */
[----:B------:R-:W-:Y:S01]  /*13d0*/  IMAD R17, R0, R17, R18 ;  /* 0x0000001100117224 */ /* 0x000fe200078e0212 */
[----:B------:R-:W-:Y:S01]  /*13e0*/  LOP3.LUT R28, R2, 0xd8, RZ, 0xfc, !PT ;  /* 0x000000d8021c7812 */ /* 0x000fe200078efcff */
[----:B------:R-:W-:Y:S01]  /*13f0*/  @!P1 IMAD.MOV R8, RZ, RZ, -R8 ;  /* 0x000000ffff089224 */ /* 0x000fe200078e0a08 */
[C---:B------:R-:W-:Y:S01]  /*1400*/  ISETP.GT.U32.AND P1, PT, R0.reuse, R14, PT ;  /* 0x0000000e0000720c */ /* 0x040fe20003f24070 */
[----:B------:R-:W-:Y:S01]  /*1410*/  @!P6 IMAD.IADD R13, R13, 0x1, -R0 ;  /* 0x000000010d0de824 */ /* 0x000fe200078e0a00 */
[----:B------:R-:W-:Y:S01]  /*1420*/  ISETP.GT.U32.AND P6, PT, R0, R17, PT ;  /* 0x000000110000720c */ /* 0x000fe20003fc4070 */
[----:B------:R-:W-:Y:S01]  /*1430*/  @!P4 IMAD.MOV R12, RZ, RZ, -R12 ;  /* 0x000000ffff0cc224 */ /* 0x000fe200078e0a0c */
[----:B------:R-:W-:Y:S01]  /*1440*/  SEL R6, R9, R8, !P3 ;  /* 0x0000000809067207 */ /* 0x000fe20005800000 */
[----:B------:R-:W-:Y:S01]  /*1450*/  @!P5 IMAD.MOV R13, RZ, RZ, -R13 ;  /* 0x000000ffff0dd224 */ /* 0x000fe200078e0a0d */
[----:B------:R-:W-:-:S02]  /*1460*/  ISETP.GE.AND P4, PT, R21, RZ, PT ;  /* 0x000000ff1500720c */ /* 0x000fc40003f86270 */
[----:B------:R-:W-:Y:S01]  /*1470*/  SEL R8, R9, R12, !P3 ;  /* 0x0000000c09087207 */ /* 0x000fe20005800000 */
[--C-:B------:R-:W-:Y:S01]  /*1480*/  @!P0 IMAD.IADD R15, R15, 0x1, -R0.reuse ;  /* 0x000000010f0f8824 */ /* 0x100fe200078e0a00 */
[----:B------:R-:W-:Y:S01]  /*1490*/  ISETP.GE.AND P3, PT, R22, RZ, PT ;  /* 0x000000ff1600720c */ /* 0x000fe20003f66270 */
[----:B------:R-:W-:Y:S01]  /*14a0*/  IMAD.HI.U32 R9, R3, R19, RZ ;  /* 0x0000001303097227 */ /* 0x000fe200078e00ff */
[----:B------:R-:W-:Y:S02]  /*14b0*/  LOP3.LUT R22, R2, 0xe8, RZ, 0xfc, !PT ;  /* 0x000000e802167812 */ /* 0x000fe400078efcff */
[----:B------:R-:W-:Y:S01]  /*14c0*/  ISETP.GE.AND P0, PT, R20, RZ, PT ;  /* 0x000000ff1400720c */ /* 0x000fe20003f06270 */
[--C-:B------:R-:W-:Y:S01]  /*14d0*/  @!P1 IMAD.IADD R14, R14, 0x1, -R0.reuse ;  /* 0x000000010e0e9824 */ /* 0x100fe200078e0a00 */
[----:B------:R-:W-:Y:S01]  /*14e0*/  IABS R16, R22 ;  /* 0x0000001600107213 */ /* 0x000fe20000000000 */
[----:B------:R-:W-:Y:S01]  /*14f0*/  @!P6 IMAD.IADD R17, R17, 0x1, -R0 ;  /* 0x000000011111e824 */ /* 0x000fe200078e0a00 */
[C---:B------:R-:W-:Y:S01]  /*1500*/  ISETP.GT.U32.AND P1, PT, R0.reuse, R15, PT ;  /* 0x0000000f0000720c */ /* 0x040fe20003f24070 */
[----:B------:R-:W-:Y:S01]  /*1510*/  IMAD.MOV R9, RZ, RZ, -R9 ;  /* 0x000000ffff097224 */ /* 0x000fe200078e0a09 */
[----:B------:R-:W-:Y:S01]  /*1520*/  IABS R21, R24 ;  /* 0x0000001800157213 */ /* 0x000fe20000000000 */
[----:B------:R-:W-:Y:S01]  /*1530*/  IMAD.HI.U32 R12, R3, R23, RZ ;  /* 0x00000017030c7227 */ /* 0x000fe200078e00ff */
[----:B------:R-:W-:-:S02]  /*1540*/  ISETP.GT.U32.AND P6, PT, R0, R17, PT ;  /* 0x000000110000720c */ /* 0x000fc40003fc4070 */
[----:B------:R-:W-:Y:S01]  /*1550*/  IABS R20, R27 ;  /* 0x0000001b00147213 */ /* 0x000fe20000000000 */
[----:B------:R-:W-:Y:S01]  /*1560*/  IMAD R19, R0, R9, R19 ;  /* 0x0000000900137224 */ /* 0x000fe200078e0213 */
[C---:B------:R-:W-:Y:S01]  /*1570*/  LOP3.LUT R31, R2.reuse, 0xc4, RZ, 0xfc, !PT ;  /* 0x000000c4021f7812 */ /* 0x040fe200078efcff */
[----:B------:R-:W-:Y:S01]  /*1580*/  IMAD.HI.U32 R9, R3, R16, RZ ;  /* 0x0000001003097227 */ /* 0x000fe200078e00ff */
[C---:B------:R-:W-:Y:S02]  /*1590*/  LOP3.LUT R30, R2.reuse, 0xc8, RZ, 0xfc, !PT ;  /* 0x000000c8021e7812 */ /* 0x040fe400078efcff */
[----:B------:R-:W-:Y:S01]  /*15a0*/  LOP3.LUT R34, R2, 0xbc, RZ, 0xfc, !PT ;  /* 0x000000bc02227812 */ /* 0x000fe200078efcff */
[----:B------:R-:W-:Y:S01]  /*15b0*/  IMAD.MOV R9, RZ, RZ, -R9 ;  /* 0x000000ffff097224 */ /* 0x000fe200078e0a09 */
[----:B------:R-:W-:Y:S01]  /*15c0*/  IABS R29, R30 ;  /* 0x0000001e001d7213 */ /* 0x000fe20000000000 */
[----:B------:R-:W-:Y:S01]  /*15d0*/  @!P1 IMAD.IADD R15, R15, 0x1, -R0 ;  /* 0x000000010f0f9824 */ /* 0x000fe200078e0a00 */
[C---:B------:R-:W-:Y:S01]  /*15e0*/  ISETP.GT.U32.AND P1, PT, R0.reuse, R19, PT ;  /* 0x000000130000720c */ /* 0x040fe20003f24070 */
[----:B------:R-:W-:Y:S01]  /*15f0*/  IMAD R16, R0, R9, R16 ;  /* 0x0000000900107224 */ /* 0x000fe200078e0210 */
[C---:B------:R-:W-:Y:S01]  /*1600*/  LOP3.LUT R36, R2.reuse, 0xb8, RZ, 0xfc, !PT ;  /* 0x000000b802247812 */ /* 0x040fe200078efcff */
[----:B------:R-:W-:Y:S01]  /*1610*/  @!P6 IMAD.IADD R17, R17, 0x1, -R0 ;  /* 0x000000011111e824 */ /* 0x000fe200078e0a00 */
[----:B------:R-:W-:Y:S01]  /*1620*/  LOP3.LUT R37, R2, 0xb4, RZ, 0xfc, !PT ;  /* 0x000000b402257812 */ /* 0x000fe200078efcff */
[----:B------:R-:W-:Y:S01]  /*1630*/  IMAD.HI.U32 R9, R3, R21, RZ ;  /* 0x0000001503097227 */ /* 0x000fe200078e00ff */
[----:B------:R-:W-:-:S02]  /*1640*/  ISETP.GT.U32.AND P6, PT, R0, R16, PT ;  /* 0x000000100000720c */ /* 0x000fc40003fc4070 */
[----:B------:R-:W-:Y:S01]  /*1650*/  IABS R32, R37 ;  /* 0x0000002500207213 */ /* 0x000fe20000000000 */
[----:B------:R-:W-:Y:S01]  /*1660*/  IMAD.HI.U32 R18, R3, R20, RZ ;  /* 0x0000001403127227 */ /* 0x000fe200078e00ff */
[C---:B------:R-:W-:Y:S02]  /*1670*/  LOP3.LUT R38, R2.reuse, 0xa4, RZ, 0xfc, !PT ;  /* 0x000000a402267812 */ /* 0x040fe400078efcff */
[----:B------:R-:W-:Y:S01]  /*1680*/  LOP3.LUT R39, R2, 0x9c, RZ, 0xfc, !PT ;  /* 0x0000009c02277812 */ /* 0x000fe200078efcff */
[----:B------:R-:W-:Y:S01]  /*1690*/  @!P1 IMAD.IADD R19, R19, 0x1, -R0 ;  /* 0x0000000113139824 */ /* 0x000fe200078e0a00 */
[----:B------:R-:W-:Y:S01]  /*16a0*/  ISETP.GE.AND P1, PT, R22, RZ, PT ;  /* 0x000000ff1600720c */ /* 0x000fe20003f26270 */
[----:B------:R-:W-:Y:S01]  /*16b0*/  IMAD.MOV R9, RZ, RZ, -R9 ;  /* 0x000000ffff097224 */ /* 0x000fe200078e0a09 */
[C---:B------:R-:W-:Y:S01]  /*16c0*/  LOP3.LUT R40, R2.reuse, 0x98, RZ, 0xfc, !PT ;  /* 0x0000009802287812 */ /* 0x040fe200078efcff */
[----:B------:R-:W-:Y:S01]  /*16d0*/  IMAD.MOV R25, RZ, RZ, -R18 ;  /* 0x000000ffff197224 */ /* 0x000fe200078e0a12 */
[----:B------:R-:W-:Y:S01]  /*16e0*/  LOP3.LUT R18, R2, 0xd4, RZ, 0xfc, !PT ;  /* 0x000000d402127812 */ /* 0x000fe200078efcff */
[----:B------:R-:W-:Y:S01]  /*16f0*/  @!P6 IMAD.IADD R16, R16, 0x1, -R0 ;  /* 0x000000011010e824 */ /* 0x000fe200078e0a00 */
[C---:B------:R-:W-:Y:S01]  /*1700*/  ISETP.GT.U32.AND P6, PT, R0.reuse, R19, PT ;  /* 0x000000130000720c */ /* 0x040fe20003fc4070 */
[C---:B------:R-:W-:Y:S01]  /*1710*/  IMAD R21, R0.reuse, R9, R21 ;  /* 0x0000000900157224 */ /* 0x040fe200078e0215 */
[----:B------:R-:W-:Y:S01]  /*1720*/  IABS R9, R28 ;  /* 0x0000001c00097213 */ /* 0x000fe20000000000 */
[C---:B------:R-:W-:Y:S01]  /*1730*/  IMAD R20, R0.reuse, R25, R20 ;  /* 0x0000001900147224 */ /* 0x040fe200078e0214 */
[----:B------:R-:W-:Y:S01]  /*1740*/  IABS R22, R18 ;  /* 0x0000001200167213 */ /* 0x000fe20000000000 */
[----:B------:R-:W-:Y:S01]  /*1750*/  IMAD.MOV R12, RZ, RZ, -R12 ;  /* 0x000000ffff0c7224 */ /* 0x000fe200078e0a0c */
[----:B------:R-:W-:Y:S01]  /*1760*/  ISETP.GT.U32.AND P5, PT, R0, R21, PT ;  /* 0x000000150000720c */ /* 0x000fe20003fa4070 */
[----:B------:R-:W-:Y:S01]  /*1770*/  IMAD.MOV.U32 R25, RZ, RZ, R9 ;  /* 0x000000ffff197224 */ /* 0x000fe200078e0009 */
[----:B------:R-:W-:Y:S01]  /*1780*/  LOP3.LUT R41, R2, 0x94, RZ, 0xfc, !PT ;  /* 0x0000009402297812 */ /* 0x000fe200078efcff */
[----:B------:R-:W-:Y:S01]  /*1790*/  IMAD R23, R0, R12, R23 ;  /* 0x0000000c00177224 */ /* 0x000fe200078e0217 */
[C---:B------:R-:W-:Y:S01]  /*17a0*/  LOP3.LUT R43, R2.reuse, 0x90, RZ, 0xfc, !PT ;  /* 0x00000090022b7812 */ /* 0x040fe200078efcff */
[----:B------:R-:W-:Y:S01]  /*17b0*/  IMAD.MOV.U32 R9, RZ, RZ, R15 ;  /* 0x000000ffff097224 */ /* 0x000fe200078e000f */
[----:B------:R-:W-:Y:S01]  /*17c0*/  LOP3.LUT R44, R2, 0x8c, RZ, 0xfc, !PT ;  /* 0x0000008c022c7812 */ /* 0x000fe200078efcff */
[----:B------:R-:W-:Y:S01]  /*17d0*/  @!P6 IMAD.IADD R19, R19, 0x1, -R0 ;  /* 0x000000011313e824 */ /* 0x000fe200078e0a00 */
[C---:B------:R-:W-:Y:S01]  /*17e0*/  ISETP.GT.U32.AND P6, PT, R0.reuse, R20, PT ;  /* 0x000000140000720c */ /* 0x040fe20003fc4070 */
[----:B------:R-:W-:Y:S01]  /*17f0*/  @!P4 IMAD.MOV R9, RZ, RZ, -R9 ;  /* 0x000000ffff09c224 */ /* 0x000fe200078e0a09 */
[C---:B------:R-:W-:Y:S01]  /*1800*/  ISETP.GT.U32.AND P4, PT, R0.reuse, R23, PT ;  /* 0x000000170000720c */ /* 0x040fe20003f84070 */
[----:B------:R-:W-:Y:S01]  /*1810*/  @!P2 IMAD.MOV R14, RZ, RZ, -R14 ;  /* 0x000000ffff0ea224 */ /* 0x000fe200078e0a0e */
[----:B------:R-:W-:Y:S01]  /*1820*/  ISETP.GT.U32.AND P2, PT, R0, R16, PT ;  /* 0x000000100000720c */ /* 0x000fe20003f44070 */
[----:B------:R-:W-:Y:S01]  /*1830*/  IMAD.HI.U32 R15, R3, R25, RZ ;  /* 0x00000019030f7227 */ /* 0x000fe200078e00ff */
[----:B------:R-:W-:-:S02]  /*1840*/  IABS R42, R44 ;  /* 0x0000002c002a7213 */ /* 0x000fc40000000000 */
[C---:B------:R-:W-:Y:S01]  /*1850*/  LOP3.LUT R45, R2.reuse, 0x80, RZ, 0xfc, !PT ;  /* 0x00000080022d7812 */ /* 0x040fe200078efcff */
[--C-:B------:R-:W-:Y:S01]  /*1860*/  @!P5 IMAD.IADD R21, R21, 0x1, -R0.reuse ;  /* 0x000000011515d824 */ /* 0x100fe200078e0a00 */
[----:B------:R-:W-:Y:S01]  /*1870*/  ISETP.GE.AND P5, PT, R27, RZ, PT ;  /* 0x000000ff1b00720c */ /* 0x000fe20003fa6270 */
[----:B------:R-:W-:Y:S01]  /*1880*/  IMAD.MOV.U32 R12, RZ, RZ, R17 ;  /* 0x000000ffff0c7224 */ /* 0x000fe200078e0011 */
[----:B------:R-:W-:Y:S01]  /*1890*/  LOP3.LUT R50, R2, 0x7c, RZ, 0xfc, !PT ;  /* 0x0000007c02327812 */ /* 0x000fe200078efcff */
[----:B------:R-:W-:Y:S01]  /*18a0*/  @!P6 IMAD.IADD R20, R20, 0x1, -R0 ;  /* 0x000000011414e824 */ /* 0x000fe200078e0a00 */
[----:B------:R-:W-:Y:S01]  /*18b0*/  IABS R46, R45 ;  /* 0x0000002d002e7213 */ /* 0x000fe20000000000 */
[----:B------:R-:W-:Y:S01]  /*18c0*/  IMAD.MOV R15, RZ, RZ, -R15 ;  /* 0x000000ffff0f7224 */ /* 0x000fe200078e0a0f */
[----:B------:R-:W-:Y:S01]  /*18d0*/  IABS R48, R50 ;  /* 0x0000003200307213 */ /* 0x000fe20000000000 */
[----:B------:R-:W-:Y:S01]  /*18e0*/  IMAD.HI.U32 R17, R3, R22, RZ ;  /* 0x0000001603117227 */ /* 0x000fe200078e00ff */
[----:B------:R-:W-:-:S02]  /*18f0*/  ISETP.GT.U32.AND P6, PT, R0, R20, PT ;  /* 0x000000140000720c */ /* 0x000fc40003fc4070 */
[----:B------:R-:W-:Y:S01]  /*1900*/  LOP3.LUT R57, R2, 0x70, RZ, 0xfc, !PT ;  /* 0x0000007002397812 */ /* 0x000fe200078efcff */
[--C-:B------:R-:W-:Y:S01]  /*1910*/  @!P4 IMAD.IADD R23, R23, 0x1, -R0.reuse ;  /* 0x000000011717c824 */ /* 0x100fe200078e0a00 */
[----:B------:R-:W-:Y:S01]  /*1920*/  ISETP.GT.U32.AND P4, PT, R0, R21, PT ;  /* 0x000000150000720c */ /* 0x000fe20003f84070 */
[----:B------:R-:W-:Y:S01]  /*1930*/  @!P2 IMAD.IADD R16, R16, 0x1, -R0 ;  /* 0x000000011010a824 */ /* 0x000fe200078e0a00 */
[----:B------:R-:W-:Y:S01]  /*1940*/  ISETP.GE.AND P2, PT, R26, RZ, PT ;  /* 0x000000ff1a00720c */ /* 0x000fe20003f46270 */
[----:B------:R-:W-:Y:S01]  /*1950*/  IMAD R25, R0, R15, R25 ;  /* 0x0000000f00197224 */ /* 0x000fe200078e0219 */
[----:B------:R-:W-:Y:S01]  /*1960*/  IABS R26, R31 ;  /* 0x0000001f001a7213 */ /* 0x000fe20000000000 */
[----:B------:R-:W-:Y:S01]  /*1970*/  IMAD.MOV R17, RZ, RZ, -R17 ;  /* 0x000000ffff117224 */ /* 0x000fe200078e0a11 */
[----:B------:R-:W-:Y:S01]  /*1980*/  IABS R52, R57 ;  /* 0x0000003900347213 */ /* 0x000fe20000000000 */
[----:B------:R-:W-:Y:S01]  /*1990*/  IMAD.MOV.U32 R15, RZ, RZ, R19 ;  /* 0x000000ffff0f7224 */ /* 0x000fe200078e0013 */
[----:B------:R-:W-:Y:S01]  /*19a0*/  LOP3.LUT R19, R2, 0xd0, RZ, 0xfc, !PT ;  /* 0x000000d002137812 */ /* 0x000fe200078efcff */
[----:B------:R-:W-:Y:S01]  /*19b0*/  @!P1 IMAD.MOV R16, RZ, RZ, -R16 ;  /* 0x000000ffff109224 */ /* 0x000fe200078e0a10 */
[C---:B------:R-:W-:Y:S01]  /*19c0*/  ISETP.GT.U32.AND P1, PT, R0.reuse, R25, PT ;  /* 0x000000190000720c */ /* 0x040fe20003f24070 */
[C---:B------:R-:W-:Y:S01]  /*19d0*/  IMAD R22, R0.reuse, R17, R22 ;  /* 0x0000001100167224 */ /* 0x040fe200078e0216 */
[----:B------:R-:W-:Y:S01]  /*19e0*/  IABS R27, R19 ;  /* 0x00000013001b7213 */ /* 0x000fe20000000000 */
[----:B------:R-:W-:Y:S01]  /*19f0*/  @!P0 IMAD.MOV R15, RZ, RZ, -R15 ;  /* 0x000000ffff0f8224 */ /* 0x000fe200078e0a0f */
[----:B------:R-:W-:Y:S01]  /*1a00*/  ISETP.GT.U32.AND P0, PT, R0, R23, PT ;  /* 0x000000170000720c */ /* 0x000fe20003f04070 */
[--C-:B------:R-:W-:Y:S01]  /*1a10*/  @!P6 IMAD.IADD R20, R20, 0x1, -R0.reuse ;  /* 0x000000011414e824 */ /* 0x100fe200078e0a00 */
[----:B------:R-:W-:Y:S01]  /*1a20*/  ISETP.GT.U32.AND P6, PT, R0, R22, PT ;  /* 0x000000160000720c */ /* 0x000fe20003fc4070 */
[----:B------:R-:W-:Y:S01]  /*1a30*/  @!P4 IMAD.IADD R21, R21, 0x1, -R0 ;  /* 0x000000011515c824 */ /* 0x000fe200078e0a00 */
[----:B------:R-:W-:Y:S01]  /*1a40*/  ISETP.GE.AND P4, PT, R28, RZ, PT ;  /* 0x000000ff1c00720c */ /* 0x000fe20003f86270 */
[----:B------:R-:W-:Y:S01]  /*1a50*/  @!P3 IMAD.MOV R12, RZ, RZ, -R12 ;  /* 0x000000ffff0cb224 */ /* 0x000fe200078e0a0c */
[----:B------:R-:W-:Y:S01]  /*1a60*/  ISETP.GE.AND P3, PT, R24, RZ, PT ;  /* 0x000000ff1800720c */ /* 0x000fe20003f66270 */
[----:B------:R-:W-:Y:S01]  /*1a70*/  IMAD.HI.U32 R17, R3, R27, RZ ;  /* 0x0000001b03117227 */ /* 0x000fe200078e00ff */
[----:B------:R-:W-:-:S02]  /*1a80*/  LOP3.LUT R28, R2, 0xcc, RZ, 0xfc, !PT ;  /* 0x000000cc021c7812 */ /* 0x000fc400078efcff */
[----:B------:R-:W-:Y:S01]  /*1a90*/  LOP3.LUT R56, R2, 0x74, RZ, 0xfc, !PT ;  /* 0x0000007402387812 */ /* 0x000fe200078efcff */
[----:B------:R-:W-:Y:S01]  /*1aa0*/  IMAD.MOV R17, RZ, RZ, -R17 ;  /* 0x000000ffff117224 */ /* 0x000fe200078e0a11 */
[----:B------:R-:W-:Y:S01]  /*1ab0*/  IABS R24, R28 ;  /* 0x0000001c00187213 */ /* 0x000fe20000000000 */
[--C-:B------:R-:W-:Y:S01]  /*1ac0*/  @!P1 IMAD.IADD R25, R25, 0x1, -R0.reuse ;  /* 0x0000000119199824 */ /* 0x100fe200078e0a00 */
[----:B------:R-:W-:Y:S01]  /*1ad0*/  ISETP.GE.AND P1, PT, R19, RZ, PT ;  /* 0x000000ff1300720c */ /* 0x000fe20003f26270 */
[----:B------:R-:W-:Y:S01]  /*1ae0*/  @!P0 IMAD.IADD R23, R23, 0x1, -R0 ;  /* 0x0000000117178824 */ /* 0x000fe200078e0a00 */
[----:B------:R-:W-:Y:S01]  /*1af0*/  ISETP.GE.AND P0, PT, R18, RZ, PT ;  /* 0x000000ff1200720c */ /* 0x000fe20003f06270 */
[----:B------:R-:W-:Y:S01]  /*1b00*/  IMAD R27, R0, R17, R27 ;  /* 0x00000011001b7224 */ /* 0x000fe200078e021b */
[C---:B------:R-:W-:Y:S01]  /*1b10*/  LOP3.LUT R58, R2.reuse, 0x6c, RZ, 0xfc, !PT ;  /* 0x0000006c023a7812 */ /* 0x040fe200078efcff */
[----:B------:R-:W-:Y:S01]  /*1b20*/  IMAD.MOV.U32 R17, RZ, RZ, R21 ;  /* 0x000000ffff117224 */ /* 0x000fe200078e0015 */
[----:B------:R-:W-:Y:S01]  /*1b30*/  LOP3.LUT R59, R2, 0x64, RZ, 0xfc, !PT ;  /* 0x00000064023b7812 */ /* 0x000fe200078efcff */
[----:B------:R-:W-:Y:S01]  /*1b40*/  IMAD.HI.U32 R18, R3, R24, RZ ;  /* 0x0000001803127227 */ /* 0x000fe200078e00ff */
[----:B------:R-:W-:-:S02]  /*1b50*/  IABS R54, R58 ;  /* 0x0000003a00367213 */ /* 0x000fc40000000000 */
[----:B------:R-:W-:Y:S01]  /*1b60*/  LOP3.LUT R60, R2, 0x60, RZ, 0xfc, !PT ;  /* 0x00000060023c7812 */ /* 0x000fe200078efcff */
[----:B------:R-:W-:Y:S01]  /*1b70*/  @!P6 IMAD.IADD R22, R22, 0x1, -R0 ;  /* 0x000000011616e824 */ /* 0x000fe200078e0a00 */
[C---:B------:R-:W-:Y:S01]  /*1b80*/  ISETP.GT.U32.AND P6, PT, R0.reuse, R25, PT ;  /* 0x000000190000720c */ /* 0x040fe20003fc4070 */
[----:B------:R-:W-:Y:S01]  /*1b90*/  @!P3 IMAD.MOV R17, RZ, RZ, -R17 ;  /* 0x000000ffff11b224 */ /* 0x000fe200078e0a11 */
[----:B------:R-:W-:Y:S01]  /*1ba0*/  ISETP.GT.U32.AND P3, PT, R0, R27, PT ;  /* 0x0000001b0000720c */ /* 0x000fe20003f64070 */
[----:B------:R-:W-:Y:S01]  /*1bb0*/  IMAD.MOV R21, RZ, RZ, -R18 ;  /* 0x000000ffff157224 */ /* 0x000fe200078e0a12 */
[C---:B------:R-:W-:Y:S01]  /*1bc0*/  LOP3.LUT R61, R2.reuse, 0x5c, RZ, 0xfc, !PT ;  /* 0x0000005c023d7812 */ /* 0x040fe200078efcff */
[----:B------:R-:W-:Y:S01]  /*1bd0*/  IMAD.MOV.U32 R19, RZ, RZ, R23 ;  /* 0x000000ffff137224 */ /* 0x000fe200078e0017 */
[----:B------:R-:W-:Y:S01]  /*1be0*/  LOP3.LUT R23, R2, 0xc0, RZ, 0xfc, !PT ;  /* 0x000000c002177812 */ /* 0x000fe200078efcff */
[----:B------:R-:W-:Y:S01]  /*1bf0*/  IMAD R24, R0, R21, R24 ;  /* 0x0000001500187224 */ /* 0x000fe200078e0218 */
[C---:B------:R-:W-:Y:S01]  /*1c00*/  LOP3.LUT R62, R2.reuse, 0x54, RZ, 0xfc, !PT ;  /* 0x00000054023e7812 */ /* 0x040fe200078efcff */
[----:B------:R-:W-:Y:S01]  /*1c10*/  IMAD.HI.U32 R21, R3, R26, RZ ;  /* 0x0000001a03157227 */ /* 0x000fe200078e00ff */
[----:B------:R-:W-:-:S02]  /*1c20*/  LOP3.LUT R64, R2, 0x34, RZ, 0xfc, !PT ;  /* 0x0000003402407812 */ /* 0x000fc400078efcff */
[C---:B------:R-:W-:Y:S01]  /*1c30*/  LOP3.LUT R66, R2.reuse, 0x30, RZ, 0xfc, !PT ;  /* 0x0000003002427812 */ /* 0x040fe200078efcff */
[----:B------:R-:W-:Y:S01]  /*1c40*/  IMAD.MOV R21, RZ, RZ, -R21 ;  /* 0x000000ffff157224 */ /* 0x000fe200078e0a15 */
[----:B------:R-:W-:Y:S01]  /*1c50*/  LOP3.LUT R68, R2, 0x28, RZ, 0xfc, !PT ;  /* 0x0000002802447812 */ /* 0x000fe200078efcff */
[----:B------:R-:W-:Y:S01]  /*1c60*/  @!P6 IMAD.IADD R25, R25, 0x1, -R0 ;  /* 0x000000011919e824 */ /* 0x000fe200078e0a00 */
[C---:B------:R-:W-:Y:S01]  /*1c70*/  ISETP.GT.U32.AND P6, PT, R0.reuse, R24, PT ;  /* 0x000000180000720c */ /* 0x040fe20003fc4070 */
[----:B------:R-:W-:Y:S01]  /*1c80*/  @!P2 IMAD.MOV R19, RZ, RZ, -R19 ;  /* 0x000000ffff13a224 */ /* 0x000fe200078e0a13 */
[C---:B------:R-:W-:Y:S01]  /*1c90*/  ISETP.GT.U32.AND P2, PT, R0.reuse, R22, PT ;  /* 0x000000160000720c */ /* 0x040fe20003f44070 */
[----:B------:R-:W-:Y:S01]  /*1ca0*/  IMAD R26, R0, R21, R26 ;  /* 0x00000015001a7224 */ /* 0x000fe200078e021a */
[----:B------:R-:W-:Y:S01]  /*1cb0*/  IABS R67, R68 ;  /* 0x0000004400437213 */ /* 0x000fe20000000000 */
[----:B------:R-:W-:Y:S01]  /*1cc0*/  @!P3 IMAD.IADD R27, R27, 0x1, -R0 ;  /* 0x000000011b1bb824 */ /* 0x000fe200078e0a00 */
[----:B------:R-:W-:Y:S01]  /*1cd0*/  ISETP.GE.AND P3, PT, R31, RZ, PT ;  /* 0x000000ff1f00720c */ /* 0x000fe20003f66270 */
[----:B------:R-:W-:Y:S01]  /*1ce0*/  IMAD.MOV.U32 R21, RZ, RZ, R25 ;  /* 0x000000ffff157224 */ /* 0x000fe200078e0019 */
[----:B------:R-:W-:Y:S01]  /*1cf0*/  IABS R31, R23 ;  /* 0x00000017001f7213 */ /* 0x000fe20000000000 */
[----:B------:R-:W-:Y:S01]  /*1d00*/  IMAD.HI.U32 R18, R3, R29, RZ ;  /* 0x0000001d03127227 */ /* 0x000fe200078e00ff */
[----:B------:R-:W-:-:S02]  /*1d10*/  LOP3.LUT R70, R2, 0x24, RZ, 0xfc, !PT ;  /* 0x0000002402467812 */ /* 0x000fc400078efcff */
[----:B------:R-:W-:Y:S01]  /*1d20*/  LOP3.LUT R72, R2, 0x1c, RZ, 0xfc, !PT ;  /* 0x0000001c02487812 */ /* 0x000fe200078efcff */
[----:B------:R-:W-:Y:S01]  /*1d30*/  @!P4 IMAD.MOV R21, RZ, RZ, -R21 ;  /* 0x000000ffff15c224 */ /* 0x000fe200078e0a15 */
[----:B------:R-:W-:Y:S01]  /*1d40*/  ISETP.GT.U32.AND P4, PT, R0, R27, PT ;  /* 0x0000001b0000720c */ /* 0x000fe20003f84070 */
[----:B------:R-:W-:Y:S01]  /*1d50*/  IMAD.MOV R18, RZ, RZ, -R18 ;  /* 0x000000ffff127224 */ /* 0x000fe200078e0a12 */
[----:B------:R-:W-:Y:S01]  /*1d60*/  IABS R99, R70 ;  /* 0x0000004600637213 */ /* 0x000fe20000000000 */
[----:B------:R-:W-:Y:S01]  /*1d70*/  @!P2 IMAD.IADD R22, R22, 0x1, -R0 ;  /* 0x000000011616a824 */ /* 0x000fe200078e0a00 */
[----:B------:R-:W-:Y:S01]  /*1d80*/  ISETP.GE.AND P2, PT, R30, RZ, PT ;  /* 0x000000ff1e00720c */ /* 0x000fe20003f46270 */
[----:B------:R-:W-:Y:S01]  /*1d90*/  IMAD R29, R0, R18, R29 ;  /* 0x00000012001d7224 */ /* 0x000fe200078e021d */
[----:B------:R-:W-:Y:S01]  /*1da0*/  IABS R30, R36 ;  /* 0x00000024001e7213 */ /* 0x000fe20000000000 */
[----:B------:R-:W-:Y:S01]  /*1db0*/  @!P0 IMAD.MOV R22, RZ, RZ, -R22 ;  /* 0x000000ffff168224 */ /* 0x000fe200078e0a16 */
[----:B------:R-:W-:Y:S01]  /*1dc0*/  IABS R103, R72 ;  /* 0x0000004800677213 */ /* 0x000fe20000000000 */
[----:B------:R-:W-:Y:S01]  /*1dd0*/  @!P6 IMAD.IADD R24, R24, 0x1, -R0 ;  /* 0x000000011818e824 */ /* 0x000fe200078e0a00 */
[----:B------:R-:W-:Y:S01]  /*1de0*/  ISETP.GT.U32.AND P0, PT, R0, R29, PT ;  /* 0x0000001d0000720c */ /* 0x000fe20003f04070 */
[----:B------:R-:W-:Y:S01]  /*1df0*/  IMAD.HI.U32 R18, R3, R31, RZ ;  /* 0x0000001f03127227 */ /* 0x000fe200078e00ff */
[----:B------:R-:W-:-:S02]  /*1e00*/  LOP3.LUT R74, R2, 0x18, RZ, 0xfc, !PT ;  /* 0x00000018024a7812 */ /* 0x000fc400078efcff */
[C---:B------:R-:W-:Y:S01]  /*1e10*/  ISETP.GT.U32.AND P6, PT, R0.reuse, R24, PT ;  /* 0x000000180000720c */ /* 0x040fe20003fc4070 */
[----:B------:R-:W-:Y:S01]  /*1e20*/  @!P4 IMAD.IADD R27, R27, 0x1, -R0 ;  /* 0x000000011b1bc824 */ /* 0x000fe200078e0a00 */
[----:B------:R-:W-:Y:S01]  /*1e30*/  ISETP.GT.U32.AND P4, PT, R0, R26, PT ;  /* 0x0000001a0000720c */ /* 0x000fe20003f84070 */
[----:B------:R-:W-:Y:S01]  /*1e40*/  IMAD.MOV R18, RZ, RZ, -R18 ;  /* 0x000000ffff127224 */ /* 0x000fe200078e0a12 */
[----:B------:R-:W-:Y:S01]  /*1e50*/  LOP3.LUT R76, R2, 0x14, RZ, 0xfc, !PT ;  /* 0x00000014024c7812 */ /* 0x000fe200078efcff */
[----:B------:R-:W-:Y:S01]  /*1e60*/  @!P5 IMAD.MOV R20, RZ, RZ, -R20 ;  /* 0x000000ffff14d224 */ /* 0x000fe200078e0a14 */
[----:B------:R-:W-:Y:S01]  /*1e70*/  ISETP.GE.AND P5, PT, R28, RZ, PT ;  /* 0x000000ff1c00720c */ /* 0x000fe20003fa6270 */
[C---:B------:R-:W-:Y:S01]  /*1e80*/  IMAD R31, R0.reuse, R18, R31 ;  /* 0x00000012001f7224 */ /* 0x040fe200078e021f */
[----:B------:R-:W-:Y:S01]  /*1e90*/  IABS R28, R34 ;  /* 0x00000022001c7213 */ /* 0x000fe20000000000 */
[----:B------:R-:W-:Y:S01]  /*1ea0*/  @!P0 IMAD.IADD R29, R29, 0x1, -R0 ;  /* 0x000000011d1d8824 */ /* 0x000fe200078e0a00 */
[----:B------:R-:W-:Y:S01]  /*1eb0*/  IABS R105, R74 ;  /* 0x0000004a00697213 */ /* 0x000fe20000000000 */
[----:B------:R-:W-:Y:S01]  /*1ec0*/  IMAD.HI.U32 R25, R3, R30, RZ ;  /* 0x0000001e03197227 */ /* 0x000fe200078e00ff */
[----:B------:R-:W-:-:S02]  /*1ed0*/  ISETP.GT.U32.AND P0, PT, R0, R31, PT ;  /* 0x0000001f0000720c */ /* 0x000fc40003f04070 */
[----:B------:R-:W-:Y:S01]  /*1ee0*/  IABS R107, R76 ;  /* 0x0000004c006b7213 */ /* 0x000fe20000000000 */
[--C-:B------:R-:W-:Y:S01]  /*1ef0*/  @!P4 IMAD.IADD R26, R26, 0x1, -R0.reuse ;  /* 0x000000011a1ac824 */ /* 0x100fe200078e0a00 */
[----:B------:R-:W-:Y:S01]  /*1f00*/  LOP3.LUT R80, R2, 0x4, RZ, 0xfc, !PT ;  /* 0x0000000402507812 */ /* 0x000fe200078efcff */
[----:B------:R-:W-:Y:S01]  /*1f10*/  @!P6 IMAD.IADD R24, R24, 0x1, -R0 ;  /* 0x000000011818e824 */ /* 0x000fe200078e0a00 */
[----:B------:R-:W-:Y:S01]  /*1f20*/  ISETP.GE.AND P6, PT, R23, RZ, PT ;  /* 0x000000ff1700720c */ /* 0x000fe20003fc6270 */
[----:B------:R-:W-:Y:S01]  /*1f30*/  IMAD.MOV.U32 R23, RZ, RZ, R27 ;  /* 0x000000ffff177224 */ /* 0x000fe200078e001b */
[----:B------:R-:W-:Y:S01]  /*1f40*/  ISETP.GT.U32.AND P4, PT, R0, R26, PT ;  /* 0x0000001a0000720c */ /* 0x000fe20003f84070 */
[C---:B------:R-:W-:Y:S01]  /*1f50*/  IMAD.HI.U32 R18, R3.reuse, R28, RZ ;  /* 0x0000001c03127227 */ /* 0x040fe200078e00ff */
[----:B------:R-:W-:Y:S02]  /*1f60*/  IABS R115, R80 ;  /* 0x0000005000737213 */ /* 0x000fe40000000000 */
[----:B------:R-:W-:Y:S01]  /*1f70*/  LOP3.LUT R78, R2, 0x8, RZ, 0xfc, !PT ;  /* 0x00000008024e7812 */ /* 0x000fe200078efcff */
[----:B------:R-:W-:Y:S01]  /*1f80*/  @!P1 IMAD.MOV R23, RZ, RZ, -R23 ;  /* 0x000000ffff179224 */ /* 0x000fe200078e0a17 */
[----:B------:R-:W-:Y:S01]  /*1f90*/  ISETP.GT.U32.AND P1, PT, R0, R29, PT ;  /* 0x0000001d0000720c */ /* 0x000fe20003f24070 */
[----:B------:R-:W-:Y:S01]  /*1fa0*/  IMAD.HI.U32 R27, R3, R32, RZ ;  /* 0x00000020031b7227 */ /* 0x000fe200078e00ff */
[----:B------:R-:W-:-:S02]  /*1fb0*/  IABS R113, R78 ;  /* 0x0000004e00717213 */ /* 0x000fc40000000000 */
[----:B------:R-:W-:Y:S01]  /*1fc0*/  SHF.R.S32.HI R11, RZ, 0x6, R11 ;  /* 0x00000006ff0b7819 */ /* 0x000fe2000001140b */
[----:B------:R-:W-:Y:S02]  /*1fd0*/  IMAD.MOV R33, RZ, RZ, -R18 ;  /* 0x000000ffff217224 */ /* 0x000fe400078e0a12 */
[----:B------:R-:W-:Y:S02]  /*1fe0*/  IMAD.MOV R25, RZ, RZ, -R25 ;  /* 0x000000ffff197224 */ /* 0x000fe400078e0a19 */
[----:B------:R-:W-:Y:S02]  /*1ff0*/  @!P0 IMAD.IADD R31, R31, 0x1, -R0 ;  /* 0x000000011f1f8824 */ /* 0x000fe400078e0a00 */
[----:B------:R-:W-:Y:S02]  /*2000*/  IMAD.MOV R27, RZ, RZ, -R27 ;  /* 0x000000ffff1b7224 */ /* 0x000fe400078e0a1b */
[C---:B------:R-:W-:Y:S01]  /*2010*/  IMAD R28, R0.reuse, R33, R28 ;  /* 0x00000021001c7224 */ /* 0x040fe200078e021c */
[----:B------:R-:W-:Y:S01]  /*2020*/  ISETP.GT.U32.AND P0, PT, R0, R31, PT ;  /* 0x0000001f0000720c */ /* 0x000fe20003f04070 */
[----:B------:R-:W-:Y:S01]  /*2030*/  @!P5 IMAD.MOV R24, RZ, RZ, -R24 ;  /* 0x000000ffff18d224 */ /* 0x000fe200078e0a18 */
[----:B------:R-:W-:Y:S01]  /*2040*/  ISETP.GE.AND P5, PT, R34, RZ, PT ;  /* 0x000000ff2200720c */ /* 0x000fe20003fa6270 */
[----:B------:R-:W-:Y:S01]  /*2050*/  IMAD R33, R0, R25, R30 ;  /* 0x0000001900217224 */ /* 0x000fe200078e021e */
[----:B------:R-:W-:Y:S01]  /*2060*/  LOP3.LUT R34, R2, 0xb0, RZ, 0xfc, !PT ;  /* 0x000000b002227812 */ /* 0x000fe200078efcff */
[----:B------:R-:W-:-:S02]  /*2070*/  IMAD R30, R0, R27, R32 ;  /* 0x0000001b001e7224 */ /* 0x000fc400078e0220 */
[--C-:B------:R-:W-:Y:S01]  /*2080*/  @!P4 IMAD.IADD R26, R26, 0x1, -R0.reuse ;  /* 0x000000011a1ac824 */ /* 0x100fe200078e0a00 */
[C---:B------:R-:W-:Y:S01]  /*2090*/  ISETP.GT.U32.AND P4, PT, R0.reuse, R33, PT ;  /* 0x000000210000720c */ /* 0x040fe20003f84070 */
[----:B------:R-:W-:Y:S01]  /*20a0*/  @!P1 IMAD.IADD R29, R29, 0x1, -R0 ;  /* 0x000000011d1d9824 */ /* 0x000fe200078e0a00 */
[----:B------:R-:W-:Y:S01]  /*20b0*/  IABS R35, R34 ;  /* 0x0000002200237213 */ /* 0x000fe20000000000 */
[----:B------:R-:W-:Y:S01]  /*20c0*/  @!P3 IMAD.MOV R26, RZ, RZ, -R26 ;  /* 0x000000ffff1ab224 */ /* 0x000fe200078e0a1a */
[C---:B------:R-:W-:Y:S01]  /*20d0*/  ISETP.GT.U32.AND P3, PT, R0.reuse, R30, PT ;  /* 0x0000001e0000720c */ /* 0x040fe20003f64070 */
[----:B------:R-:W-:Y:S01]  /*20e0*/  IMAD.MOV.U32 R25, RZ, RZ, R29 ;  /* 0x000000ffff197224 */ /* 0x000fe200078e001d */
[----:B------:R-:W-:Y:S01]  /*20f0*/  ISETP.GT.U32.AND P1, PT, R0, R28, PT ;  /* 0x0000001c0000720c */ /* 0x000fe20003f24070 */
[----:B------:R-:W-:-:S04]  /*2100*/  IMAD.HI.U32 R18, R3, R35, RZ ;  /* 0x0000002303127227 */ /* 0x000fc800078e00ff */
[----:B------:R-:W-:Y:S01]  /*2110*/  @!P0 IMAD.IADD R31, R31, 0x1, -R0 ;  /* 0x000000011f1f8824 */ /* 0x000fe200078e0a00 */
[----:B------:R-:W-:Y:S01]  /*2120*/  ISETP.GE.AND P0, PT, R37, RZ, PT ;  /* 0x000000ff2500720c */ /* 0x000fe20003f06270 */
[----:B------:R-:W-:Y:S01]  /*2130*/  @!P2 IMAD.MOV R25, RZ, RZ, -R25 ;  /* 0x000000ffff19a224 */ /* 0x000fe200078e0a19 */
[----:B------:R-:W-:Y:S01]  /*2140*/  ISETP.GE.AND P2, PT, R36, RZ, PT ;  /* 0x000000ff2400720c */ /* 0x000fe20003f46270 */
[----:B------:R-:W-:Y:S01]  /*2150*/  IMAD.MOV R18, RZ, RZ, -R18 ;  /* 0x000000ffff127224 */ /* 0x000fe200078e0a12 */
[C---:B------:R-:W-:Y:S01]  /*2160*/  LOP3.LUT R37, R2.reuse, 0xa8, RZ, 0xfc, !PT ;  /* 0x000000a802257812 */ /* 0x040fe200078efcff */
[--C-:B------:R-:W-:Y:S01]  /*2170*/  @!P4 IMAD.IADD R33, R33, 0x1, -R0.reuse ;  /* 0x000000012121c824 */ /* 0x100fe200078e0a00 */
[----:B------:R-:W-:Y:S01]  /*2180*/  LOP3.LUT R36, R2, 0xac, RZ, 0xfc, !PT ;  /* 0x000000ac02247812 */ /* 0x000fe200078efcff */
[----:B------:R-:W-:Y:S01]  /*2190*/  IMAD R35, R0, R18, R35 ;  /* 0x0000001200237224 */ /* 0x000fe200078e0223 */
[----:B------:R-:W-:Y:S01]  /*21a0*/  IABS R18, R37 ;  /* 0x0000002500127213 */ /* 0x000fe20000000000 */
[----:B------:R-:W-:Y:S01]  /*21b0*/  @!P3 IMAD.IADD R30, R30, 0x1, -R0 ;  /* 0x000000011e1eb824 */ /* 0x000fe200078e0a00 */
[----:B------:R-:W-:Y:S01]  /*21c0*/  IABS R32, R36 ;  /* 0x0000002400207213 */ /* 0x000fe20000000000 */
[----:B------:R-:W-:Y:S01]  /*21d0*/  IMAD.MOV.U32 R27, RZ, RZ, R31 ;  /* 0x000000ffff1b7224 */ /* 0x000fe200078e001f */
[C---:B------:R-:W-:Y:S01]  /*21e0*/  ISETP.GT.U32.AND P4, PT, R0.reuse, R33, PT ;  /* 0x000000210000720c */ /* 0x040fe20003f84070 */
[----:B------:R-:W-:Y:S01]  /*21f0*/  IMAD.MOV.U32 R31, RZ, RZ, R18 ;  /* 0x000000ffff1f7224 */ /* 0x000fe200078e0012 */
[----:B------:R-:W-:Y:S01]  /*2200*/  ISETP.GT.U32.AND P3, PT, R0, R30, PT ;  /* 0x0000001e0000720c */ /* 0x000fe20003f64070 */
[----:B------:R-:W-:-:S04]  /*2210*/  IMAD.HI.U32 R18, R3, R32, RZ ;  /* 0x0000002003127227 */ /* 0x000fc800078e00ff */
[----:B------:R-:W-:Y:S02]  /*2220*/  @!P1 IMAD.IADD R28, R28, 0x1, -R0 ;  /* 0x000000011c1c9824 */ /* 0x000fe400078e0a00 */
[----:B------:R-:W-:Y:S02]  /*2230*/  IMAD.MOV R29, RZ, RZ, -R18 ;  /* 0x000000ffff1d7224 */ /* 0x000fe400078e0a12 */
[----:B------:R-:W-:Y:S01]  /*2240*/  @!P6 IMAD.MOV R27, RZ, RZ, -R27 ;  /* 0x000000ffff1be224 */ /* 0x000fe200078e0a1b */
[C---:B------:R-:W-:Y:S01]  /*2250*/  ISETP.GT.U32.AND P6, PT, R0.reuse, R35, PT ;  /* 0x000000230000720c */ /* 0x040fe20003fc4070 */
[----:B------:R-:W-:Y:S01]  /*2260*/  IMAD.HI.U32 R18, R3, R31, RZ ;  /* 0x0000001f03127227 */ /* 0x000fe200078e00ff */
[----:B------:R-:W-:-:S03]  /*2270*/  ISETP.GT.U32.AND P1, PT, R0, R28, PT ;  /* 0x0000001c0000720c */ /* 0x000fc60003f24070 */
[----:B------:R-:W-:Y:S02]  /*2280*/  IMAD R32, R0, R29, R32 ;  /* 0x0000001d00207224 */ /* 0x000fe400078e0220 */
[----:B------:R-:W-:Y:S01]  /*2290*/  @!P4 IMAD.IADD R33, R33, 0x1, -R0 ;  /* 0x000000012121c824 */ /* 0x000fe200078e0a00 */
[----:B------:R-:W-:Y:S01]  /*22a0*/  ISETP.GE.AND P4, PT, R36, RZ, PT ;  /* 0x000000ff2400720c */ /* 0x000fe20003f86270 */
[----:B------:R-:W-:Y:S02]  /*22b0*/  IMAD.MOV R18, RZ, RZ, -R18 ;  /* 0x000000ffff127224 */ /* 0x000fe400078e0a12 */
[--C-:B------:R-:W-:Y:S01]  /*22c0*/  @!P3 IMAD.IADD R30, R30, 0x1, -R0.reuse ;  /* 0x000000011e1eb824 */ /* 0x100fe200078e0a00 */
[C---:B------:R-:W-:Y:S01]  /*22d0*/  ISETP.GT.U32.AND P3, PT, R0.reuse, R32, PT ;  /* 0x000000200000720c */ /* 0x040fe20003f64070 */
[----:B------:R-:W-:Y:S02]  /*22e0*/  IMAD.MOV.U32 R29, RZ, RZ, R33 ;  /* 0x000000ffff1d7224 */ /* 0x000fe400078e0021 */
[----:B------:R-:W-:Y:S01]  /*22f0*/  IMAD R33, R0, R18, R31 ;  /* 0x0000001200217224 */ /* 0x000fe200078e021f */
[----:B------:R-:W-:Y:S01]  /*2300*/  LOP3.LUT R31, R2, 0xa0, RZ, 0xfc, !PT ;  /* 0x000000a0021f7812 */ /* 0x000fe200078efcff */
[----:B------:R-:W-:-:S02]  /*2310*/  @!P6 IMAD.IADD R35, R35, 0x1, -R0 ;  /* 0x000000012323e824 */ /* 0x000fc400078e0a00 */
[----:B------:R-:W-:Y:S01]  /*2320*/  @!P0 IMAD.MOV R30, RZ, RZ, -R30 ;  /* 0x000000ffff1e8224 */ /* 0x000fe200078e0a1e */
[----:B------:R-:W-:Y:S01]  /*2330*/  ISETP.GT.U32.AND P0, PT, R0, R33, PT ;  /* 0x000000210000720c */ /* 0x000fe20003f04070 */
[--C-:B------:R-:W-:Y:S01]  /*2340*/  @!P1 IMAD.IADD R28, R28, 0x1, -R0.reuse ;  /* 0x000000011c1c9824 */ /* 0x100fe200078e0a00 */
[----:B------:R-:W-:Y:S01]  /*2350*/  ISETP.GE.AND P1, PT, R34, RZ, PT ;  /* 0x000000ff2200720c */ /* 0x000fe20003f26270 */
[----:B------:R-:W-:Y:S01]  /*2360*/  @!P2 IMAD.MOV R29, RZ, RZ, -R29 ;  /* 0x000000ffff1da224 */ /* 0x000fe200078e0a1d */
[----:B------:R-:W-:Y:S01]  /*2370*/  IABS R34, R38 ;  /* 0x0000002600227213 */ /* 0x000fe20000000000 */
[----:B------:R-:W-:Y:S01]  /*2380*/  @!P3 IMAD.IADD R32, R32, 0x1, -R0 ;  /* 0x000000012020b824 */ /* 0x000fe200078e0a00 */
[C---:B------:R-:W-:Y:S01]  /*2390*/  ISETP.GT.U32.AND P6, PT, R0.reuse, R35, PT ;  /* 0x000000230000720c */ /* 0x040fe20003fc4070 */
[----:B------:R-:W-:Y:S01]  /*23a0*/  @!P5 IMAD.MOV R28, RZ, RZ, -R28 ;  /* 0x000000ffff1cd224 */ /* 0x000fe200078e0a1c */
[----:B------:R-:W-:Y:S01]  /*23b0*/  ISETP.GE.AND P5, PT, R37, RZ, PT ;  /* 0x000000ff2500720c */ /* 0x000fe20003fa6270 */
[----:B------:R-:W-:Y:S01]  /*23c0*/  IMAD.HI.U32 R18, R3, R34, RZ ;  /* 0x0000002203127227 */ /* 0x000fe200078e00ff */
[----:B------:R-:W-:-:S02]  /*23d0*/  ISETP.GT.U32.AND P3, PT, R0, R32, PT ;  /* 0x000000200000720c */ /* 0x000fc40003f64070 */
[----:B------:R-:W-:Y:S01]  /*23e0*/  IABS R36, R31 ;  /* 0x0000001f00247213 */ /* 0x000fe20000000000 */
[----:B------:R-:W-:Y:S01]  /*23f0*/  IMAD.MOV R37, RZ, RZ, -R18 ;  /* 0x000000ffff257224 */ /* 0x000fe200078e0a12 */
[----:B------:R-:W-:Y:S01]  /*2400*/  ISETP.GE.AND P2, PT, R38, RZ, PT ;  /* 0x000000ff2600720c */ /* 0x000fe20003f46270 */
[----:B------:R-:W-:Y:S01]  /*2410*/  @!P0 IMAD.IADD R33, R33, 0x1, -R0 ;  /* 0x0000000121218824 */ /* 0x000fe200078e0a00 */
[----:B------:R-:W-:Y:S01]  /*2420*/  IABS R38, R40 ;  /* 0x0000002800267213 */ /* 0x000fe20000000000 */
[C---:B------:R-:W-:Y:S01]  /*2430*/  IMAD R34, R0.reuse, R37, R34 ;  /* 0x0000002500227224 */ /* 0x040fe200078e0222 */
[----:B------:R-:W-:Y:S01]  /*2440*/  IABS R37, R39 ;  /* 0x0000002700257213 */ /* 0x000fe20000000000 */
[----:B------:R-:W-:Y:S01]  /*2450*/  @!P6 IMAD.IADD R35, R35, 0x1, -R0 ;  /* 0x000000012323e824 */ /* 0x000fe200078e0a00 */
[----:B------:R-:W-:Y:S01]  /*2460*/  ISETP.GT.U32.AND P0, PT, R0, R33, PT ;  /* 0x000000210000720c */ /* 0x000fe20003f04070 */
[----:B------:R-:W-:Y:S01]  /*2470*/  IMAD.HI.U32 R18, R3, R36, RZ ;  /* 0x0000002403127227 */ /* 0x000fe200078e00ff */
[----:B------:R-:W-:-:S03]  /*2480*/  ISETP.GE.AND P6, PT, R31, RZ, PT ;  /* 0x000000ff1f00720c */ /* 0x000fc60003fc6270 */
[----:B------:R-:W-:Y:S02]  /*2490*/  IMAD.MOV.U32 R31, RZ, RZ, R35 ;  /* 0x000000ffff1f7224 */ /* 0x000fe400078e0023 */
[----:B------:R-:W-:Y:S02]  /*24a0*/  IMAD.MOV R35, RZ, RZ, -R18 ;  /* 0x000000ffff237224 */ /* 0x000fe400078e0a12 */
[----:B------:R-:W-:-:S04]  /*24b0*/  IMAD.HI.U32 R18, R3, R37, RZ ;  /* 0x0000002503127227 */ /* 0x000fc800078e00ff */
[----:B------:R-:W-:Y:S01]  /*24c0*/  @!P3 IMAD.IADD R32, R32, 0x1, -R0 ;  /* 0x000000012020b824 */ /* 0x000fe200078e0a00 */
[C---:B------:R-:W-:Y:S01]  /*24d0*/  ISETP.GT.U32.AND P3, PT, R0.reuse, R34, PT ;  /* 0x000000220000720c */ /* 0x040fe20003f64070 */
[C---:B------:R-:W-:Y:S02]  /*24e0*/  IMAD R35, R0.reuse, R35, R36 ;  /* 0x0000002300237224 */ /* 0x040fe400078e0224 */
[----:B------:R-:W-:Y:S02]  /*24f0*/  IMAD.MOV R36, RZ, RZ, -R18 ;  /* 0x000000ffff247224 */ /* 0x000fe400078e0a12 */
[----:B------:R-:W-:Y:S01]  /*2500*/  @!P0 IMAD.IADD R33, R33, 0x1, -R0 ;  /* 0x0000000121218824 */ /* 0x000fe200078e0a00 */
[C---:B------:R-:W-:Y:S01]  /*2510*/  ISETP.GT.U32.AND P0, PT, R0.reuse, R35, PT ;  /* 0x000000230000720c */ /* 0x040fe20003f04070 */
[----:B------:R-:W-:Y:S02]  /*2520*/  IMAD R36, R0, R36, R37 ;  /* 0x0000002400247224 */ /* 0x000fe400078e0225 */
[----:B------:R-:W-:-:S02]  /*2530*/  @!P5 IMAD.MOV R33, RZ, RZ, -R33 ;  /* 0x000000ffff21d224 */ /* 0x000fc400078e0a21 */
[----:B------:R-:W-:Y:S01]  /*2540*/  @!P1 IMAD.MOV R31, RZ, RZ, -R31 ;  /* 0x000000ffff1f9224 */ /* 0x000fe200078e0a1f */
[----:B------:R-:W-:Y:S01]  /*2550*/  ISETP.GT.U32.AND P5, PT, R0, R36, PT ;  /* 0x000000240000720c */ /* 0x000fe20003fa4070 */
[--C-:B------:R-:W-:Y:S01]  /*2560*/  @!P3 IMAD.IADD R34, R34, 0x1, -R0.reuse ;  /* 0x000000012222b824 */ /* 0x100fe200078e0a00 */
[----:B------:R-:W-:Y:S01]  /*2570*/  ISETP.GE.AND P1, PT, R39, RZ, PT ;  /* 0x000000ff2700720c */ /* 0x000fe20003f26270 */
[----:B------:R-:W-:Y:S01]  /*2580*/  IMAD.HI.U32 R18, R3, R38, RZ ;  /* 0x0000002603127227 */ /* 0x000fe200078e00ff */
[----:B------:R-:W-:Y:S02]  /*2590*/  IABS R39, R41 ;  /* 0x0000002900277213 */ /* 0x000fe40000000000 */
[----:B------:R-:W-:Y:S01]  /*25a0*/  ISETP.GT.U32.AND P3, PT, R0, R34, PT ;  /* 0x000000220000720c */ /* 0x000fe20003f64070 */
[----:B------:R-:W-:Y:S02]  /*25b0*/  @!P0 IMAD.IADD R35, R35, 0x1, -R0 ;  /* 0x0000000123238824 */ /* 0x000fe400078e0a00 */
[----:B------:R-:W-:Y:S01]  /*25c0*/  @!P4 IMAD.MOV R32, RZ, RZ, -R32 ;  /* 0x000000ffff20c224 */ /* 0x000fe200078e0a20 */
[----:B------:R-:W-:Y:S01]  /*25d0*/  ISETP.GE.AND P4, PT, R40, RZ, PT ;  /* 0x000000ff2800720c */ /* 0x000fe20003f86270 */
[----:B------:R-:W-:Y:S01]  /*25e0*/  IMAD.MOV R37, RZ, RZ, -R18 ;  /* 0x000000ffff257224 */ /* 0x000fe200078e0a12 */
[----:B------:R-:W-:Y:S01]  /*25f0*/  IABS R40, R43 ;  /* 0x0000002b00287213 */ /* 0x000fe20000000000 */
[----:B------:R-:W-:Y:S01]  /*2600*/  @!P5 IMAD.IADD R36, R36, 0x1, -R0 ;  /* 0x000000012424d824 */ /* 0x000fe200078e0a00 */
[----:B------:R-:W-:Y:S01]  /*2610*/  ISETP.GT.U32.AND P0, PT, R0, R35, PT ;  /* 0x000000230000720c */ /* 0x000fe20003f04070 */
[----:B------:R-:W-:-:S03]  /*2620*/  IMAD.HI.U32 R18, R3, R39, RZ ;  /* 0x0000002703127227 */ /* 0x000fc600078e00ff */
[----:B------:R-:W-:Y:S01]  /*2630*/  ISETP.GT.U32.AND P5, PT, R0, R36, PT ;  /* 0x000000240000720c */ /* 0x000fe20003fa4070 */
[----:B------:R-:W-:Y:S02]  /*2640*/  @!P3 IMAD.IADD R34, R34, 0x1, -R0 ;  /* 0x000000012222b824 */ /* 0x000fe400078e0a00 */
[----:B------:R-:W-:Y:S02]  /*2650*/  IMAD R37, R0, R37, R38 ;  /* 0x0000002500257224 */ /* 0x000fe400078e0226 */
[----:B------:R-:W-:-:S03]  /*2660*/  IMAD.HI.U32 R38, R3, R40, RZ ;  /* 0x0000002803267227 */ /* 0x000fc600078e00ff */
[C---:B------:R-:W-:Y:S01]  /*2670*/  ISETP.GT.U32.AND P3, PT, R0.reuse, R37, PT ;  /* 0x000000250000720c */ /* 0x040fe20003f64070 */
[----:B------:R-:W-:Y:S02]  /*2680*/  IMAD.MOV R18, RZ, RZ, -R18 ;  /* 0x000000ffff127224 */ /* 0x000fe400078e0a12 */
[----:B------:R-:W-:Y:S01]  /*2690*/  @!P2 IMAD.MOV R34, RZ, RZ, -R34 ;  /* 0x000000ffff22a224 */ /* 0x000fe200078e0a22 */
[----:B------:R-:W-:Y:S01]  /*26a0*/  ISETP.GE.AND P2, PT, R41, RZ, PT ;  /* 0x000000ff2900720c */ /* 0x000fe20003f46270 */
[----:B------:R-:W-:Y:S02]  /*26b0*/  IMAD.MOV R41, RZ, RZ, -R38 ;  /* 0x000000ffff297224 */ /* 0x000fe400078e0a26 */
[C---:B------:R-:W-:Y:S02]  /*26c0*/  IMAD R38, R0.reuse, R18, R39 ;  /* 0x0000001200267224 */ /* 0x040fe400078e0227 */
[----:B------:R-:W-:Y:S01]  /*26d0*/  @!P0 IMAD.IADD R35, R35, 0x1, -R0 ;  /* 0x0000000123238824 */ /* 0x000fe200078e0a00 */
[----:B------:R-:W-:Y:S01]  /*26e0*/  ISETP.GE.AND P0, PT, R43, RZ, PT ;  /* 0x000000ff2b00720c */ /* 0x000fe20003f06270 */
[----:B------:R-:W-:-:S02]  /*26f0*/  IMAD R39, R0, R41, R40 ;  /* 0x0000002900277224 */ /* 0x000fc400078e0228 */
[----:B------:R-:W-:Y:S01]  /*2700*/  @!P5 IMAD.IADD R36, R36, 0x1, -R0 ;  /* 0x000000012424d824 */ /* 0x000fe200078e0a00 */
[C---:B------:R-:W-:Y:S01]  /*2710*/  ISETP.GT.U32.AND P5, PT, R0.reuse, R38, PT ;  /* 0x000000260000720c */ /* 0x040fe20003fa4070 */
[----:B------:R-:W-:Y:S01]  /*2720*/  @!P6 IMAD.MOV R35, RZ, RZ, -R35 ;  /* 0x000000ffff23e224 */ /* 0x000fe200078e0a23 */
[----:B------:R-:W-:Y:S01]  /*2730*/  ISETP.GT.U32.AND P6, PT, R0, R39, PT ;  /* 0x000000270000720c */ /* 0x000fe20003fc4070 */
[----:B------:R-:W-:-:S04]  /*2740*/  IMAD.HI.U32 R18, R3, R42, RZ ;  /* 0x0000002a03127227 */ /* 0x000fc800078e00ff */
[----:B------:R-:W-:Y:S01]  /*2750*/  IMAD.MOV R41, RZ, RZ, -R18 ;  /* 0x000000ffff297224 */ /* 0x000fe200078e0a12 */
[----:B------:R-:W-:Y:S01]  /*2760*/  LOP3.LUT R18, R2, 0x88, RZ, 0xfc, !PT ;  /* 0x0000008802127812 */ /* 0x000fe200078efcff */
[----:B------:R-:W-:Y:S02]  /*2770*/  @!P3 IMAD.IADD R37, R37, 0x1, -R0 ;  /* 0x000000012525b824 */ /* 0x000fe400078e0a00 */
[----:B------:R-:W-:Y:S01]  /*2780*/  IMAD R40, R0, R41, R42 ;  /* 0x0000002900287224 */ /* 0x000fe200078e022a */
[----:B------:R-:W-:Y:S01]  /*2790*/  IABS R41, R18 ;  /* 0x0000001200297213 */ /* 0x000fe20000000000 */
[--C-:B------:R-:W-:Y:S01]  /*27a0*/  @!P5 IMAD.IADD R38, R38, 0x1, -R0.reuse ;  /* 0x000000012626d824 */ /* 0x100fe200078e0a00 */
[----:B------:R-:W-:Y:S01]  /*27b0*/  ISETP.GT.U32.AND P3, PT, R0, R37, PT ;  /* 0x000000250000720c */ /* 0x000fe20003f64070 */
[----:B------:R-:W-:Y:S01]  /*27c0*/  @!P6 IMAD.IADD R39, R39, 0x1, -R0 ;  /* 0x000000012727e824 */ /* 0x000fe200078e0a00 */
[----:B------:R-:W-:Y:S01]  /*27d0*/  ISETP.GE.AND P5, PT, R18, RZ, PT ;  /* 0x000000ff1200720c */ /* 0x000fe20003fa6270 */
[----:B------:R-:W-:Y:S01]  /*27e0*/  IMAD.HI.U32 R18, R3, R41, RZ ;  /* 0x0000002903127227 */ /* 0x000fe200078e00ff */
[----:B------:R-:W-:-:S02]  /*27f0*/  ISETP.GT.U32.AND P6, PT, R0, R38, PT ;  /* 0x000000260000720c */ /* 0x000fc40003fc4070 */
[----:B------:R-:W-:Y:S01]  /*2800*/  LOP3.LUT R42, R2, 0x84, RZ, 0xfc, !PT ;  /* 0x00000084022a7812 */ /* 0x000fe200078efcff */
[----:B------:R-:W-:Y:S02]  /*2810*/  IMAD.MOV R18, RZ, RZ, -R18 ;  /* 0x000000ffff127224 */ /* 0x000fe400078e0a12 */
[----:B------:R-:W-:Y:S01]  /*2820*/  @!P1 IMAD.MOV R36, RZ, RZ, -R36 ;  /* 0x000000ffff249224 */ /* 0x000fe200078e0a24 */
[----:B------:R-:W-:Y:S01]  /*2830*/  ISETP.GE.AND P1, PT, R44, RZ, PT ;  /* 0x000000ff2c00720c */ /* 0x000fe20003f26270 */
[C---:B------:R-:W-:Y:S01]  /*2840*/  IMAD R41, R0.reuse, R18, R41 ;  /* 0x0000001200297224 */ /* 0x040fe200078e0229 */
[----:B------:R-:W-:Y:S01]  /*2850*/  IABS R44, R42 ;  /* 0x0000002a002c7213 */ /* 0x000fe20000000000 */
[----:B------:R-:W-:Y:S01]  /*2860*/  @!P3 IMAD.IADD R37, R37, 0x1, -R0 ;  /* 0x000000012525b824 */ /* 0x000fe200078e0a00 */
[----:B------:R-:W-:Y:S01]  /*2870*/  ISETP.GT.U32.AND P3, PT, R0, R40, PT ;  /* 0x000000280000720c */ /* 0x000fe20003f64070 */
[----:B------:R-:W-:-:S04]  /*2880*/  IMAD.HI.U32 R43, R3, R48, RZ ;  /* 0x00000030032b7227 */ /* 0x000fc800078e00ff */
[----:B------:R-:W-:Y:S01]  /*2890*/  @!P6 IMAD.IADD R38, R38, 0x1, -R0 ;  /* 0x000000012626e824 */ /* 0x000fe200078e0a00 */
[C---:B------:R-:W-:Y:S01]  /*28a0*/  ISETP.GT.U32.AND P6, PT, R0.reuse, R41, PT ;  /* 0x000000290000720c */ /* 0x040fe20003fc4070 */
[----:B------:R-:W-:Y:S01]  /*28b0*/  @!P4 IMAD.MOV R37, RZ, RZ, -R37 ;  /* 0x000000ffff25c224 */ /* 0x000fe200078e0a25 */
[----:B------:R-:W-:Y:S01]  /*28c0*/  ISETP.GT.U32.AND P4, PT, R0, R39, PT ;  /* 0x000000270000720c */ /* 0x000fe20003f84070 */
[----:B------:R-:W-:Y:S02]  /*28d0*/  IMAD.MOV R49, RZ, RZ, -R43 ;  /* 0x000000ffff317224 */ /* 0x000fe400078e0a2b */
[----:B------:R-:W-:-:S04]  /*28e0*/  IMAD.HI.U32 R18, R3, R44, RZ ;  /* 0x0000002c03127227 */ /* 0x000fc800078e00ff */
[----:B------:R-:W-:Y:S02]  /*28f0*/  @!P3 IMAD.IADD R40, R40, 0x1, -R0 ;  /* 0x000000012828b824 */ /* 0x000fe400078e0a00 */
[----:B------:R-:W-:Y:S01]  /*2900*/  @!P2 IMAD.MOV R38, RZ, RZ, -R38 ;  /* 0x000000ffff26a224 */ /* 0x000fe200078e0a26 */
[----:B------:R-:W-:Y:S01]  /*2910*/  ISETP.GE.AND P2, PT, R50, RZ, PT ;  /* 0x000000ff3200720c */ /* 0x000fe20003f46270 */
[--C-:B------:R-:W-:Y:S01]  /*2920*/  @!P6 IMAD.IADD R41, R41, 0x1, -R0.reuse ;  /* 0x000000012929e824 */ /* 0x100fe200078e0a00 */
[----:B------:R-:W-:Y:S01]  /*2930*/  ISETP.GT.U32.AND P3, PT, R0, R40, PT ;  /* 0x000000280000720c */ /* 0x000fe20003f64070 */
[----:B------:R-:W-:Y:S01]  /*2940*/  @!P4 IMAD.IADD R39, R39, 0x1, -R0 ;  /* 0x000000012727c824 */ /* 0x000fe200078e0a00 */
[----:B------:R-:W-:Y:S01]  /*2950*/  ISETP.GE.AND P4, PT, R42, RZ, PT ;  /* 0x000000ff2a00720c */ /* 0x000fe20003f86270 */
[----:B------:R-:W-:Y:S01]  /*2960*/  IMAD.HI.U32 R42, R3, R46, RZ ;  /* 0x0000002e032a7227 */ /* 0x000fe200078e00ff */
[----:B------:R-:W-:Y:S02]  /*2970*/  ISETP.GT.U32.AND P6, PT, R0, R41, PT ;  /* 0x000000290000720c */ /* 0x000fe40003fc4070 */
[----:B------:R-:W-:Y:S01]  /*2980*/  IABS R50, R56 ;  /* 0x0000003800327213 */ /* 0x000fe20000000000 */
[----:B------:R-:W-:-:S02]  /*2990*/  IMAD.MOV R47, RZ, RZ, -R42 ;  /* 0x000000ffff2f7224 */ /* 0x000fc400078e0a2a */
[----:B------:R-:W-:Y:S02]  /*29a0*/  @!P0 IMAD.MOV R39, RZ, RZ, -R39 ;  /* 0x000000ffff278224 */ /* 0x000fe400078e0a27 */
[----:B------:R-:W-:Y:S02]  /*29b0*/  IMAD R43, R0, R47, R46 ;  /* 0x0000002f002b7224 */ /* 0x000fe400078e022e */
[----:B------:R-:W-:Y:S01]  /*29c0*/  @!P3 IMAD.IADD R40, R40, 0x1, -R0 ;  /* 0x000000012828b824 */ /* 0x000fe200078e0a00 */
[----:B------:R-:W-:Y:S01]  /*29d0*/  ISETP.GE.AND P3, PT, R45, RZ, PT ;  /* 0x000000ff2d00720c */ /* 0x000fe20003f66270 */
[----:B------:R-:W-:Y:S01]  /*29e0*/  IMAD.MOV R45, RZ, RZ, -R18 ;  /* 0x000000ffff2d7224 */ /* 0x000fe200078e0a12 */
[----:B------:R-:W-:Y:S01]  /*29f0*/  LOP3.LUT R18, R2, 0x78, RZ, 0xfc, !PT ;  /* 0x0000007802127812 */ /* 0x000fe200078efcff */
[----:B------:R-:W-:Y:S01]  /*2a00*/  @!P6 IMAD.IADD R41, R41, 0x1, -R0 ;  /* 0x000000012929e824 */ /* 0x000fe200078e0a00 */
[C---:B------:R-:W-:Y:S01]  /*2a10*/  ISETP.GT.U32.AND P6, PT, R0.reuse, R43, PT ;  /* 0x0000002b0000720c */ /* 0x040fe20003fc4070 */
[----:B------:R-:W-:-:S02]  /*2a20*/  IMAD R42, R0, R45, R44 ;  /* 0x0000002d002a7224 */ /* 0x000fc400078e022c */
[C---:B------:R-:W-:Y:S01]  /*2a30*/  IMAD R46, R0.reuse, R49, R48 ;  /* 0x00000031002e7224 */ /* 0x040fe200078e0230 */
[----:B------:R-:W-:Y:S01]  /*2a40*/  IABS R48, R18 ;  /* 0x0000001200307213 */ /* 0x000fe20000000000 */
[----:B------:R-:W-:Y:S01]  /*2a50*/  @!P1 IMAD.MOV R40, RZ, RZ, -R40 ;  /* 0x000000ffff289224 */ /* 0x000fe200078e0a28 */
[----:B------:R-:W-:Y:S01]  /*2a60*/  ISETP.GT.U32.AND P0, PT, R0, R42, PT ;  /* 0x0000002a0000720c */ /* 0x000fe20003f04070 */
[----:B------:R-:W-:Y:S01]  /*2a70*/  IMAD.HI.U32 R45, R3, R52, RZ ;  /* 0x00000034032d7227 */ /* 0x000fe200078e00ff */
[----:B------:R-:W-:-:S03]  /*2a80*/  ISETP.GE.AND P1, PT, R18, RZ, PT ;  /* 0x000000ff1200720c */ /* 0x000fc60003f26270 */
[----:B------:R-:W-:-:S04]  /*2a90*/  IMAD.HI.U32 R18, R3, R48, RZ ;  /* 0x0000003003127227 */ /* 0x000fc800078e00ff */
[----:B------:R-:W-:Y:S02]  /*2aa0*/  @!P6 IMAD.IADD R43, R43, 0x1, -R0 ;  /* 0x000000012b2be824 */ /* 0x000fe400078e0a00 */
[----:B------:R-:W-:Y:S02]  /*2ab0*/  IMAD.MOV R49, RZ, RZ, -R18 ;  /* 0x000000ffff317224 */ /* 0x000fe400078e0a12 */
[----:B------:R-:W-:Y:S01]  /*2ac0*/  @!P0 IMAD.IADD R42, R42, 0x1, -R0 ;  /* 0x000000012a2a8824 */ /* 0x000fe200078e0a00 */
[C---:B------:R-:W-:Y:S01]  /*2ad0*/  ISETP.GT.U32.AND P6, PT, R0.reuse, R43, PT ;  /* 0x0000002b0000720c */ /* 0x040fe20003fc4070 */
[----:B------:R-:W-:Y:S02]  /*2ae0*/  IMAD.MOV R53, RZ, RZ, -R45 ;  /* 0x000000ffff357224 */ /* 0x000fe400078e0a2d */
[----:B------:R-:W-:Y:S01]  /*2af0*/  @!P5 IMAD.MOV R41, RZ, RZ, -R41 ;  /* 0x000000ffff29d224 */ /* 0x000fe200078e0a29 */
[C---:B------:R-:W-:Y:S01]  /*2b00*/  ISETP.GT.U32.AND P0, PT, R0.reuse, R42, PT ;  /* 0x0000002a0000720c */ /* 0x040fe20003f04070 */
[C---:B------:R-:W-:Y:S01]  /*2b10*/  IMAD R45, R0.reuse, R49, R48 ;  /* 0x00000031002d7224 */ /* 0x040fe200078e0230 */
[----:B------:R-:W-:Y:S01]  /*2b20*/  ISETP.GT.U32.AND P5, PT, R0, R46, PT ;  /* 0x0000002e0000720c */ /* 0x000fe20003fa4070 */
[----:B------:R-:W-:-:S04]  /*2b30*/  IMAD.HI.U32 R44, R3, R50, RZ ;  /* 0x00000032032c7227 */ /* 0x000fc800078e00ff */
[----:B------:R-:W-:Y:S02]  /*2b40*/  IMAD.MOV R51, RZ, RZ, -R44 ;  /* 0x000000ffff337224 */ /* 0x000fe400078e0a2c */
[----:B------:R-:W-:Y:S01]  /*2b50*/  @!P6 IMAD.IADD R43, R43, 0x1, -R0 ;  /* 0x000000012b2be824 */ /* 0x000fe200078e0a00 */
[----:B------:R-:W-:Y:S01]  /*2b60*/  ISETP.GT.U32.AND P6, PT, R0, R45, PT ;  /* 0x0000002d0000720c */ /* 0x000fe20003fc4070 */
[----:B------:R-:W-:-:S04]  /*2b70*/  IMAD.HI.U32 R47, R3, R54, RZ ;  /* 0x00000036032f7227 */ /* 0x000fc800078e00ff */
[--C-:B------:R-:W-:Y:S01]  /*2b80*/  @!P0 IMAD.IADD R42, R42, 0x1, -R0.reuse ;  /* 0x000000012a2a8824 */ /* 0x100fe200078e0a00 */
[----:B------:R-:W-:Y:S01]  /*2b90*/  ISETP.GE.AND P0, PT, R56, RZ, PT ;  /* 0x000000ff3800720c */ /* 0x000fe20003f06270 */
[----:B------:R-:W-:Y:S01]  /*2ba0*/  @!P5 IMAD.IADD R46, R46, 0x1, -R0 ;  /* 0x000000012e2ed824 */ /* 0x000fe200078e0a00 */
[----:B------:R-:W-:Y:S01]  /*2bb0*/  LOP3.LUT R56, R2, 0x68, RZ, 0xfc, !PT ;  /* 0x0000006802387812 */ /* 0x000fe200078efcff */
[C---:B------:R-:W-:Y:S02]  /*2bc0*/  IMAD R44, R0.reuse, R51, R50 ;  /* 0x00000033002c7224 */ /* 0x040fe400078e0232 */
[----:B------:R-:W-:Y:S01]  /*2bd0*/  IMAD.MOV R55, RZ, RZ, -R47 ;  /* 0x000000ffff377224 */ /* 0x000fe200078e0a2f */
[----:B------:R-:W-:Y:S01]  /*2be0*/  IABS R50, R56 ;  /* 0x0000003800327213 */ /* 0x000fe20000000000 */
[----:B------:R-:W-:Y:S01]  /*2bf0*/  @!P6 IMAD.IADD R45, R45, 0x1, -R0 ;  /* 0x000000012d2de824 */ /* 0x000fe200078e0a00 */
[C---:B------:R-:W-:Y:S01]  /*2c00*/  ISETP.GT.U32.AND P6, PT, R0.reuse, R46, PT ;  /* 0x0000002e0000720c */ /* 0x040fe20003fc4070 */
[C---:B------:R-:W-:Y:S01]  /*2c10*/  IMAD R47, R0.reuse, R53, R52 ;  /* 0x00000035002f7224 */ /* 0x040fe200078e0234 */
[----:B------:R-:W-:Y:S01]  /*2c20*/  IABS R52, R59 ;  /* 0x0000003b00347213 */ /* 0x000fe20000000000 */
[----:B------:R-:W-:Y:S01]  /*2c30*/  @!P4 IMAD.MOV R42, RZ, RZ, -R42 ;  /* 0x000000ffff2ac224 */ /* 0x000fe200078e0a2a */
[C---:B------:R-:W-:Y:S01]  /*2c40*/  ISETP.GT.U32.AND P4, PT, R0.reuse, R45, PT ;  /* 0x0000002d0000720c */ /* 0x040fe20003f84070 */
[----:B------:R-:W-:Y:S01]  /*2c50*/  IMAD.HI.U32 R18, R3, R50, RZ ;  /* 0x0000003203127227 */ /* 0x000fe200078e00ff */
[----:B------:R-:W-:-:S03]  /*2c60*/  ISETP.GT.U32.AND P5, PT, R0, R44, PT ;  /* 0x0000002c0000720c */ /* 0x000fc60003fa4070 */
[----:B------:R-:W-:Y:S01]  /*2c70*/  IMAD R48, R0, R55, R54 ;  /* 0x0000003700307224 */ /* 0x000fe200078e0236 */
[----:B------:R-:W-:Y:S01]  /*2c80*/  IABS R54, R60 ;  /* 0x0000003c00367213 */ /* 0x000fe20000000000 */
[----:B------:R-:W-:Y:S01]  /*2c90*/  IMAD.HI.U32 R49, R3, R52, RZ ;  /* 0x0000003403317227 */ /* 0x000fe200078e00ff */
[----:B------:R-:W-:-:S03]  /*2ca0*/  IABS R55, R61 ;  /* 0x0000003d00377213 */ /* 0x000fc60000000000 */
[----:B------:R-:W-:Y:S02]  /*2cb0*/  IMAD.MOV R51, RZ, RZ, -R18 ;  /* 0x000000ffff337224 */ /* 0x000fe400078e0a12 */
[----:B------:R-:W-:Y:S02]  /*2cc0*/  IMAD.MOV R53, RZ, RZ, -R49 ;  /* 0x000000ffff357224 */ /* 0x000fe400078e0a31 */
[----:B------:R-:W-:Y:S01]  /*2cd0*/  @!P6 IMAD.IADD R46, R46, 0x1, -R0 ;  /* 0x000000012e2ee824 */ /* 0x000fe200078e0a00 */
[C---:B------:R-:W-:Y:S01]  /*2ce0*/  ISETP.GT.U32.AND P6, PT, R0.reuse, R48, PT ;  /* 0x000000300000720c */ /* 0x040fe20003fc4070 */
[----:B------:R-:W-:Y:S01]  /*2cf0*/  @!P3 IMAD.MOV R43, RZ, RZ, -R43 ;  /* 0x000000ffff2bb224 */ /* 0x000fe200078e0a2b */
[C---:B------:R-:W-:Y:S01]  /*2d00*/  ISETP.GT.U32.AND P3, PT, R0.reuse, R47, PT ;  /* 0x0000002f0000720c */ /* 0x040fe20003f64070 */
[----:B------:R-:W-:Y:S02]  /*2d10*/  IMAD R49, R0, R51, R50 ;  /* 0x0000003300317224 */ /* 0x000fe400078e0232 */
[----:B------:R-:W-:-:S02]  /*2d20*/  @!P4 IMAD.IADD R45, R45, 0x1, -R0 ;  /* 0x000000012d2dc824 */ /* 0x000fc400078e0a00 */
[----:B------:R-:W-:Y:S01]  /*2d30*/  @!P5 IMAD.IADD R44, R44, 0x1, -R0 ;  /* 0x000000012c2cd824 */ /* 0x000fe200078e0a00 */
[----:B------:R-:W-:Y:S01]  /*2d40*/  ISETP.GT.U32.AND P4, PT, R0, R49, PT ;  /* 0x000000310000720c */ /* 0x000fe20003f84070 */
[----:B------:R-:W-:-:S03]  /*2d50*/  IMAD.HI.U32 R18, R3, R54, RZ ;  /* 0x0000003603127227 */ /* 0x000fc600078e00ff */
[----:B------:R-:W-:Y:S01]  /*2d60*/  ISETP.GT.U32.AND P5, PT, R0, R44, PT ;  /* 0x0000002c0000720c */ /* 0x000fe20003fa4070 */
[--C-:B------:R-:W-:Y:S01]  /*2d70*/  @!P6 IMAD.IADD R48, R48, 0x1, -R0.reuse ;  /* 0x000000013030e824 */ /* 0x100fe200078e0a00 */
[----:B------:R-:W-:Y:S01]  /*2d80*/  ISETP.GE.AND P6, PT, R58, RZ, PT ;  /* 0x000000ff3a00720c */ /* 0x000fe20003fc6270 */
[----:B------:R-:W-:Y:S01]  /*2d90*/  @!P3 IMAD.IADD R47, R47, 0x1, -R0 ;  /* 0x000000012f2fb824 */ /* 0x000fe200078e0a00 */
[----:B------:R-:W-:Y:S01]  /*2da0*/  LOP3.LUT R58, R2, 0x58, RZ, 0xfc, !PT ;  /* 0x00000058023a7812 */ /* 0x000fe200078efcff */
[----:B------:R-:W-:-:S04]  /*2db0*/  IMAD.HI.U32 R51, R3, R55, RZ ;  /* 0x0000003703337227 */ /* 0x000fc800078e00ff */
[C---:B------:R-:W-:Y:S02]  /*2dc0*/  IMAD R50, R0.reuse, R53, R52 ;  /* 0x0000003500327224 */ /* 0x040fe400078e0234 */
[----:B------:R-:W-:Y:S01]  /*2dd0*/  @!P2 IMAD.MOV R46, RZ, RZ, -R46 ;  /* 0x000000ffff2ea224 */ /* 0x000fe200078e0a2e */
[C---:B------:R-:W-:Y:S01]  /*2de0*/  ISETP.GT.U32.AND P2, PT, R0.reuse, R48, PT ;  /* 0x000000300000720c */ /* 0x040fe20003f44070 */
[----:B------:R-:W-:Y:S01]  /*2df0*/  IMAD.MOV R53, RZ, RZ, -R18 ;  /* 0x000000ffff357224 */ /* 0x000fe200078e0a12 */
[C---:B------:R-:W-:Y:S01]  /*2e00*/  ISETP.GT.U32.AND P3, PT, R0.reuse, R50, PT ;  /* 0x000000320000720c */ /* 0x040fe20003f64070 */
[----:B------:R-:W-:Y:S01]  /*2e10*/  @!P4 IMAD.IADD R49, R49, 0x1, -R0 ;  /* 0x000000013131c824 */ /* 0x000fe200078e0a00 */
[C---:B------:R-:W-:Y:S01]  /*2e20*/  ISETP.GT.U32.AND P4, PT, R0.reuse, R47, PT ;  /* 0x0000002f0000720c */ /* 0x040fe20003f84070 */
[----:B------:R-:W-:Y:S02]  /*2e30*/  IMAD.MOV R18, RZ, RZ, -R51 ;  /* 0x000000ffff127224 */ /* 0x000fe400078e0a33 */
[----:B------:R-:W-:-:S02]  /*2e40*/  IMAD R51, R0, R53, R54 ;  /* 0x0000003500337224 */ /* 0x000fc400078e0236 */
[----:B------:R-:W-:Y:S01]  /*2e50*/  IMAD R53, R0, R18, R55 ;  /* 0x0000001200357224 */ /* 0x000fe200078e0237 */
[----:B------:R-:W-:Y:S01]  /*2e60*/  IABS R55, R58 ;  /* 0x0000003a00377213 */ /* 0x000fe20000000000 */
[----:B------:R-:W-:Y:S01]  /*2e70*/  @!P5 IMAD.IADD R44, R44, 0x1, -R0 ;  /* 0x000000012c2cd824 */ /* 0x000fe200078e0a00 */
[----:B------:R-:W-:Y:S01]  /*2e80*/  ISETP.GE.AND P5, PT, R57, RZ, PT ;  /* 0x000000ff3900720c */ /* 0x000fe20003fa6270 */
[----:B------:R-:W-:Y:S01]  /*2e90*/  @!P1 IMAD.MOV R45, RZ, RZ, -R45 ;  /* 0x000000ffff2d9224 */ /* 0x000fe200078e0a2d */
[----:B------:R-:W-:Y:S01]  /*2ea0*/  ISETP.GT.U32.AND P1, PT, R0, R49, PT ;  /* 0x000000310000720c */ /* 0x000fe20003f24070 */
[----:B------:R-:W-:Y:S01]  /*2eb0*/  IMAD.HI.U32 R18, R3, R55, RZ ;  /* 0x0000003703127227 */ /* 0x000fe200078e00ff */
[----:B------:R-:W-:-:S03]  /*2ec0*/  IABS R57, R62 ;  /* 0x0000003e00397213 */ /* 0x000fc60000000000 */
[----:B------:R-:W-:Y:S01]  /*2ed0*/  @!P2 IMAD.IADD R48, R48, 0x1, -R0 ;  /* 0x000000013030a824 */ /* 0x000fe200078e0a00 */
[C---:B------:R-:W-:Y:S01]  /*2ee0*/  ISETP.GT.U32.AND P2, PT, R0.reuse, R53, PT ;  /* 0x000000350000720c */ /* 0x040fe20003f44070 */
[----:B------:R-:W-:Y:S01]  /*2ef0*/  @!P0 IMAD.MOV R44, RZ, RZ, -R44 ;  /* 0x000000ffff2c8224 */ /* 0x000fe200078e0a2c */
[----:B------:R-:W-:Y:S01]  /*2f00*/  ISETP.GT.U32.AND P0, PT, R0, R51, PT ;  /* 0x000000330000720c */ /* 0x000fe20003f04070 */
[----:B------:R-:W-:Y:S01]  /*2f10*/  @!P4 IMAD.IADD R47, R47, 0x1, -R0 ;  /* 0x000000012f2fc824 */ /* 0x000fe200078e0a00 */
[----:B------:R-:W-:Y:S01]  /*2f20*/  ISETP.GE.AND P4, PT, R56, RZ, PT ;  /* 0x000000ff3800720c */ /* 0x000fe20003f86270 */
[----:B------:R-:W-:Y:S01]  /*2f30*/  IMAD.MOV R52, RZ, RZ, -R18 ;  /* 0x000000ffff347224 */ /* 0x000fe200078e0a12 */
[----:B------:R-:W-:Y:S01]  /*2f40*/  LOP3.LUT R56, R2, 0x50, RZ, 0xfc, !PT ;  /* 0x0000005002387812 */ /* 0x000fe200078efcff */
[----:B------:R-:W-:-:S03]  /*2f50*/  IMAD.HI.U32 R18, R3, R57, RZ ;  /* 0x0000003903127227 */ /* 0x000fc600078e00ff */
[----:B------:R-:W-:Y:S01]  /*2f60*/  IABS R54, R56 ;  /* 0x0000003800367213 */ /* 0x000fe20000000000 */
[----:B------:R-:W-:Y:S01]  /*2f70*/  IMAD R55, R0, R52, R55 ;  /* 0x0000003400377224 */ /* 0x000fe200078e0237 */
[----:B------:R-:W-:Y:S01]  /*2f80*/  LOP3.LUT R52, R2, 0x4c, RZ, 0xfc, !PT ;  /* 0x0000004c02347812 */ /* 0x000fe200078efcff */
[----:B------:R-:W-:Y:S02]  /*2f90*/  IMAD.MOV R18, RZ, RZ, -R18 ;  /* 0x000000ffff127224 */ /* 0x000fe400078e0a12 */
[--C-:B------:R-:W-:Y:S01]  /*2fa0*/  @!P1 IMAD.IADD R49, R49, 0x1, -R0.reuse ;  /* 0x0000000131319824 */ /* 0x100fe200078e0a00 */
[----:B------:R-:W-:Y:S01]  /*2fb0*/  ISETP.GE.AND P1, PT, R59, RZ, PT ;  /* 0x000000ff3b00720c */ /* 0x000fe20003f26270 */
[----:B------:R-:W-:Y:S01]  /*2fc0*/  @!P5 IMAD.MOV R47, RZ, RZ, -R47 ;  /* 0x000000ffff2fd224 */ /* 0x000fe200078e0a2f */
[C---:B------:R-:W-:Y:S01]  /*2fd0*/  ISETP.GT.U32.AND P5, PT, R0.reuse, R55, PT ;  /* 0x000000370000720c */ /* 0x040fe20003fa4070 */
[----:B------:R-:W-:Y:S02]  /*2fe0*/  IMAD R57, R0, R18, R57 ;  /* 0x0000001200397224 */ /* 0x000fe400078e0239 */
[----:B------:R-:W-:-:S02]  /*2ff0*/  @!P2 IMAD.IADD R53, R53, 0x1, -R0 ;  /* 0x000000013535a824 */ /* 0x000fc400078e0a00 */
[--C-:B------:R-:W-:Y:S02]  /*3000*/  @!P3 IMAD.IADD R50, R50, 0x1, -R0.reuse ;  /* 0x000000013232b824 */ /* 0x100fe400078e0a00 */
[----:B------:R-:W-:Y:S01]  /*3010*/  @!P0 IMAD.IADD R51, R51, 0x1, -R0 ;  /* 0x0000000133338824 */ /* 0x000fe200078e0a00 */
[----:B------:R-:W-:Y:S01]  /*3020*/  ISETP.GE.AND P0, PT, R61, RZ, PT ;  /* 0x000000ff3d00720c */ /* 0x000fe20003f06270 */
[----:B------:R-:W-:Y:S01]  /*3030*/  @!P4 IMAD.MOV R49, RZ, RZ, -R49 ;  /* 0x000000ffff31c224 */ /* 0x000fe200078e0a31 */
[C---:B------:R-:W-:Y:S01]  /*3040*/  ISETP.GT.U32.AND P4, PT, R0.reuse, R57, PT ;  /* 0x000000390000720c */ /* 0x040fe20003f84070 */
[----:B------:R-:W-:Y:S01]  /*3050*/  @!P6 IMAD.MOV R48, RZ, RZ, -R48 ;  /* 0x000000ffff30e224 */ /* 0x000fe200078e0a30 */
[C---:B------:R-:W-:Y:S01]  /*3060*/  ISETP.GT.U32.AND P6, PT, R0.reuse, R53, PT ;  /* 0x000000350000720c */ /* 0x040fe20003fc4070 */
[----:B------:R-:W-:Y:S01]  /*3070*/  @!P5 IMAD.IADD R55, R55, 0x1, -R0 ;  /* 0x000000013737d824 */ /* 0x000fe200078e0a00 */
[C---:B------:R-:W-:Y:S01]  /*3080*/  ISETP.GT.U32.AND P3, PT, R0.reuse, R50, PT ;  /* 0x000000320000720c */ /* 0x040fe20003f64070 */
[----:B------:R-:W-:Y:S01]  /*3090*/  IMAD.HI.U32 R18, R3, R54, RZ ;  /* 0x0000003603127227 */ /* 0x000fe200078e00ff */
[----:B------:R-:W-:-:S02]  /*30a0*/  ISETP.GT.U32.AND P2, PT, R0, R51, PT ;  /* 0x000000330000720c */ /* 0x000fc40003f44070 */
[----:B------:R-:W-:-:S05]  /*30b0*/  ISETP.GE.AND P5, PT, R52, RZ, PT ;  /* 0x000000ff3400720c */ /* 0x000fca0003fa6270 */
[--C-:B------:R-:W-:Y:S01]  /*30c0*/  @!P4 IMAD.IADD R57, R57, 0x1, -R0.reuse ;  /* 0x000000013939c824 */ /* 0x100fe200078e0a00 */
[----:B------:R-:W-:Y:S01]  /*30d0*/  ISETP.GT.U32.AND P4, PT, R0, R55, PT ;  /* 0x000000370000720c */ /* 0x000fe20003f84070 */
[--C-:B------:R-:W-:Y:S01]  /*30e0*/  @!P6 IMAD.IADD R53, R53, 0x1, -R0.reuse ;  /* 0x000000013535e824 */ /* 0x100fe200078e0a00 */
[----:B------:R-:W-:Y:S01]  /*30f0*/  ISETP.GE.AND P6, PT, R56, RZ, PT ;  /* 0x000000ff3800720c */ /* 0x000fe20003fc6270 */
[--C-:B------:R-:W-:Y:S01]  /*3100*/  @!P3 IMAD.IADD R50, R50, 0x1, -R0.reuse ;  /* 0x000000013232b824 */ /* 0x100fe200078e0a00 */
[----:B------:R-:W-:Y:S01]  /*3110*/  IABS R56, R52 ;  /* 0x0000003400387213 */ /* 0x000fe20000000000 */
[----:B------:R-:W-:Y:S01]  /*3120*/  @!P2 IMAD.IADD R51, R51, 0x1, -R0 ;  /* 0x000000013333a824 */ /* 0x000fe200078e0a00 */
[----:B------:R-:W-:Y:S01]  /*3130*/  ISETP.GE.AND P3, PT, R60, RZ, PT ;  /* 0x000000ff3c00720c */ /* 0x000fe20003f66270 */
[----:B------:R-:W-:Y:S01]  /*3140*/  @!P1 IMAD.MOV R50, RZ, RZ, -R50 ;  /* 0x000000ffff329224 */ /* 0x000fe200078e0a32 */
[----:B------:R-:W-:Y:S01]  /*3150*/  ISETP.GE.AND P1, PT, R58, RZ, PT ;  /* 0x000000ff3a00720c */ /* 0x000fe20003f26270 */
[----:B------:R-:W-:Y:S01]  /*3160*/  IMAD.MOV.U32 R69, RZ, RZ, R51 ;  /* 0x000000ffff457224 */ /* 0x000fe200078e0033 */
[C---:B------:R-:W-:Y:S01]  /*3170*/  LOP3.LUT R52, R2.reuse, 0x48, RZ, 0xfc, !PT ;  /* 0x0000004802347812 */ /* 0x040fe200078efcff */
[----:B------:R-:W-:Y:S01]  /*3180*/  IMAD.MOV R51, RZ, RZ, -R18 ;  /* 0x000000ffff337224 */ /* 0x000fe200078e0a12 */
[C---:B------:R-:W-:Y:S01]  /*3190*/  LOP3.LUT R58, R2.reuse, 0x40, RZ, 0xfc, !PT ;  /* 0x00000040023a7812 */ /* 0x040fe200078efcff */
[----:B------:R-:W-:Y:S01]  /*31a0*/  IMAD.HI.U32 R18, R3, R56, RZ ;  /* 0x0000003803127227 */ /* 0x000fe200078e00ff */
[----:B------:R-:W-:-:S02]  /*31b0*/  LOP3.LUT R60, R2, 0x3c, RZ, 0xfc, !PT ;  /* 0x0000003c023c7812 */ /* 0x000fc400078efcff */
[----:B------:R-:W-:Y:S01]  /*31c0*/  IABS R59, R58 ;  /* 0x0000003a003b7213 */ /* 0x000fe20000000000 */
[----:B------:R-:W-:Y:S01]  /*31d0*/  IMAD.MOV.U32 R71, RZ, RZ, R53 ;  /* 0x000000ffff477224 */ /* 0x000fe200078e0035 */
[----:B------:R-:W-:Y:S01]  /*31e0*/  IABS R61, R60 ;  /* 0x0000003c003d7213 */ /* 0x000fe20000000000 */
[----:B------:R-:W-:Y:S01]  /*31f0*/  @!P4 IMAD.IADD R55, R55, 0x1, -R0 ;  /* 0x000000013737c824 */ /* 0x000fe200078e0a00 */
[----:B------:R-:W-:Y:S01]  /*3200*/  ISETP.GE.AND P2, PT, R62, RZ, PT ;  /* 0x000000ff3e00720c */ /* 0x000fe20003f46270 */
[----:B------:R-:W-:Y:S01]  /*3210*/  IMAD.MOV R53, RZ, RZ, -R18 ;  /* 0x000000ffff357224 */ /* 0x000fe200078e0a12 */
[----:B------:R-:W-:Y:S01]  /*3220*/  LOP3.LUT R62, R2, 0x38, RZ, 0xfc, !PT ;  /* 0x00000038023e7812 */ /* 0x000fe200078efcff */
[----:B------:R-:W-:Y:S02]  /*3230*/  IMAD.MOV.U32 R73, RZ, RZ, R55 ;  /* 0x000000ffff497224 */ /* 0x000fe400078e0037 */
[C---:B------:R-:W-:Y:S02]  /*3240*/  IMAD R53, R0.reuse, R53, R56 ;  /* 0x0000003500357224 */ /* 0x040fe400078e0238 */
[----:B------:R-:W-:Y:S01]  /*3250*/  @!P3 IMAD.MOV R69, RZ, RZ, -R69 ;  /* 0x000000ffff45b224 */ /* 0x000fe200078e0a45 */
[C---:B------:R-:W-:Y:S01]  /*3260*/  ISETP.GT.U32.AND P3, PT, R0.reuse, R57, PT ;  /* 0x000000390000720c */ /* 0x040fe20003f64070 */
[----:B------:R-:W-:Y:S01]  /*3270*/  @!P1 IMAD.MOV R73, RZ, RZ, -R73 ;  /* 0x000000ffff499224 */ /* 0x000fe200078e0a49 */
[C---:B------:R-:W-:Y:S01]  /*3280*/  ISETP.GT.U32.AND P1, PT, R0.reuse, R53, PT ;  /* 0x000000350000720c */ /* 0x040fe20003f24070 */
[----:B------:R-:W-:Y:S01]  /*3290*/  IMAD R51, R0, R51, R54 ;  /* 0x0000003300337224 */ /* 0x000fe200078e0236 */
[----:B------:R-:W-:Y:S01]  /*32a0*/  LOP3.LUT R54, R2, 0x44, RZ, 0xfc, !PT ;  /* 0x0000004402367812 */ /* 0x000fe200078efcff */
[----:B------:R-:W-:Y:S01]  /*32b0*/  @!P0 IMAD.MOV R71, RZ, RZ, -R71 ;  /* 0x000000ffff478224 */ /* 0x000fe200078e0a47 */
[----:B------:R-:W-:-:S02]  /*32c0*/  ISETP.GE.AND P0, PT, R52, RZ, PT ;  /* 0x000000ff3400720c */ /* 0x000fc40003f06270 */
[----:B------:R-:W-:Y:S02]  /*32d0*/  ISETP.GT.U32.AND P4, PT, R0, R51, PT ;  /* 0x000000330000720c */ /* 0x000fe40003f84070 */
[----:B------:R-:W-:Y:S02]  /*32e0*/  IABS R52, R52 ;  /* 0x0000003400347213 */ /* 0x000fe40000000000 */
[----:B------:R-:W-:Y:S01]  /*32f0*/  IABS R18, R54 ;  /* 0x0000003600127213 */ /* 0x000fe20000000000 */
[----:B------:R-:W-:Y:S01]  /*3300*/  @!P3 IMAD.IADD R57, R57, 0x1, -R0 ;  /* 0x000000013939b824 */ /* 0x000fe200078e0a00 */
[----:B------:R-:W-:Y:S01]  /*3310*/  ISETP.GE.AND P3, PT, R54, RZ, PT ;  /* 0x000000ff3600720c */ /* 0x000fe20003f66270 */
[----:B------:R-:W-:Y:S02]  /*3320*/  IMAD.MOV.U32 R54, RZ, RZ, R52 ;  /* 0x000000ffff367224 */ /* 0x000fe400078e0034 */
[----:B------:R-:W-:Y:S02]  /*3330*/  @!P1 IMAD.IADD R53, R53, 0x1, -R0 ;  /* 0x0000000135359824 */ /* 0x000fe400078e0a00 */
[----:B------:R-:W-:-:S02]  /*3340*/  IMAD.MOV.U32 R56, RZ, RZ, R18 ;  /* 0x000000ffff387224 */ /* 0x000fc400078e0012 */
[----:B------:R-:W-:Y:S01]  /*3350*/  IMAD.HI.U32 R18, R3, R54, RZ ;  /* 0x0000003603127227 */ /* 0x000fe200078e00ff */
[----:B------:R-:W-:-:S03]  /*3360*/  ISETP.GT.U32.AND P1, PT, R0, R53, PT ;  /* 0x000000350000720c */ /* 0x000fc60003f24070 */
[----:B------:R-:W-:Y:S02]  /*3370*/  @!P4 IMAD.IADD R51, R51, 0x1, -R0 ;  /* 0x000000013333c824 */ /* 0x000fe400078e0a00 */
[----:B------:R-:W-:-:S03]  /*3380*/  IMAD.HI.U32 R52, R3, R56, RZ ;  /* 0x0000003803347227 */ /* 0x000fc600078e00ff */
[----:B------:R-:W-:Y:S01]  /*3390*/  ISETP.GT.U32.AND P4, PT, R0, R51, PT ;  /* 0x000000330000720c */ /* 0x000fe20003f84070 */
[----:B------:R-:W-:Y:S02]  /*33a0*/  IMAD.MOV R55, RZ, RZ, -R18 ;  /* 0x000000ffff377224 */ /* 0x000fe400078e0a12 */
[----:B------:R-:W-:-:S04]  /*33b0*/  IMAD.HI.U32 R18, R3, R59, RZ ;  /* 0x0000003b03127227 */ /* 0x000fc800078e00ff */
[----:B------:R-:W-:Y:S02]  /*33c0*/  IMAD.MOV.U32 R75, RZ, RZ, R57 ;  /* 0x000000ffff4b7224 */ /* 0x000fe400078e0039 */
[----:B------:R-:W-:Y:S02]  /*33d0*/  IMAD.MOV R57, RZ, RZ, -R52 ;  /* 0x000000ffff397224 */ /* 0x000fe400078e0a34 */
[----:B------:R-:W-:Y:S02]  /*33e0*/  IMAD.MOV R52, RZ, RZ, -R18 ;  /* 0x000000ffff347224 */ /* 0x000fe400078e0a12 */
[----:B------:R-:W-:-:S04]  /*33f0*/  IMAD.HI.U32 R18, R3, R61, RZ ;  /* 0x0000003d03127227 */ /* 0x000fc800078e00ff */
[C---:B------:R-:W-:Y:S02]  /*3400*/  IMAD R59, R0.reuse, R52, R59 ;  /* 0x00000034003b7224 */ /* 0x040fe400078e023b */
[----:B------:R-:W-:Y:S02]  /*3410*/  IMAD.MOV R18, RZ, RZ, -R18 ;  /* 0x000000ffff127224 */ /* 0x000fe400078e0a12 */
[--C-:B------:R-:W-:Y:S01]  /*3420*/  @!P1 IMAD.IADD R53, R53, 0x1, -R0.reuse ;  /* 0x0000000135359824 */ /* 0x100fe200078e0a00 */
[C---:B------:R-:W-:Y:S01]  /*3430*/  ISETP.GT.U32.AND P1, PT, R0.reuse, R59, PT ;  /* 0x0000003b0000720c */ /* 0x040fe20003f24070 */
[----:B------:R-:W-:Y:S02]  /*3440*/  IMAD R61, R0, R18, R61 ;  /* 0x00000012003d7224 */ /* 0x000fe400078e023d */
[----:B------:R-:W-:Y:S02]  /*3450*/  IMAD.MOV.U32 R79, RZ, RZ, R53 ;  /* 0x000000ffff4f7224 */ /* 0x000fe400078e0035 */
[----:B------:R-:W-:-:S02]  /*3460*/  @!P4 IMAD.IADD R51, R51, 0x1, -R0 ;  /* 0x000000013333c824 */ /* 0x000fc400078e0a00 */
[----:B------:R-:W-:Y:S01]  /*3470*/  @!P5 IMAD.MOV R79, RZ, RZ, -R79 ;  /* 0x000000ffff4fd224 */ /* 0x000fe200078e0a4f */
[C---:B------:R-:W-:Y:S01]  /*3480*/  ISETP.GT.U32.AND P5, PT, R0.reuse, R61, PT ;  /* 0x0000003d0000720c */ /* 0x040fe20003fa4070 */
[C---:B------:R-:W-:Y:S01]  /*3490*/  IMAD R57, R0.reuse, R57, R56 ;  /* 0x0000003900397224 */ /* 0x040fe200078e0238 */
[----:B------:R-:W-:Y:S01]  /*34a0*/  IABS R56, R64 ;  /* 0x0000004000387213 */ /* 0x000fe20000000000 */
[----:B------:R-:W-:Y:S02]  /*34b0*/  IMAD.MOV.U32 R77, RZ, RZ, R51 ;  /* 0x000000ffff4d7224 */ /* 0x000fe400078e0033 */
[C---:B------:R-:W-:Y:S01]  /*34c0*/  IMAD R55, R0.reuse, R55, R54 ;  /* 0x0000003700377224 */ /* 0x040fe200078e0236 */
[----:B------:R-:W-:Y:S01]  /*34d0*/  IABS R54, R62 ;  /* 0x0000003e00367213 */ /* 0x000fe20000000000 */
[----:B------:R-:W-:Y:S01]  /*34e0*/  @!P6 IMAD.MOV R77, RZ, RZ, -R77 ;  /* 0x000000ffff4de224 */ /* 0x000fe200078e0a4d */
[C---:B------:R-:W-:Y:S01]  /*34f0*/  ISETP.GT.U32.AND P6, PT, R0.reuse, R57, PT ;  /* 0x000000390000720c */ /* 0x040fe20003fc4070 */
[--C-:B------:R-:W-:Y:S01]  /*3500*/  @!P1 IMAD.IADD R59, R59, 0x1, -R0.reuse ;  /* 0x000000013b3b9824 */ /* 0x100fe200078e0a00 */
[----:B------:R-:W-:Y:S01]  /*3510*/  ISETP.GT.U32.AND P4, PT, R0, R55, PT ;  /* 0x000000370000720c */ /* 0x000fe20003f84070 */
[----:B------:R-:W-:Y:S01]  /*3520*/  @!P2 IMAD.MOV R75, RZ, RZ, -R75 ;  /* 0x000000ffff4ba224 */ /* 0x000fe200078e0a4b */
[----:B------:R-:W-:Y:S01]  /*3530*/  ISETP.GE.AND P2, PT, R58, RZ, PT ;  /* 0x000000ff3a00720c */ /* 0x000fe20003f46270 */
[----:B------:R-:W-:Y:S01]  /*3540*/  @!P5 IMAD.IADD R61, R61, 0x1, -R0 ;  /* 0x000000013d3dd824 */ /* 0x000fe200078e0a00 */
[----:B------:R-:W-:Y:S01]  /*3550*/  IABS R58, R66 ;  /* 0x00000042003a7213 */ /* 0x000fe20000000000 */
[----:B------:R-:W-:Y:S01]  /*3560*/  IMAD.HI.U32 R18, R3, R54, RZ ;  /* 0x0000003603127227 */ /* 0x000fe200078e00ff */
[----:B------:R-:W-:-:S02]  /*3570*/  ISETP.GT.U32.AND P1, PT, R0, R59, PT ;  /* 0x0000003b0000720c */ /* 0x000fc40003f24070 */
[----:B------:R-:W-:Y:S01]  /*3580*/  ISETP.GT.U32.AND P5, PT, R0, R61, PT ;  /* 0x0000003d0000720c */ /* 0x000fe20003fa4070 */
[----:B------:R-:W-:-:S04]  /*3590*/  IMAD.HI.U32 R51, R3, R56, RZ ;  /* 0x0000003803337227 */ /* 0x000fc800078e00ff */
[----:B------:R-:W-:Y:S02]  /*35a0*/  IMAD.MOV R53, RZ, RZ, -R18 ;  /* 0x000000ffff357224 */ /* 0x000fe400078e0a12 */
[----:B------:R-:W-:Y:S02]  /*35b0*/  @!P6 IMAD.IADD R57, R57, 0x1, -R0 ;  /* 0x000000013939e824 */ /* 0x000fe400078e0a00 */
[----:B------:R-:W-:-:S03]  /*35c0*/  IMAD.HI.U32 R52, R3, R58, RZ ;  /* 0x0000003a03347227 */ /* 0x000fc600078e00ff */
[C---:B------:R-:W-:Y:S01]  /*35d0*/  ISETP.GT.U32.AND P6, PT, R0.reuse, R57, PT ;  /* 0x000000390000720c */ /* 0x040fe20003fc4070 */
[----:B------:R-:W-:Y:S02]  /*35e0*/  IMAD.MOV R63, RZ, RZ, -R51 ;  /* 0x000000ffff3f7224 */ /* 0x000fe400078e0a33 */
[C---:B------:R-:W-:Y:S02]  /*35f0*/  IMAD R51, R0.reuse, R53, R54 ;  /* 0x0000003500337224 */ /* 0x040fe400078e0236 */
[----:B------:R-:W-:Y:S02]  /*3600*/  @!P4 IMAD.IADD R55, R55, 0x1, -R0 ;  /* 0x000000013737c824 */ /* 0x000fe400078e0a00 */
[----:B------:R-:W-:Y:S02]  /*3610*/  IMAD.MOV R65, RZ, RZ, -R52 ;  /* 0x000000ffff417224 */ /* 0x000fe400078e0a34 */
[C---:B------:R-:W-:Y:S01]  /*3620*/  IMAD R53, R0.reuse, R63, R56 ;  /* 0x0000003f00357224 */ /* 0x040fe200078e0238 */
[C---:B------:R-:W-:Y:S01]  /*3630*/  ISETP.GT.U32.AND P4, PT, R0.reuse, R55, PT ;  /* 0x000000370000720c */ /* 0x040fe20003f84070 */
[C---:B------:R-:W-:Y:S01]  /*3640*/  IMAD R63, R0.reuse, R65, R58 ;  /* 0x00000041003f7224 */ /* 0x040fe200078e023a */
[----:B------:R-:W-:Y:S01]  /*3650*/  IABS R58, R2 ;  /* 0x00000002003a7213 */ /* 0x000fe20000000000 */
[--C-:B------:R-:W-:Y:S01]  /*3660*/  @!P1 IMAD.IADD R59, R59, 0x1, -R0.reuse ;  /* 0x000000013b3b9824 */ /* 0x100fe200078e0a00 */
[C---:B------:R-:W-:Y:S01]  /*3670*/  ISETP.GT.U32.AND P1, PT, R0.reuse, R53, PT ;  /* 0x000000350000720c */ /* 0x040fe20003f24070 */
[--C-:B------:R-:W-:Y:S01]  /*3680*/  @!P5 IMAD.IADD R61, R61, 0x1, -R0.reuse ;  /* 0x000000013d3dd824 */ /* 0x100fe200078e0a00 */
[C---:B------:R-:W-:Y:S01]  /*3690*/  ISETP.GT.U32.AND P5, PT, R0.reuse, R63, PT ;  /* 0x0000003f0000720c */ /* 0x040fe20003fa4070 */
[----:B------:R-:W-:Y:S01]  /*36a0*/  @!P6 IMAD.IADD R57, R57, 0x1, -R0 ;  /* 0x000000013939e824 */ /* 0x000fe200078e0a00 */
[----:B------:R-:W-:Y:S01]  /*36b0*/  ISETP.GT.U32.AND P6, PT, R0, R51, PT ;  /* 0x000000330000720c */ /* 0x000fe20003fc4070 */
[----:B------:R-:W-:-:S04]  /*36c0*/  IMAD.HI.U32 R52, R3, R67, RZ ;  /* 0x0000004303347227 */ /* 0x000fc800078e00ff */
[----:B------:R-:W-:Y:S01]  /*36d0*/  @!P4 IMAD.IADD R55, R55, 0x1, -R0 ;  /* 0x000000013737c824 */ /* 0x000fe200078e0a00 */
[----:B------:R-:W-:Y:S01]  /*36e0*/  ISETP.GE.AND P4, PT, R60, RZ, PT ;  /* 0x000000ff3c00720c */ /* 0x000fe20003f86270 */
[----:B------:R-:W-:Y:S01]  /*36f0*/  IMAD.MOV R52, RZ, RZ, -R52 ;  /* 0x000000ffff347224 */ /* 0x000fe200078e0a34 */
[----:B------:R-:W-:Y:S01]  /*3700*/  LOP3.LUT R60, R2, 0x2c, RZ, 0xfc, !PT ;  /* 0x0000002c023c7812 */ /* 0x000fe200078efcff */
[--C-:B------:R-:W-:Y:S02]  /*3710*/  @!P1 IMAD.IADD R53, R53, 0x1, -R0.reuse ;  /* 0x0000000135359824 */ /* 0x100fe400078e0a00 */
[--C-:B------:R-:W-:Y:S01]  /*3720*/  @!P5 IMAD.IADD R63, R63, 0x1, -R0.reuse ;  /* 0x000000013f3fd824 */ /* 0x100fe200078e0a00 */
[----:B------:R-:W-:Y:S01]  /*3730*/  IABS R65, R60 ;  /* 0x0000003c00417213 */ /* 0x000fe20000000000 */
[----:B------:R-:W-:Y:S01]  /*3740*/  @!P6 IMAD.IADD R51, R51, 0x1, -R0 ;  /* 0x000000013333e824 */ /* 0x000fe200078e0a00 */
[C---:B------:R-:W-:Y:S01]  /*3750*/  ISETP.GT.U32.AND P5, PT, R0.reuse, R53, PT ;  /* 0x000000350000720c */ /* 0x040fe20003fa4070 */
[----:B------:R-:W-:Y:S01]  /*3760*/  IMAD R67, R0, R52, R67 ;  /* 0x0000003400437224 */ /* 0x000fe200078e0243 */
[----:B------:R-:W-:Y:S01]  /*3770*/  ISETP.GE.AND P6, PT, R62, RZ, PT ;  /* 0x000000ff3e00720c */ /* 0x000fe20003fc6270 */
[----:B------:R-:W-:Y:S01]  /*3780*/  IMAD.HI.U32 R18, R3, R65, RZ ;  /* 0x0000004103127227 */ /* 0x000fe200078e00ff */
[----:B------:R-:W-:-:S02]  /*3790*/  LOP3.LUT R62, R2, 0x20, RZ, 0xfc, !PT ;  /* 0x00000020023e7812 */ /* 0x000fc400078efcff */
[C---:B------:R-:W-:Y:S01]  /*37a0*/  ISETP.GT.U32.AND P1, PT, R0.reuse, R51, PT ;  /* 0x000000330000720c */ /* 0x040fe20003f24070 */
[----:B------:R-:W-:Y:S01]  /*37b0*/  IMAD.MOV.U32 R81, RZ, RZ, R55 ;  /* 0x000000ffff517224 */ /* 0x000fe200078e0037 */
[----:B------:R-:W-:Y:S01]  /*37c0*/  IABS R55, R62 ;  /* 0x0000003e00377213 */ /* 0x000fe20000000000 */
[----:B------:R-:W-:Y:S02]  /*37d0*/  IMAD.MOV R18, RZ, RZ, -R18 ;  /* 0x000000ffff127224 */ /* 0x000fe400078e0a12 */
[----:B------:R-:W-:Y:S01]  /*37e0*/  @!P0 IMAD.MOV R81, RZ, RZ, -R81 ;  /* 0x000000ffff518224 */ /* 0x000fe200078e0a51 */
[C---:B------:R-:W-:Y:S01]  /*37f0*/  ISETP.GT.U32.AND P0, PT, R0.reuse, R63, PT ;  /* 0x0000003f0000720c */ /* 0x040fe20003f04070 */
[----:B------:R-:W-:Y:S01]  /*3800*/  @!P5 IMAD.IADD R53, R53, 0x1, -R0 ;  /* 0x000000013535d824 */ /* 0x000fe200078e0a00 */
[C---:B------:R-:W-:Y:S01]  /*3810*/  ISETP.GT.U32.AND P5, PT, R0.reuse, R67, PT ;  /* 0x000000430000720c */ /* 0x040fe20003fa4070 */
[----:B------:R-:W-:Y:S02]  /*3820*/  IMAD R65, R0, R18, R65 ;  /* 0x0000001200417224 */ /* 0x000fe400078e0241 */
[----:B------:R-:W-:-:S04]  /*3830*/  IMAD.HI.U32 R18, R3, R55, RZ ;  /* 0x0000003703127227 */ /* 0x000fc800078e00ff */
[----:B------:R-:W-:-:S04]  /*3840*/  IMAD.HI.U32 R54, R3, R99, RZ ;  /* 0x0000006303367227 */ /* 0x000fc800078e00ff */
[----:B------:R-:W-:Y:S02]  /*3850*/  IMAD.MOV R52, RZ, RZ, -R18 ;  /* 0x000000ffff347224 */ /* 0x000fe400078e0a12 */
[----:B------:R-:W-:Y:S02]  /*3860*/  IMAD.MOV R54, RZ, RZ, -R54 ;  /* 0x000000ffff367224 */ /* 0x000fe400078e0a36 */
[C---:B------:R-:W-:Y:S02]  /*3870*/  IMAD R55, R0.reuse, R52, R55 ;  /* 0x0000003400377224 */ /* 0x040fe400078e0237 */
[C---:B------:R-:W-:Y:S02]  /*3880*/  IMAD R99, R0.reuse, R54, R99 ;  /* 0x0000003600637224 */ /* 0x040fe400078e0263 */
[----:B------:R-:W-:Y:S01]  /*3890*/  @!P5 IMAD.IADD R67, R67, 0x1, -R0 ;  /* 0x000000014343d824 */ /* 0x000fe200078e0a00 */
[----:B------:R-:W-:Y:S01]  /*38a0*/  ISETP.GT.U32.AND P5, PT, R0, R55, PT ;  /* 0x000000370000720c */ /* 0x000fe20003fa4070 */
[----:B------:R-:W-:-:S04]  /*38b0*/  IMAD.HI.U32 R18, R3, R103, RZ ;  /* 0x0000006703127227 */ /* 0x000fc800078e00ff */
[----:B------:R-:W-:Y:S01]  /*38c0*/  @!P0 IMAD.IADD R63, R63, 0x1, -R0 ;  /* 0x000000013f3f8824 */ /* 0x000fe200078e0a00 */
[C---:B------:R-:W-:Y:S01]  /*38d0*/  ISETP.GT.U32.AND P0, PT, R0.reuse, R99, PT ;  /* 0x000000630000720c */ /* 0x040fe20003f04070 */
[----:B------:R-:W-:Y:S02]  /*38e0*/  IMAD.MOV R18, RZ, RZ, -R18 ;  /* 0x000000ffff127224 */ /* 0x000fe400078e0a12 */
[--C-:B------:R-:W-:Y:S01]  /*38f0*/  @!P1 IMAD.IADD R51, R51, 0x1, -R0.reuse ;  /* 0x0000000133339824 */ /* 0x100fe200078e0a00 */
[C---:B------:R-:W-:Y:S01]  /*3900*/  ISETP.GT.U32.AND P1, PT, R0.reuse, R65, PT ;  /* 0x000000410000720c */ /* 0x040fe20003f24070 */
[C---:B------:R-:W-:Y:S02]  /*3910*/  IMAD R103, R0.reuse, R18, R103 ;  /* 0x0000001200677224 */ /* 0x040fe400078e0267 */
[----:B------:R-:W-:Y:S02]  /*3920*/  @!P5 IMAD.IADD R55, R55, 0x1, -R0 ;  /* 0x000000013737d824 */ /* 0x000fe400078e0a00 */
[----:B------:R-:W-:Y:S01]  /*3930*/  IMAD.HI.U32 R52, R3, R105, RZ ;  /* 0x0000006903347227 */ /* 0x000fe200078e00ff */
[----:B------:R-:W-:-:S03]  /*3940*/  ISETP.GT.U32.AND P5, PT, R0, R103, PT ;  /* 0x000000670000720c */ /* 0x000fc60003fa4070 */
[----:B------:R-:W-:Y:S01]  /*3950*/  @!P0 IMAD.IADD R99, R99, 0x1, -R0 ;  /* 0x0000000163638824 */ /* 0x000fe200078e0a00 */
[----:B------:R-:W-:Y:S01]  /*3960*/  ISETP.GE.AND P0, PT, R66, RZ, PT ;  /* 0x000000ff4200720c */ /* 0x000fe20003f06270 */
[----:B------:R-:W-:Y:S01]  /*3970*/  IMAD.HI.U32 R54, R3, R107, RZ ;  /* 0x0000006b03367227 */ /* 0x000fe200078e00ff */
[----:B------:R-:W-:-:S03]  /*3980*/  LOP3.LUT R66, R2, 0xc, RZ, 0xfc, !PT ;  /* 0x0000000c02427812 */ /* 0x000fc600078efcff */
[----:B------:R-:W-:Y:S01]  /*3990*/  IMAD.MOV R52, RZ, RZ, -R52 ;  /* 0x000000ffff347224 */ /* 0x000fe200078e0a34 */
[----:B------:R-:W-:Y:S01]  /*39a0*/  IABS R111, R66 ;  /* 0x00000042006f7213 */ /* 0x000fe20000000000 */
[----:B------:R-:W-:Y:S01]  /*39b0*/  @!P1 IMAD.IADD R65, R65, 0x1, -R0 ;  /* 0x0000000141419824 */ /* 0x000fe200078e0a00 */
[----:B------:R-:W-:Y:S01]  /*39c0*/  ISETP.GE.AND P1, PT, R64, RZ, PT ;  /* 0x000000ff4000720c */ /* 0x000fe20003f26270 */
[----:B------:R-:W-:Y:S01]  /*39d0*/  IMAD.MOV R54, RZ, RZ, -R54 ;  /* 0x000000ffff367224 */ /* 0x000fe200078e0a36 */
[----:B------:R-:W-:Y:S01]  /*39e0*/  LOP3.LUT R64, R2, 0x10, RZ, 0xfc, !PT ;  /* 0x0000001002407812 */ /* 0x000fe200078efcff */
[----:B------:R-:W-:Y:S02]  /*39f0*/  IMAD.MOV.U32 R85, RZ, RZ, R59 ;  /* 0x000000ffff557224 */ /* 0x000fe400078e003b */
[C---:B------:R-:W-:Y:S01]  /*3a00*/  IMAD R105, R0.reuse, R52, R105 ;  /* 0x0000003400697224 */ /* 0x040fe200078e0269 */
[----:B------:R-:W-:Y:S01]  /*3a10*/  IABS R109, R64 ;  /* 0x00000040006d7213 */ /* 0x000fe20000000000 */
[----:B------:R-:W-:-:S02]  /*3a20*/  IMAD R107, R0, R54, R107 ;  /* 0x00000036006b7224 */ /* 0x000fc400078e026b */
[----:B------:R-:W-:Y:S01]  /*3a30*/  @!P2 IMAD.MOV R85, RZ, RZ, -R85 ;  /* 0x000000ffff55a224 */ /* 0x000fe200078e0a55 */
[C---:B------:R-:W-:Y:S01]  /*3a40*/  ISETP.GT.U32.AND P2, PT, R0.reuse, R67, PT ;  /* 0x000000430000720c */ /* 0x040fe20003f44070 */
[----:B------:R-:W-:Y:S02]  /*3a50*/  IMAD.MOV.U32 R93, RZ, RZ, R63 ;  /* 0x000000ffff5d7224 */ /* 0x000fe400078e003f */
[----:B------:R-:W-:Y:S01]  /*3a60*/  @!P5 IMAD.IADD R103, R103, 0x1, -R0 ;  /* 0x000000016767d824 */ /* 0x000fe200078e0a00 */
[----:B------:R-:W-:Y:S01]  /*3a70*/  ISETP.GT.U32.AND P5, PT, R0, R105, PT ;  /* 0x000000690000720c */ /* 0x000fe20003fa4070 */
[----:B------:R-:W-:Y:S02]  /*3a80*/  IMAD.MOV.U32 R83, RZ, RZ, R57 ;  /* 0x000000ffff537224 */ /* 0x000fe400078e0039 */
[----:B------:R-:W-:-:S04]  /*3a90*/  IMAD.HI.U32 R52, R3, R111, RZ ;  /* 0x0000006f03347227 */ /* 0x000fc800078e00ff */
[----:B------:R-:W-:Y:S01]  /*3aa0*/  @!P0 IMAD.MOV R93, RZ, RZ, -R93 ;  /* 0x000000ffff5d8224 */ /* 0x000fe200078e0a5d */
[C---:B------:R-:W-:Y:S01]  /*3ab0*/  ISETP.GT.U32.AND P0, PT, R0.reuse, R107, PT ;  /* 0x0000006b0000720c */ /* 0x040fe20003f04070 */
[----:B------:R-:W-:Y:S01]  /*3ac0*/  @!P3 IMAD.MOV R83, RZ, RZ, -R83 ;  /* 0x000000ffff53b224 */ /* 0x000fe200078e0a53 */
[----:B------:R-:W-:Y:S01]  /*3ad0*/  ISETP.GT.U32.AND P3, PT, R0, R65, PT ;  /* 0x000000410000720c */ /* 0x000fe20003f64070 */
[----:B------:R-:W-:-:S04]  /*3ae0*/  IMAD.HI.U32 R56, R3, R115, RZ ;  /* 0x0000007303387227 */ /* 0x000fc800078e00ff */
[----:B------:R-:W-:Y:S02]  /*3af0*/  IMAD.MOV R52, RZ, RZ, -R52 ;  /* 0x000000ffff347224 */ /* 0x000fe400078e0a34 */
[----:B------:R-:W-:Y:S02]  /*3b00*/  IMAD.MOV.U32 R87, RZ, RZ, R61 ;  /* 0x000000ffff577224 */ /* 0x000fe400078e003d */
[----:B------:R-:W-:-:S04]  /*3b10*/  IMAD.HI.U32 R18, R3, R109, RZ ;  /* 0x0000006d03127227 */ /* 0x000fc800078e00ff */
[----:B------:R-:W-:Y:S02]  /*3b20*/  IMAD.MOV.U32 R91, RZ, RZ, R53 ;  /* 0x000000ffff5b7224 */ /* 0x000fe400078e0035 */
[----:B------:R-:W-:Y:S02]  /*3b30*/  IMAD.MOV R56, RZ, RZ, -R56 ;  /* 0x000000ffff387224 */ /* 0x000fe400078e0a38 */
[C---:B------:R-:W-:Y:S02]  /*3b40*/  IMAD R111, R0.reuse, R52, R111 ;  /* 0x00000034006f7224 */ /* 0x040fe400078e026f */
[----:B------:R-:W-:Y:S01]  /*3b50*/  @!P4 IMAD.MOV R87, RZ, RZ, -R87 ;  /* 0x000000ffff57c224 */ /* 0x000fe200078e0a57 */
[----:B------:R-:W-:Y:S01]  /*3b60*/  ISETP.GT.U32.AND P4, PT, R0, R99, PT ;  /* 0x000000630000720c */ /* 0x000fe20003f84070 */
[----:B------:R-:W-:-:S04]  /*3b70*/  IMAD.HI.U32 R54, R3, R113, RZ ;  /* 0x0000007103367227 */ /* 0x000fc800078e00ff */
[----:B------:R-:W-:Y:S02]  /*3b80*/  IMAD.MOV R18, RZ, RZ, -R18 ;  /* 0x000000ffff127224 */ /* 0x000fe400078e0a12 */
[----:B------:R-:W-:-:S04]  /*3b90*/  IMAD.HI.U32 R3, R3, R58, RZ ;  /* 0x0000003a03037227 */ /* 0x000fc800078e00ff */
[----:B------:R-:W-:Y:S01]  /*3ba0*/  @!P1 IMAD.MOV R91, RZ, RZ, -R91 ;  /* 0x000000ffff5b9224 */ /* 0x000fe200078e0a5b */
[C---:B------:R-:W-:Y:S01]  /*3bb0*/  ISETP.GT.U32.AND P1, PT, R0.reuse, R103, PT ;  /* 0x000000670000720c */ /* 0x040fe20003f24070 */
[C---:B------:R-:W-:Y:S02]  /*3bc0*/  IMAD R115, R0.reuse, R56, R115 ;  /* 0x0000003800737224 */ /* 0x040fe400078e0273 */
[--C-:B------:R-:W-:Y:S01]  /*3bd0*/  @!P2 IMAD.IADD R67, R67, 0x1, -R0.reuse ;  /* 0x000000014343a824 */ /* 0x100fe200078e0a00 */
[C---:B------:R-:W-:Y:S01]  /*3be0*/  ISETP.GT.U32.AND P2, PT, R0.reuse, R111, PT ;  /* 0x0000006f0000720c */ /* 0x040fe20003f44070 */
[----:B------:R-:W-:Y:S01]  /*3bf0*/  IMAD R109, R0, R18, R109 ;  /* 0x00000012006d7224 */ /* 0x000fe200078e026d */
[----:B------:R-:W-:Y:S01]  /*3c00*/  LOP3.LUT R18, R244, 0xc0, RZ, 0xc0, !PT ;  /* 0x000000c0f4127812 */ /* 0x000fe200078ec0ff */
[----:B------:R-:W-:Y:S01]  /*3c10*/  @!P5 IMAD.IADD R105, R105, 0x1, -R0 ;  /* 0x000000016969d824 */ /* 0x000fe200078e0a00 */
[----:B------:R-:W-:Y:S01]  /*3c20*/  ISETP.GT.U32.AND P5, PT, R0, R55, PT ;  /* 0x000000370000720c */ /* 0x000fe20003fa4070 */
[----:B------:R-:W-:Y:S01]  /*3c30*/  IMAD.MOV.U32 R89, RZ, RZ, R51 ;  /* 0x000000ffff597224 */ /* 0x000fe200078e0033 */
[----:B------:R-:W-:Y:S01]  /*3c40*/  SHF.R.U32.HI R52, RZ, 0x2, R18 ;  /* 0x00000002ff347819 */ /* 0x000fe20000011612 */
[----:B------:R-:W-:-:S02]  /*3c50*/  IMAD.MOV R3, RZ, RZ, -R3 ;  /* 0x000000ffff037224 */ /* 0x000fc400078e0a03 */
[--C-:B------:R-:W-:Y:S01]  /*3c60*/  @!P0 IMAD.IADD R107, R107, 0x1, -R0.reuse ;  /* 0x000000016b6b8824 */ /* 0x100fe200078e0a00 */
[C---:B------:R-:W-:Y:S01]  /*3c70*/  ISETP.GT.U32.AND P0, PT, R0.reuse, R115, PT ;  /* 0x000000730000720c */ /* 0x040fe20003f04070 */
[----:B------:R-:W-:Y:S01]  /*3c80*/  @!P6 IMAD.MOV R89, RZ, RZ, -R89 ;  /* 0x000000ffff59e224 */ /* 0x000fe200078e0a59 */
[C---:B------:R-:W-:Y:S01]  /*3c90*/  ISETP.GT.U32.AND P6, PT, R0.reuse, R105, PT ;  /* 0x000000690000720c */ /* 0x040fe20003fc4070 */
[----:B------:R-:W-:Y:S01]  /*3ca0*/  @!P3 IMAD.IADD R65, R65, 0x1, -R0 ;  /* 0x000000014141b824 */ /* 0x000fe200078e0a00 */
[C---:B------:R-:W-:Y:S01]  /*3cb0*/  ISETP.GT.U32.AND P3, PT, R0.reuse, R109, PT ;  /* 0x0000006d0000720c */ /* 0x040fe20003f64070 */
[C---:B------:R-:W-:Y:S02]  /*3cc0*/  IMAD R53, R0.reuse, R3, R58 ;  /* 0x0000000300357224 */ /* 0x040fe400078e023a */
[----:B------:R-:W-:Y:S02]  /*3cd0*/  IMAD.MOV R54, RZ, RZ, -R54 ;  /* 0x000000ffff367224 */ /* 0x000fe400078e0a36 */
[----:B------:R-:W-:Y:S01]  /*3ce0*/  @!P4 IMAD.IADD R99, R99, 0x1, -R0 ;  /* 0x000000016363c824 */ /* 0x000fe200078e0a00 */
[C---:B------:R-:W-:Y:S01]  /*3cf0*/  ISETP.GT.U32.AND P4, PT, R0.reuse, R53, PT ;  /* 0x000000350000720c */ /* 0x040fe20003f84070 */
[----:B------:R-:W-:-:S02]  /*3d00*/  IMAD R113, R0, R54, R113 ;  /* 0x0000003600717224 */ /* 0x000fc400078e0271 */
[--C-:B------:R-:W-:Y:S01]  /*3d10*/  @!P1 IMAD.IADD R103, R103, 0x1, -R0.reuse ;  /* 0x0000000167679824 */ /* 0x100fe200078e0a00 */
[----:B------:R-:W-:Y:S01]  /*3d20*/  ISETP.GE.AND P1, PT, R60, RZ, PT ;  /* 0x000000ff3c00720c */ /* 0x000fe20003f26270 */
[--C-:B------:R-:W-:Y:S01]  /*3d30*/  @!P2 IMAD.IADD R111, R111, 0x1, -R0.reuse ;  /* 0x000000016f6fa824 */ /* 0x100fe200078e0a00 */
[----:B------:R-:W-:Y:S01]  /*3d40*/  ISETP.GE.AND P2, PT, R62, RZ, PT ;  /* 0x000000ff3e00720c */ /* 0x000fe20003f46270 */
[--C-:B------:R-:W-:Y:S01]  /*3d50*/  @!P5 IMAD.IADD R55, R55, 0x1, -R0.reuse ;  /* 0x000000013737d824 */ /* 0x100fe200078e0a00 */
[C---:B------:R-:W-:Y:S01]  /*3d60*/  ISETP.GT.U32.AND P5, PT, R0.reuse, R113, PT ;  /* 0x000000710000720c */ /* 0x040fe20003fa4070 */
[--C-:B------:R-:W-:Y:S01]  /*3d70*/  @!P0 IMAD.IADD R115, R115, 0x1, -R0.reuse ;  /* 0x0000000173738824 */ /* 0x100fe200078e0a00 */
[----:B------:R-:W-:Y:S01]  /*3d80*/  ISETP.GT.U32.AND P0, PT, R0, R107, PT ;  /* 0x0000006b0000720c */ /* 0x000fe20003f04070 */
[--C-:B------:R-:W-:Y:S01]  /*3d90*/  @!P6 IMAD.IADD R105, R105, 0x1, -R0.reuse ;  /* 0x000000016969e824 */ /* 0x100fe200078e0a00 */
[----:B------:R-:W-:Y:S01]  /*3da0*/  ISETP.GE.AND P6, PT, R68, RZ, PT ;  /* 0x000000ff4400720c */ /* 0x000fe20003fc6270 */
[----:B------:R-:W-:Y:S01]  /*3db0*/  @!P3 IMAD.IADD R109, R109, 0x1, -R0 ;  /* 0x000000016d6db824 */ /* 0x000fe200078e0a00 */
[----:B------:R-:W-:Y:S01]  /*3dc0*/  ISETP.GE.AND P3, PT, R70, RZ, PT ;  /* 0x000000ff4600720c */ /* 0x000fe20003f66270 */
[----:B------:R-:W-:-:S02]  /*3dd0*/  IMAD.MOV.U32 R95, RZ, RZ, R65 ;  /* 0x000000ffff5f7224 */ /* 0x000fc400078e0041 */
[--C-:B------:R-:W-:Y:S01]  /*3de0*/  @!P4 IMAD.IADD R53, R53, 0x1, -R0.reuse ;  /* 0x000000013535c824 */ /* 0x100fe200078e0a00 */
[----:B------:R-:W-:Y:S01]  /*3df0*/  ISETP.GE.AND P4, PT, R72, RZ, PT ;  /* 0x000000ff4800720c */ /* 0x000fe20003f86270 */
[----:B------:R-:W-:Y:S02]  /*3e00*/  IMAD.MOV.U32 R101, RZ, RZ, R55 ;  /* 0x000000ffff657224 */ /* 0x000fe400078e0037 */
[----:B------:R-:W-:Y:S01]  /*3e10*/  @!P1 IMAD.MOV R95, RZ, RZ, -R95 ;  /* 0x000000ffff5f9224 */ /* 0x000fe200078e0a5f */
[C---:B------:R-:W-:Y:S01]  /*3e20*/  ISETP.GT.U32.AND P1, PT, R0.reuse, R109, PT ;  /* 0x0000006d0000720c */ /* 0x040fe20003f24070 */
[----:B------:R-:W-:Y:S01]  /*3e30*/  @!P2 IMAD.MOV R101, RZ, RZ, -R101 ;  /* 0x000000ffff65a224 */ /* 0x000fe200078e0a65 */
[----:B------:R-:W-:Y:S01]  /*3e40*/  ISETP.GT.U32.AND P2, PT, R0, R53, PT ;  /* 0x000000350000720c */ /* 0x000fe20003f44070 */
[----:B------:R-:W-:Y:S01]  /*3e50*/  @!P5 IMAD.IADD R113, R113, 0x1, -R0 ;  /* 0x000000017171d824 */ /* 0x000fe200078e0a00 */
[----:B------:R-:W-:Y:S01]  /*3e60*/  ISETP.GE.AND P5, PT, R74, RZ, PT ;  /* 0x000000ff4a00720c */ /* 0x000fe20003fa6270 */
[----:B------:R-:W-:-:S02]  /*3e70*/  IMAD.MOV.U32 R97, RZ, RZ, R67 ;  /* 0x000000ffff617224 */ /* 0x000fc400078e0043 */
[--C-:B------:R-:W-:Y:S01]  /*3e80*/  @!P0 IMAD.IADD R107, R107, 0x1, -R0.reuse ;  /* 0x000000016b6b8824 */ /* 0x100fe200078e0a00 */
[----:B------:R-:W-:Y:S01]  /*3e90*/  ISETP.GE.AND P0, PT, R76, RZ, PT ;  /* 0x000000ff4c00720c */ /* 0x000fe20003f06270 */
[----:B------:R-:W-:Y:S01]  /*3ea0*/  @!P6 IMAD.MOV R97, RZ, RZ, -R97 ;  /* 0x000000ffff61e224 */ /* 0x000fe200078e0a61 */
[C---:B------:R-:W-:Y:S01]  /*3eb0*/  ISETP.GT.U32.AND P6, PT, R0.reuse, R113, PT ;  /* 0x000000710000720c */ /* 0x040fe20003fc4070 */
[----:B------:R-:W-:Y:S01]  /*3ec0*/  @!P3 IMAD.MOV R99, RZ, RZ, -R99 ;  /* 0x000000ffff63b224 */ /* 0x000fe200078e0a63 */
[----:B------:R-:W-:Y:S01]  /*3ed0*/  ISETP.GT.U32.AND P3, PT, R0, R111, PT ;  /* 0x0000006f0000720c */ /* 0x000fe20003f64070 */
[----:B------:R-:W-:Y:S02]  /*3ee0*/  IMAD.SHL.U32 R3, R245, 0x2, RZ ;  /* 0x00000002f5037824 */ /* 0x000fe400078e00ff */
[--C-:B------:R-:W-:Y:S01]  /*3ef0*/  @!P1 IMAD.IADD R109, R109, 0x1, -R0.reuse ;  /* 0x000000016d6d9824 */ /* 0x100fe200078e0a00 */
[----:B------:R-:W-:Y:S01]  /*3f00*/  ISETP.GE.AND P1, PT, R64, RZ, PT ;  /* 0x000000ff4000720c */ /* 0x000fe20003f26270 */
[--C-:B------:R-:W-:Y:S01]  /*3f10*/  @!P2 IMAD.IADD R53, R53, 0x1, -R0.reuse ;  /* 0x000000013535a824 */ /* 0x100fe200078e0a00 */
[----:B------:R-:W-:Y:S01]  /*3f20*/  ISETP.GE.AND P2, PT, R78, RZ, PT ;  /* 0x000000ff4e00720c */ /* 0x000fe20003f46270 */
[----:B------:R-:W-:Y:S01]  /*3f30*/  @!P4 IMAD.MOV R103, RZ, RZ, -R103 ;  /* 0x000000ffff67c224 */ /* 0x000fe200078e0a67 */
[----:B------:R-:W-:Y:S01]  /*3f40*/  ISETP.GT.U32.AND P4, PT, R0, R115, PT ;  /* 0x000000730000720c */ /* 0x000fe20003f84070 */
[----:B------:R-:W-:Y:S01]  /*3f50*/  @!P0 IMAD.MOV R107, RZ, RZ, -R107 ;  /* 0x000000ffff6b8224 */ /* 0x000fe200078e0a6b */
[----:B------:R-:W-:Y:S01]  /*3f60*/  LOP3.LUT R3, R3, R52, RZ, 0x3c, !PT ;  /* 0x0000003403037212 */ /* 0x000fe200078e3cff */
[--C-:B------:R-:W-:Y:S01]  /*3f70*/  @!P6 IMAD.IADD R113, R113, 0x1, -R0.reuse ;  /* 0x000000017171e824 */ /* 0x100fe200078e0a00 */
[----:B------:R-:W-:Y:S01]  /*3f80*/  ISETP.NE.AND P0, PT, R7, RZ, PT ;  /* 0x000000ff0700720c */ /* 0x000fe20003f05270 */
[--C-:B------:R-:W-:Y:S01]  /*3f90*/  @!P3 IMAD.IADD R111, R111, 0x1, -R0.reuse ;  /* 0x000000016f6fb824 */ /* 0x100fe200078e0a00 */
[----:B------:R-:W-:Y:S01]  /*3fa0*/  LOP3.LUT R52, RZ, R7, RZ, 0x33, !PT ;  /* 0x00000007ff347212 */ /* 0x000fe200078e33ff */
[----:B------:R-:W-:Y:S01]  /*3fb0*/  @!P5 IMAD.MOV R105, RZ, RZ, -R105 ;  /* 0x000000ffff69d224 */ /* 0x000fe200078e0a69 */
[----:B------:R-:W-:Y:S01]  /*3fc0*/  ISETP.GE.AND P3, PT, R66, RZ, PT ;  /* 0x000000ff4200720c */ /* 0x000fe20003f66270 */
[----:B------:R-:W-:Y:S01]  /*3fd0*/  IMAD R7, R6, UR4, RZ ;  /* 0x0000000406077c24 */ /* 0x000fe2000f8e02ff */
[----:B------:R-:W-:Y:S01]  /*3fe0*/  ISETP.GE.AND P6, PT, R80, RZ, PT ;  /* 0x000000ff5000720c */ /* 0x000fe20003fc6270 */
[----:B------:R-:W-:Y:S01]  /*3ff0*/  IMAD R51, R128, UR13, RZ ;  /* 0x0000000d80337c24 */ /* 0x000fe2000f8e02ff */
[----:B------:R-:W-:Y:S01]  /*4000*/  ISETP.GE.AND P5, PT, R2, RZ, PT ;  /* 0x000000ff0200720c */ /* 0x000fe20003fa6270 */
[----:B------:R-:W-:Y:S01]  /*4010*/  @!P1 IMAD.MOV R109, RZ, RZ, -R109 ;  /* 0x000000ffff6d9224 */ /* 0x000fe200078e0a6d */
[----:B------:R-:W-:Y:S01]  /*4020*/  SEL R54, R52, R12, !P0 ;  /* 0x0000000c34367207 */ /* 0x000fe20004000000 */
[----:B------:R-:W-:Y:S01]  /*4030*/  IMAD R12, R8, UR4, RZ ;  /* 0x00000004080c7c24 */ /* 0x000fe2000f8e02ff */
[C---:B------:R-:W-:Y:S01]  /*4040*/  SEL R13, R52.reuse, R13, !P0 ;  /* 0x0000000d340d7207 */ /* 0x040fe20004000000 */
[----:B------:R-:W-:Y:S01]  /*4050*/  ULDC UR4, c[0x0][0x240] ;  /* 0x0000900000047ab9 */ /* 0x000fe20000000800 */
[----:B------:R-:W-:Y:S01]  /*4060*/  IMAD.MOV.U32 R117, RZ, RZ, R53 ;  /* 0x000000ffff757224 */ /* 0x000fe200078e0035 */
[C---:B------:R-:W-:Y:S01]  /*4070*/  SEL R14, R52.reuse, R14, !P0 ;  /* 0x0000000e340e7207 */ /* 0x040fe20004000000 */
[----:B------:R-:W-:Y:S01]  /*4080*/  @!P2 IMAD.MOV R113, RZ, RZ, -R113 ;  /* 0x000000ffff71a224 */ /* 0x000fe200078e0a71 */
[----:B------:R-:W-:Y:S01]  /*4090*/  LEA R8, P1, R7, UR6, 0x1 ;  /* 0x0000000607087c11 */ /* 0x000fe2000f8208ff */
[----:B------:R-:W-:Y:S01]  /*40a0*/  @!P4 IMAD.IADD R115, R115, 0x1, -R0 ;  /* 0x000000017373c824 */ /* 0x000fe200078e0a00 */
[----:B------:R-:W-:Y:S01]  /*40b0*/  SEL R53, R52, R9, !P0 ;  /* 0x0000000934357207 */ /* 0x000fe20004000000 */
[----:B------:R-:W-:Y:S01]  /*40c0*/  IMAD R13, R13, UR4, RZ ;  /* 0x000000040d0d7c24 */ /* 0x000fe2000f8e02ff */
[----:B------:R-:W-:Y:S01]  /*40d0*/  LEA R6, P2, R12, UR6, 0x1 ;  /* 0x000000060c067c11 */ /* 0x000fe2000f8408ff */
[----:B------:R-:W-:Y:S01]  /*40e0*/  @!P3 IMAD.MOV R111, RZ, RZ, -R111 ;  /* 0x000000ffff6fb224 */ /* 0x000fe200078e0a6f */
[----:B------:R-:W-:Y:S01]  /*40f0*/  LEA R2, P4, R51, UR8, 0x1 ;  /* 0x0000000833027c11 */ /* 0x000fe2000f8808ff */
[----:B------:R-:W-:Y:S01]  /*4100*/  @!P6 IMAD.MOV R115, RZ, RZ, -R115 ;  /* 0x000000ffff73e224 */ /* 0x000fe200078e0a73 */
[----:B------:R-:W-:Y:S01]  /*4110*/  SEL R58, R52, R19, !P0 ;  /* 0x00000013343a7207 */ /* 0x000fe20004000000 */
[----:B------:R-:W-:Y:S01]  /*4120*/  IMAD R19, R14, UR4, RZ ;  /* 0x000000040e137c24 */ /* 0x000fe2000f8e02ff */
[----:B------:R-:W-:Y:S01]  /*4130*/  SEL R20, R52, R20, !P0 ;  /* 0x0000001434147207 */ /* 0x000fe20004000000 */
[----:B------:R-:W-:Y:S01]  /*4140*/  @!P5 IMAD.MOV R117, RZ, RZ, -R117 ;  /* 0x000000ffff75d224 */ /* 0x000fe200078e0a75 */
[----:B------:R-:W-:Y:S01]  /*4150*/  LEA.HI.X.SX32 R9, R7, UR7, 0x1, P1 ;  /* 0x0000000707097c11 */ /* 0x000fe200088f0eff */
[----:B------:R-:W-:Y:S01]  /*4160*/  IMAD R53, R53, UR4, RZ ;  /* 0x0000000435357c24 */ /* 0x000fe2000f8e02ff */
[----:B------:R-:W-:Y:S01]  /*4170*/  LEA.HI.X.SX32 R7, R12, UR7, 0x1, P2 ;  /* 0x000000070c077c11 */ /* 0x000fe200090f0eff */
[----:B------:R-:W0:Y:S01]  /*4180*/  LDC R0, c[0x0][0x238] ;  /* 0x00008e00ff007b82 */ /* 0x000e220000000800 */
[C---:B------:R-:W-:Y:S01]  /*4190*/  SEL R55, R52.reuse, R15, !P0 ;  /* 0x0000000f34377207 */ /* 0x040fe20004000000 */
[----:B------:R-:W-:Y:S01]  /*41a0*/  USHF.L.U32 UR13, UR13, 0x6, URZ ;  /* 0x000000060d0d7899 */ /* 0x000fe2000800063f */
[----:B------:R-:W-:Y:S01]  /*41b0*/  SEL R59, R52, R21, !P0 ;  /* 0x00000015343b7207 */ /* 0x000fe20004000000 */
[----:B------:R-:W-:Y:S01]  /*41c0*/  IMAD R21, R54, UR4, RZ ;  /* 0x0000000436157c24 */ /* 0x000fe2000f8e02ff */
[----:B------:R-:W-:Y:S01]  /*41d0*/  LEA R12, P2, R13, R2, 0x1 ;  /* 0x000000020d0c7211 */ /* 0x000fe200078408ff */
[----:B------:R-:W-:Y:S01]  /*41e0*/  IMAD R55, R55, UR4, RZ ;  /* 0x0000000437377c24 */ /* 0x000fe2000f8e02ff */
[C---:B------:R-:W-:Y:S01]  /*41f0*/  SEL R56, R52.reuse, R16, !P0 ;  /* 0x0000001034387207 */ /* 0x040fe20004000000 */
[----:B------:R-:W-:Y:S01]  /*4200*/  IMAD R59, R59, UR4, RZ ;  /* 0x000000043b3b7c24 */ /* 0x000fe2000f8e02ff */
[----:B------:R-:W-:Y:S01]  /*4210*/  SEL R62, R52, R27, !P0 ;  /* 0x0000001b343e7207 */ /* 0x000fe20004000000 */
[----:B------:R-:W-:Y:S01]  /*4220*/  IMAD R27, R20, UR4, RZ ;  /* 0x00000004141b7c24 */ /* 0x000fe2000f8e02ff */
[C---:B------:R-:W-:Y:S01]  /*4230*/  SEL R57, R52.reuse, R17, !P0 ;  /* 0x0000001134397207 */ /* 0x040fe20004000000 */
[----:B------:R1:W-:Y:S01]  /*4240*/  STL [R1+0x6b0], R12 ;  /* 0x0006b00c01007387 */ /* 0x0003e20000100800 */
[C---:B------:R-:W-:Y:S01]  /*4250*/  SEL R22, R52.reuse, R22, !P0 ;  /* 0x0000001634167207 */ /* 0x040fe20004000000 */
[----:B------:R-:W-:Y:S01]  /*4260*/  UIADD3 UR6, UP0, UR10, 0x2, URZ ;  /* 0x000000020a067890 */ /* 0x000fe2000ff1e03f */
[----:B------:R-:W-:Y:S01]  /*4270*/  SEL R60, R52, R23, !P0 ;  /* 0x00000017343c7207 */ /* 0x000fe20004000000 */
[----:B------:R-:W-:Y:S01]  /*4280*/  IMAD R23, R56, UR4, RZ ;  /* 0x0000000438177c24 */ /* 0x000fe2000f8e02ff */
[C---:B------:R-:W-:Y:S01]  /*4290*/  SEL R24, R52.reuse, R24, !P0 ;  /* 0x0000001834187207 */ /* 0x040fe20004000000 */
[----:B------:R-:W-:Y:S01]  /*42a0*/  IMAD R57, R57, UR4, RZ ;  /* 0x0000000439397c24 */ /* 0x000fe2000f8e02ff */
[----:B------:R-:W-:Y:S01]  /*42b0*/  SEL R61, R52, R25, !P0 ;  /* 0x00000019343d7207 */ /* 0x000fe20004000000 */
[----:B------:R-:W-:Y:S01]  /*42c0*/  IMAD R25, R58, UR4, RZ ;  /* 0x000000043a197c24 */ /* 0x000fe2000f8e02ff */
[C---:B------:R-:W-:Y:S01]  /*42d0*/  SEL R26, R52.reuse, R26, !P0 ;  /* 0x0000001a341a7207 */ /* 0x040fe20004000000 */
[----:B------:R-:W-:Y:S01]  /*42e0*/  USHF.R.S32.HI UR5, URZ, 0x1f, UR13 ;  /* 0x0000001f3f057899 */ /* 0x000fe2000801140d */
[C---:B------:R-:W-:Y:S01]  /*42f0*/  SEL R28, R52.reuse, R28, !P0 ;  /* 0x0000001c341c7207 */ /* 0x040fe20004000000 */
[----:B------:R-:W-:Y:S01]  /*4300*/  IMAD R61, R61, UR4, RZ ;  /* 0x000000043d3d7c24 */ /* 0x000fe2000f8e02ff */
[----:B------:R-:W-:Y:S01]  /*4310*/  SEL R63, R52, R29, !P0 ;  /* 0x0000001d343f7207 */ /* 0x000fe20004000000 */
[----:B------:R-:W-:Y:S01]  /*4320*/  IMAD R29, R22, UR4, RZ ;  /* 0x00000004161d7c24 */ /* 0x000fe2000f8e02ff */
[----:B------:R-:W-:Y:S01]  /*4330*/  SEL R30, R52, R30, !P0 ;  /* 0x0000001e341e7207 */ /* 0x000fe20004000000 */
[----:B0-----:R-:W-:Y:S01]  /*4340*/  IMAD R15, R0, 0x3f, RZ ;  /* 0x0000003f000f7824 */ /* 0x001fe200078e02ff */
[----:B------:R-:W-:Y:S01]  /*4350*/  SEL R64, R52, R31, !P0 ;  /* 0x0000001f34407207 */ /* 0x000fe20004000000 */
[----:B------:R-:W-:Y:S01]  /*4360*/  IMAD R31, R60, UR4, RZ ;  /* 0x000000043c1f7c24 */ /* 0x000fe2000f8e02ff */
[C---:B------:R-:W-:Y:S01]  /*4370*/  SEL R32, R52.reuse, R32, !P0 ;  /* 0x0000002034207207 */ /* 0x040fe20004000000 */
[----:B------:R-:W-:Y:S01]  /*4380*/  IMAD R63, R63, UR4, RZ ;  /* 0x000000043f3f7c24 */ /* 0x000fe2000f8e02ff */
[----:B------:R-:W-:Y:S01]  /*4390*/  SEL R65, R52, R33, !P0 ;  /* 0x0000002134417207 */ /* 0x000fe20004000000 */
[----:B------:R-:W-:Y:S01]  /*43a0*/  IMAD R33, R24, UR4, RZ ;  /* 0x0000000418217c24 */ /* 0x000fe2000f8e02ff */
[----:B------:R-:W-:Y:S01]  /*43b0*/  SEL R34, R52, R34, !P0 ;  /* 0x0000002234227207 */ /* 0x000fe20004000000 */
[----:B------:R-:W-:Y:S01]  /*43c0*/  IMAD R17, R0, 0x3e, RZ ;  /* 0x0000003e00117824 */ /* 0x000fe200078e02ff */
[----:B------:R-:W-:Y:S01]  /*43d0*/  SEL R66, R52, R35, !P0 ;  /* 0x0000002334427207 */ /* 0x000fe20004000000 */
[----:B------:R-:W-:Y:S01]  /*43e0*/  IMAD R35, R26, UR4, RZ ;  /* 0x000000041a237c24 */ /* 0x000fe2000f8e02ff */
[C---:B------:R-:W-:Y:S01]  /*43f0*/  SEL R36, R52.reuse, R36, !P0 ;  /* 0x0000002434247207 */ /* 0x040fe20004000000 */
[----:B------:R-:W-:Y:S01]  /*4400*/  IMAD R65, R65, UR4, RZ ;  /* 0x0000000441417c24 */ /* 0x000fe2000f8e02ff */
[----:B------:R-:W-:Y:S01]  /*4410*/  SEL R67, R52, R37, !P0 ;  /* 0x0000002534437207 */ /* 0x000fe20004000000 */
[----:B------:R-:W-:Y:S01]  /*4420*/  IMAD R37, R62, UR4, RZ ;  /* 0x000000043e257c24 */ /* 0x000fe2000f8e02ff */
[C---:B------:R-:W-:Y:S01]  /*4430*/  SEL R38, R52.reuse, R38, !P0 ;  /* 0x0000002634267207 */ /* 0x040fe20004000000 */
[----:B------:R-:W-:Y:S01]  /*4440*/  USHF.L.U32 UR25, UR13, 0x1, URZ ;  /* 0x000000010d197899 */ /* 0x000fe2000800063f */
[----:B------:R-:W-:Y:S01]  /*4450*/  SEL R68, R52, R39, !P0 ;  /* 0x0000002734447207 */ /* 0x000fe20004000000 */
[----:B------:R-:W-:Y:S01]  /*4460*/  IMAD R39, R28, UR4, RZ ;  /* 0x000000041c277c24 */ /* 0x000fe2000f8e02ff */
[C---:B------:R-:W-:Y:S01]  /*4470*/  SEL R40, R52.reuse, R40, !P0 ;  /* 0x0000002834287207 */ /* 0x040fe20004000000 */
[----:B------:R-:W-:Y:S01]  /*4480*/  IMAD R67, R67, UR4, RZ ;  /* 0x0000000443437c24 */ /* 0x000fe2000f8e02ff */
[----:B------:R-:W-:Y:S01]  /*4490*/  SEL R70, R52, R41, !P0 ;  /* 0x0000002934467207 */ /* 0x000fe20004000000 */
[----:B------:R-:W-:Y:S01]  /*44a0*/  IMAD R41, R30, UR4, RZ ;  /* 0x000000041e297c24 */ /* 0x000fe2000f8e02ff */
[C---:B------:R-:W-:Y:S01]  /*44b0*/  SEL R42, R52.reuse, R42, !P0 ;  /* 0x0000002a342a7207 */ /* 0x040fe20004000000 */
[----:B------:R-:W-:Y:S01]  /*44c0*/  USHF.L.U64.HI UR13, UR13, 0x1, UR5 ;  /* 0x000000010d0d7899 */ /* 0x000fe20008010205 */
[----:B------:R-:W-:Y:S01]  /*44d0*/  SEL R72, R52, R43, !P0 ;  /* 0x0000002b34487207 */ /* 0x000fe20004000000 */
[----:B------:R-:W-:Y:S01]  /*44e0*/  IMAD R43, R64, UR4, RZ ;  /* 0x00000004402b7c24 */ /* 0x000fe2000f8e02ff */
[----:B------:R-:W-:-:S02]  /*44f0*/  SEL R46, R52, R46, !P0 ;  /* 0x0000002e342e7207 */ /* 0x000fc40004000000 */
[----:B------:R-:W-:Y:S01]  /*4500*/  SEL R74, R52, R45, !P0 ;  /* 0x0000002d344a7207 */ /* 0x000fe20004000000 */
[----:B------:R-:W-:Y:S01]  /*4510*/  IMAD R45, R32, UR4, RZ ;  /* 0x00000004202d7c24 */ /* 0x000fe2000f8e02ff */
[C---:B------:R-:W-:Y:S02]  /*4520*/  SEL R44, R52.reuse, R44, !P0 ;  /* 0x0000002c342c7207 */ /* 0x040fe40004000000 */
[----:B------:R-:W-:Y:S01]  /*4530*/  SEL R76, R52, R47, !P0 ;  /* 0x0000002f344c7207 */ /* 0x000fe20004000000 */
[----:B------:R-:W-:Y:S01]  /*4540*/  IMAD R47, R34, UR4, RZ ;  /* 0x00000004222f7c24 */ /* 0x000fe2000f8e02ff */
[C---:B------:R-:W-:Y:S02]  /*4550*/  SEL R48, R52.reuse, R48, !P0 ;  /* 0x0000003034307207 */ /* 0x040fe40004000000 */
[----:B------:R-:W-:Y:S01]  /*4560*/  SEL R78, R52, R49, !P0 ;  /* 0x00000031344e7207 */ /* 0x000fe20004000000 */
[----:B------:R-:W-:Y:S01]  /*4570*/  IMAD R49, R66, UR4, RZ ;  /* 0x0000000442317c24 */ /* 0x000fe2000f8e02ff */
[----:B------:R-:W-:-:S02]  /*4580*/  SEL R50, R52, R50, !P0 ;  /* 0x0000003234327207 */ /* 0x000fc40004000000 */
[----:B------:R-:W-:Y:S01]  /*4590*/  SEL R80, R52, R69, !P0 ;  /* 0x0000004534507207 */ /* 0x000fe20004000000 */
[----:B------:R-:W-:Y:S01]  /*45a0*/  IMAD R69, R38, UR4, RZ ;  /* 0x0000000426457c24 */ /* 0x000fe2000f8e02ff */
        /* <DEDUP_REMOVED lines=46> */
[-C--:B------:R-:W-:Y:S01]  /*4890*/  LEA R20, P6, R19, R2.reuse, 0x1 ;  /* 0x0000000213147211 */ /* 0x080fe200078c08ff */
[----:B------:R-:W-:Y:S01]  /*48a0*/  IMAD R119, R104, UR4, RZ ;  /* 0x0000000468777c24 */ /* 0x000fe2000f8e02ff */
[----:B------:R-:W-:Y:S01]  /*48b0*/  SEL R52, R52, R117, !P0 ;  /* 0x0000007534347207 */ /* 0x000fe20004000000 */
[----:B------:R-:W-:Y:S01]  /*48c0*/  IMAD R117, R102, UR4, RZ ;  /* 0x0000000466757c24 */ /* 0x000fe2000f8e02ff */
[-C--:B------:R-:W-:Y:S01]  /*48d0*/  LEA R14, P1, R53, R2.reuse, 0x1 ;  /* 0x00000002350e7211 */ /* 0x080fe200078208ff */
[----:B------:R0:W-:Y:S01]  /*48e0*/  STL [R1+0x6b8], R20 ;  /* 0x0006b81401007387 */ /* 0x0001e20000100800 */
[----:B-1----:R-:W-:Y:S01]  /*48f0*/  LEA R12, P0, R21, R2, 0x1 ;  /* 0x00000002150c7211 */ /* 0x002fe200078008ff */
[----:B------:R-:W-:Y:S01]  /*4900*/  IMAD R121, R106, UR4, RZ ;  /* 0x000000046a797c24 */ /* 0x000fe2000f8e02ff */
[----:B------:R-:W-:Y:S01]  /*4910*/  LEA.HI.X.SX32 R16, R51, UR9, 0x1, P4 ;  /* 0x0000000933107c11 */ /* 0x000fe2000a0f0eff */
[----:B------:R1:W-:Y:S01]  /*4920*/  STL [R1+0x6c0], R14 ;  /* 0x0006c00e01007387 */ /* 0x0003e20000100800 */
[----:B------:R-:W-:-:S02]  /*4930*/  IMAD R51, R36, UR4, RZ ;  /* 0x0000000424337c24 */ /* 0x000fc4000f8e02ff */
[----:B------:R-:W-:Y:S01]  /*4940*/  IMAD R123, R108, UR4, RZ ;  /* 0x000000046c7b7c24 */ /* 0x000fe2000f8e02ff */
[----:B------:R2:W-:Y:S01]  /*4950*/  STL [R1+0x6c8], R12 ;  /* 0x0006c80c01007387 */ /* 0x0005e20000100800 */
[----:B------:R-:W-:Y:S01]  /*4960*/  IMAD R125, R110, UR4, RZ ;  /* 0x000000046e7d7c24 */ /* 0x000fe2000f8e02ff */
[-C--:B0-----:R-:W-:Y:S01]  /*4970*/  LEA R20, P5, R55, R2.reuse, 0x1 ;  /* 0x0000000237147211 */ /* 0x081fe200078a08ff */
[----:B------:R-:W-:Y:S02]  /*4980*/  IMAD R127, R112, UR4, RZ ;  /* 0x00000004707f7c24 */ /* 0x000fe4000f8e02ff */
[----:B------:R-:W-:Y:S01]  /*4990*/  IMAD R129, R114, UR4, RZ ;  /* 0x0000000472817c24 */ /* 0x000fe2000f8e02ff */
[----:B-1----:R-:W-:Y:S01]  /*49a0*/  LEA R14, P4, R23, R2, 0x1 ;  /* 0x00000002170e7211 */ /* 0x002fe200078808ff */
[----:B------:R-:W-:Y:S01]  /*49b0*/  STL [R1+0x6d0], R20 ;  /* 0x0006d01401007387 */ /* 0x000fe20000100800 */
[----:B------:R-:W-:Y:S01]  /*49c0*/  IMAD R131, R116, UR4, RZ ;  /* 0x0000000474837c24 */ /* 0x000fe2000f8e02ff */
[----:B--2---:R-:W-:-:S02]  /*49d0*/  LEA.HI.X.SX32 R12, R13, R16, 0x1, P2 ;  /* 0x000000100d0c7211 */ /* 0x004fc400010f0eff */
[----:B------:R0:W-:Y:S01]  /*49e0*/  STL [R1+0x6d8], R14 ;  /* 0x0006d80e01007387 */ /* 0x0001e20000100800 */
[----:B------:R-:W-:Y:S01]  /*49f0*/  LEA R13, P3, R57, R2, 0x1 ;  /* 0x00000002390d7211 */ /* 0x000fe200078608ff */
[----:B------:R-:W-:Y:S02]  /*4a00*/  IMAD R133, R118, UR4, RZ ;  /* 0x0000000476857c24 */ /* 0x000fe4000f8e02ff */
[----:B------:R1:W-:Y:S01]  /*4a10*/  STL [R1+0x6ac], R12 ;  /* 0x0006ac0c01007387 */ /* 0x0003e20000100800 */
[----:B------:R-:W-:Y:S02]  /*4a20*/  IMAD R135, R120, UR4, RZ ;  /* 0x0000000478877c24 */ /* 0x000fe4000f8e02ff */
[----:B------:R-:W-:Y:S01]  /*4a30*/  IMAD R137, R122, UR4, RZ ;  /* 0x000000047a897c24 */ /* 0x000fe2000f8e02ff */
[----:B------:R2:W-:Y:S01]  /*4a40*/  STL [R1+0x6e0], R13 ;  /* 0x0006e00d01007387 */ /* 0x0005e20000100800 */
[----:B------:R-:W-:Y:S01]  /*4a50*/  IMAD R139, R124, UR4, RZ ;  /* 0x000000047c8b7c24 */ /* 0x000fe2000f8e02ff */
[----:B0-----:R-:W-:Y:S01]  /*4a60*/  LEA.HI.X.SX32 R14, R19, R16, 0x1, P6 ;  /* 0x00000010130e7211 */ /* 0x001fe200030f0eff */
[----:B------:R-:W-:-:S02]  /*4a70*/  IMAD R141, R126, UR4, RZ ;  /* 0x000000047e8d7c24 */ /* 0x000fc4000f8e02ff */
[----:B------:R-:W-:Y:S01]  /*4a80*/  IMAD R143, R52, UR4, RZ ;  /* 0x00000004348f7c24 */ /* 0x000fe2000f8e02ff */
[----:B-1----:R-:W-:Y:S01]  /*4a90*/  LEA R12, P2, R25, R2, 0x1 ;  /* 0x00000002190c7211 */ /* 0x002fe200078408ff */
[----:B------:R0:W-:Y:S01]  /*4aa0*/  STL [R1+0x6b4], R14 ;  /* 0x0006b40e01007387 */ /* 0x0001e20000100800 */
[----:B------:R-:W-:Y:S01]  /*4ab0*/  UMOV UR4, URZ ;  /* 0x0000003f00047c82 */ /* 0x000fe20008000000 */
[----:B--2---:R-:W-:Y:S02]  /*4ac0*/  LEA.HI.X.SX32 R13, R53, R16, 0x1, P1 ;  /* 0x00000010350d7211 */ /* 0x004fe400008f0eff */
[----:B------:R1:W-:Y:S01]  /*4ad0*/  STL [R1+0x6e8], R12 ;  /* 0x0006e80c01007387 */ /* 0x0003e20000100800 */
[----:B------:R-:W-:Y:S01]  /*4ae0*/  UIADD3.X UR7, UR4, 0x40000040, URZ, UP0, !UPT ;  /* 0x4000004004077890 */ /* 0x000fe200087fe43f */
[----:B------:R-:W-:Y:S02]  /*4af0*/  CS2R R52, SRZ ;  /* 0x0000000000347805 */ /* 0x000fe4000001ff00 */
[----:B------:R2:W-:Y:S01]  /*4b00*/  STL [R1+0x6bc], R13 ;  /* 0x0006bc0d01007387 */ /* 0x0005e20000100800 */
[----:B------:R-:W-:Y:S01]  /*4b10*/  UIADD3.64 UR22, UR6, 0x2, URZ ;  /* 0x0000000206167897 */ /* 0x000fe2000fffe03f */
[----:B0-----:R-:W-:Y:S01]  /*4b20*/  LEA R14, P1, R27, R2, 0x1 ;  /* 0x000000021b0e7211 */ /* 0x001fe200078208ff */
[----:B------:R-:W-:Y:S01]  /*4b30*/  UIADD3.64 UR18, UR6, 0x4, URZ ;  /* 0x0000000406127897 */ /* 0x000fe2000fffe03f */
[----:B-1----:R-:W-:-:S03]  /*4b40*/  LEA.HI.X.SX32 R12, R21, R16, 0x1, P0 ;  /* 0x00000010150c7211 */ /* 0x002fc600000f0eff */
[----:B------:R0:W-:Y:S01]  /*4b50*/  STL [R1+0x6f0], R14 ;  /* 0x0006f00e01007387 */ /* 0x0001e20000100800 */
[----:B------:R-:W-:Y:S01]  /*4b60*/  IMAD R21, R0, 0x3c, RZ ;  /* 0x0000003c00157824 */ /* 0x000fe200078e02ff */
[----:B--2---:R-:W-:Y:S02]  /*4b70*/  LEA R13, P0, R59, R2, 0x1 ;  /* 0x000000023b0d7211 */ /* 0x004fe400078008ff */
[----:B------:R1:W-:Y:S04]  /*4b80*/  STL [R1+0x6c4], R12 ;  /* 0x0006c40c01007387 */ /* 0x0003e80000100800 */
[----:B------:R2:W-:Y:S01]  /*4b90*/  STL [R1+0x6f8], R13 ;  /* 0x0006f80d01007387 */ /* 0x0005e20000100800 */
[----:B0-----:R-:W-:Y:S02]  /*4ba0*/  LEA.HI.X.SX32 R14, R55, R16, 0x1, P5 ;  /* 0x00000010370e7211 */ /* 0x001fe400028f0eff */
[----:B------:R-:W-:-:S02]  /*4bb0*/  CS2R R54, SRZ ;  /* 0x0000000000367805 */ /* 0x000fc4000001ff00 */
[----:B-1----:R-:W-:Y:S01]  /*4bc0*/  LEA R12, P5, R29, R2, 0x1 ;  /* 0x000000021d0c7211 */ /* 0x002fe200078a08ff */
[----:B------:R0:W-:Y:S01]  /*4bd0*/  STL [R1+0x6cc], R14 ;  /* 0x0006cc0e01007387 */ /* 0x0001e20000100800 */
[----:B--2---:R-:W-:-:S03]  /*4be0*/  LEA.HI.X.SX32 R13, R23, R16, 0x1, P4 ;  /* 0x00000010170d7211 */ /* 0x004fc600020f0eff */
[----:B------:R1:W-:Y:S04]  /*4bf0*/  STL [R1+0x700], R12 ;  /* 0x0007000c01007387 */ /* 0x0003e80000100800 */
[----:B------:R2:W-:Y:S01]  /*4c00*/  STL [R1+0x6d4], R13 ;  /* 0x0006d40d01007387 */ /* 0x0005e20000100800 */
[----:B0-----:R-:W-:Y:S02]  /*4c10*/  LEA R14, P4, R31, R2, 0x1 ;  /* 0x000000021f0e7211 */ /* 0x001fe400078808ff */
[----:B-1----:R-:W-:-:S03]  /*4c20*/  LEA.HI.X.SX32 R12, R57, R16, 0x1, P3 ;  /* 0x00000010390c7211 */ /* 0x002fc600018f0eff */
[----:B------:R0:W-:Y:S01]  /*4c30*/  STL [R1+0x708], R14 ;  /* 0x0007080e01007387 */ /* 0x0001e20000100800 */
[----:B------:R-:W-:Y:S02]  /*4c40*/  CS2R R56, SRZ ;  /* 0x0000000000387805 */ /* 0x000fe4000001ff00 */
[----:B--2---:R-:W-:Y:S01]  /*4c50*/  LEA R13, P3, R33, R2, 0x1 ;  /* 0x00000002210d7211 */ /* 0x004fe200078608ff */
[----:B------:R1:W-:Y:S04]  /*4c60*/  STL [R1+0x6dc], R12 ;  /* 0x0006dc0c01007387 */ /* 0x0003e80000100800 */
[----:B------:R2:W-:Y:S01]  /*4c70*/  STL [R1+0x710], R13 ;  /* 0x0007100d01007387 */ /* 0x0005e20000100800 */
[----:B0-----:R-:W-:Y:S02]  /*4c80*/  LEA.HI.X.SX32 R14, R25, R16, 0x1, P2 ;  /* 0x00000010190e7211 */ /* 0x001fe400010f0eff */
[----:B------:R-:W-:-:S02]  /*4c90*/  CS2R R24, SRZ ;  /* 0x0000000000187805 */ /* 0x000fc4000001ff00 */
[----:B-1----:R-:W-:Y:S01]  /*4ca0*/  LEA R12, P2, R61, R2, 0x1 ;  /* 0x000000023d0c7211 */ /* 0x002fe200078408ff */
[----:B------:R0:W-:Y:S01]  /*4cb0*/  STL [R1+0x6e4], R14 ;  /* 0x0006e40e01007387 */ /* 0x0001e20000100800 */
[----:B--2---:R-:W-:-:S03]  /*4cc0*/  LEA.HI.X.SX32 R13, R27, R16, 0x1, P1 ;  /* 0x000000101b0d7211 */ /* 0x004fc600008f0eff */
[----:B------:R1:W-:Y:S01]  /*4cd0*/  STL [R1+0x718], R12 ;  /* 0x0007180c01007387 */ /* 0x0003e20000100800 */
[----:B------:R-:W-:-:S03]  /*4ce0*/  CS2R R26, SRZ ;  /* 0x00000000001a7805 */ /* 0x000fc6000001ff00 */
        /* <DEDUP_REMOVED lines=243> */
[----:B------:R-:W-:Y:S02]  /*5c20*/  LEA.HI.X.SX32 R19, R141, R16, 0x1, P1 ;  /* 0x000000108d137211 */ /* 0x000fe400008f0eff */
[----:B------:R-:W-:Y:S02]  /*5c30*/  CS2R R130, SRZ ;  /* 0x0000000000827805 */ /* 0x000fe4000001ff00 */
[----:B--2---:R-:W-:Y:S01]  /*5c40*/  LEA R13, P0, R143, R2, 0x1 ;  /* 0x000000028f0d7211 */ /* 0x004fe200078008ff */
[----:B------:R1:W-:Y:S01]  /*5c50*/  STL [R1+0x874], R12 ;  /* 0x0008740c01007387 */ /* 0x0003e20000100800 */
[-C--:B------:R-:W-:Y:S02]  /*5c60*/  LEA.HI.X.SX32 R2, R133, R16.reuse, 0x1, P5 ;  /* 0x0000001085027211 */ /* 0x080fe400028f0eff */
[----:B------:R-:W-:Y:S02]  /*5c70*/  CS2R R132, SRZ ;  /* 0x0000000000847805 */ /* 0x000fe4000001ff00 */
[----:B------:R-:W-:Y:S01]  /*5c80*/  CS2R R140, SRZ ;  /* 0x00000000008c7805 */ /* 0x000fe2000001ff00 */
[----:B------:R-:W-:Y:S01]  /*5c90*/  STL [R1+0x8a8], R13 ;  /* 0x0008a80d01007387 */ /* 0x000fe20000100800 */
[----:B0-----:R-:W-:-:S02]  /*5ca0*/  LEA.HI.X.SX32 R14, R137, R16, 0x1, P3 ;  /* 0x00000010890e7211 */ /* 0x001fc400018f0eff */
[----:B------:R-:W-:Y:S01]  /*5cb0*/  CS2R R136, SRZ ;  /* 0x0000000000887805 */ /* 0x000fe2000001ff00 */
[----:B------:R0:W-:Y:S01]  /*5cc0*/  STL [R1+0x87c], R2 ;  /* 0x00087c0201007387 */ /* 0x0001e20000100800 */
[----:B-1----:R-:W-:Y:S02]  /*5cd0*/  LEA.HI.X.SX32 R12, R135, R16, 0x1, P4 ;  /* 0x00000010870c7211 */ /* 0x002fe400020f0eff */
[----:B------:R-:W-:-:S03]  /*5ce0*/  CS2R R134, SRZ ;  /* 0x0000000000867805 */ /* 0x000fc6000001ff00 */
[----:B------:R1:W-:Y:S01]  /*5cf0*/  STL [R1+0x884], R12 ;  /* 0x0008840c01007387 */ /* 0x0003e20000100800 */
[----:B0-----:R-:W-:-:S03]  /*5d00*/  LEA.HI.X.SX32 R2, R139, R16, 0x1, P2 ;  /* 0x000000108b027211 */ /* 0x001fc600010f0eff */
[----:B------:R0:W-:Y:S01]  /*5d10*/  STL [R1+0x88c], R14 ;  /* 0x00088c0e01007387 */ /* 0x0001e20000100800 */
[----:B------:R-:W-:-:S03]  /*5d20*/  CS2R R138, SRZ ;  /* 0x00000000008a7805 */ /* 0x000fc6000001ff00 */
[----:B------:R2:W-:Y:S01]  /*5d30*/  STL [R1+0x894], R2 ;  /* 0x0008940201007387 */ /* 0x0005e20000100800 */
[----:B-1----:R-:W-:-:S03]  /*5d40*/  IMAD.WIDE R12, R15, 0x2, R6 ;  /* 0x000000020f0c7825 */ /* 0x002fc600078e0206 */
[----:B------:R1:W-:Y:S01]  /*5d50*/  STL [R1+0x89c], R19 ;  /* 0x00089c1301007387 */ /* 0x0003e20000100800 */
[----:B0-----:R-:W-:-:S03]  /*5d60*/  IMAD.WIDE R14, R15, 0x2, R8 ;  /* 0x000000020f0e7825 */ /* 0x001fc600078e0208 */
[----:B------:R-:W-:Y:S01]  /*5d70*/  STL [R1+0x8b0], R12 ;  /* 0x0008b00c01007387 */ /* 0x000fe20000100800 */
[----:B--2---:R-:W-:Y:S02]  /*5d80*/  LEA.HI.X.SX32 R2, R143, R16, 0x1, P0 ;  /* 0x000000108f027211 */ /* 0x004fe400000f0eff */
[----:B------:R-:W-:Y:S01]  /*5d90*/  CS2R R142, SRZ ;  /* 0x00000000008e7805 */ /* 0x000fe2000001ff00 */
[C---:B-1----:R-:W-:Y:S02]  /*5da0*/  IMAD R19, R0.reuse, 0x3d, RZ ;  /* 0x0000003d00137824 */ /* 0x042fe400078e02ff */
[----:B------:R0:W-:Y:S04]  /*5db0*/  STL [R1+0x8a4], R2 ;  /* 0x0008a40201007387 */ /* 0x0001e80000100800 */
[----:B------:R1:W-:Y:S04]  /*5dc0*/  STL [R1+0x8ac], R13 ;  /* 0x0008ac0d01007387 */ /* 0x0003e80000100800 */
[----:B------:R-:W-:Y:S01]  /*5dd0*/  STL [R1+0x8b8], R14 ;  /* 0x0008b80e01007387 */ /* 0x000fe20000100800 */
[----:B0-----:R-:W-:-:S03]  /*5de0*/  IMAD R2, R0, 0x24, RZ ;  /* 0x0000002400027824 */ /* 0x001fc600078e02ff */
[----:B------:R0:W-:Y:S01]  /*5df0*/  STL [R1+0x8b4], R15 ;  /* 0x0008b40f01007387 */ /* 0x0001e20000100800 */
[----:B-1----:R-:W-:-:S05]  /*5e00*/  IMAD.WIDE R12, R17, 0x2, R6 ;  /* 0x00000002110c7825 */ /* 0x002fca00078e0206 */
[----:B------:R-:W-:Y:S01]  /*5e10*/  STL [R1+0x8c0], R12 ;  /* 0x0008c00c01007387 */ /* 0x000fe20000100800 */
[----:B0-----:R-:W-:-:S03]  /*5e20*/  IMAD.WIDE R14, R17, 0x2, R8 ;  /* 0x00000002110e7825 */ /* 0x001fc600078e0208 */
[----:B------:R0:W-:Y:S01]  /*5e30*/  STL [R1+0x8bc], R13 ;  /* 0x0008bc0d01007387 */ /* 0x0001e20000100800 */
[----:B------:R-:W-:-:S03]  /*5e40*/  IMAD.WIDE R16, R19, 0x2, R8 ;  /* 0x0000000213107825 */ /* 0x000fc600078e0208 */
[----:B------:R-:W-:Y:S04]  /*5e50*/  STL [R1+0x8c8], R14 ;  /* 0x0008c80e01007387 */ /* 0x000fe80000100800 */
[----:B------:R1:W-:Y:S01]  /*5e60*/  STL [R1+0x8c4], R15 ;  /* 0x0008c40f01007387 */ /* 0x0003e20000100800 */
[----:B0-----:R-:W-:-:S04]  /*5e70*/  IMAD.WIDE R12, R19, 0x2, R6 ;  /* 0x00000002130c7825 */ /* 0x001fc800078e0206 */
[----:B------:R-:W-:Y:S01]  /*5e80*/  IMAD R19, R0, 0x3a, RZ ;  /* 0x0000003a00137824 */ /* 0x000fe200078e02ff */
[----:B------:R-:W-:Y:S01]  /*5e90*/  STL [R1+0x8d0], R12 ;  /* 0x0008d00c01007387 */ /* 0x000fe20000100800 */
[----:B-1----:R-:W-:-:S03]  /*5ea0*/  IMAD.WIDE R14, R21, 0x2, R8 ;  /* 0x00000002150e7825 */ /* 0x002fc600078e0208 */
[----:B------:R0:W-:Y:S04]  /*5eb0*/  STL [R1+0x8cc], R13 ;  /* 0x0008cc0d01007387 */ /* 0x0001e80000100800 */
[----:B------:R-:W-:Y:S04]  /*5ec0*/  STL [R1+0x8d8], R16 ;  /* 0x0008d81001007387 */ /* 0x000fe80000100800 */
[----:B------:R1:W-:Y:S01]  /*5ed0*/  STL [R1+0x8d4], R17 ;  /* 0x0008d41101007387 */ /* 0x0003e20000100800 */
[----:B0-----:R-:W-:-:S05]  /*5ee0*/  IMAD.WIDE R12, R21, 0x2, R6 ;  /* 0x00000002150c7825 */ /* 0x001fca00078e0206 */
[----:B------:R-:W-:Y:S01]  /*5ef0*/  STL [R1+0x8e0], R12 ;  /* 0x0008e00c01007387 */ /* 0x000fe20000100800 */
[----:B-1----:R-:W-:-:S03]  /*5f00*/  IMAD R17, R0, 0x3b, RZ ;  /* 0x0000003b00117824 */ /* 0x002fc600078e02ff */
[----:B------:R0:W-:Y:S04]  /*5f10*/  STL [R1+0x8dc], R13 ;  /* 0x0008dc0d01007387 */ /* 0x0001e80000100800 */
[----:B------:R-:W-:Y:S04]  /*5f20*/  STL [R1+0x8e8], R14 ;  /* 0x0008e80e01007387 */ /* 0x000fe80000100800 */
[----:B------:R1:W-:Y:S01]  /*5f30*/  STL [R1+0x8e4], R15 ;  /* 0x0008e40f01007387 */ /* 0x0003e20000100800 */
[----:B0-----:R-:W-:-:S04]  /*5f40*/  IMAD.WIDE R12, R17, 0x2, R6 ;  /* 0x00000002110c7825 */ /* 0x001fc800078e0206 */
[--C-:B------:R-:W-:Y:S01]  /*5f50*/  IMAD.WIDE R16, R17, 0x2, R8.reuse ;  /* 0x0000000211107825 */ /* 0x100fe200078e0208 */
[----:B------:R-:W-:Y:S03]  /*5f60*/  STL [R1+0x8f0], R12 ;  /* 0x0008f00c01007387 */ /* 0x000fe60000100800 */
[C---:B-1----:R-:W-:Y:S01]  /*5f70*/  IMAD.WIDE R14, R19.reuse, 0x2, R8 ;  /* 0x00000002130e7825 */ /* 0x042fe200078e0208 */
[----:B------:R0:W-:Y:S04]  /*5f80*/  STL [R1+0x8ec], R13 ;  /* 0x0008ec0d01007387 */ /* 0x0001e80000100800 */
[----:B------:R-:W-:Y:S04]  /*5f90*/  STL [R1+0x8f8], R16 ;  /* 0x0008f81001007387 */ /* 0x000fe80000100800 */
[----:B------:R1:W-:Y:S01]  /*5fa0*/  STL [R1+0x8f4], R17 ;  /* 0x0008f41101007387 */ /* 0x0003e20000100800 */
[----:B0-----:R-:W-:-:S04]  /*5fb0*/  IMAD.WIDE R12, R19, 0x2, R6 ;  /* 0x00000002130c7825 */ /* 0x001fc800078e0206 */
[C---:B------:R-:W-:Y:S01]  /*5fc0*/  IMAD R19, R0.reuse, 0x38, RZ ;  /* 0x0000003800137824 */ /* 0x040fe200078e02ff */
        /* <DEDUP_REMOVED lines=149> */
[----:B------:R1:W-:Y:S04]  /*6920*/  STL [R1+0xa58], R16 ;  /* 0x000a581001007387 */ /* 0x0003e80000100800 */
[----:B------:R-:W-:Y:S01]  /*6930*/  STL [R1+0xa54], R17 ;  /* 0x000a541101007387 */ /* 0x000fe20000100800 */
        /* <DEDUP_REMOVED lines=15> */
[C---:B------:R-:W-:Y:S01]  /*6a30*/  IMAD.SHL.U32 R2, R0.reuse, 0x20, RZ ;  /* 0x0000002000027824 */ /* 0x040fe200078e00ff */
        /* <DEDUP_REMOVED lines=223> */
[----:B------:R-:W-:Y:S01]  /*7830*/  IMAD R2, R18, 0x40, R128 ;  /* 0x0000004012027824 */ /* 0x000fe200078e0280 */
[----:B------:R-:W-:Y:S01]  /*7840*/  STL [R1+0xc80], R12 ;  /* 0x000c800c01007387 */ /* 0x000fe20000100800 */
[----:B------:R-:W-:Y:S01]  /*7850*/  CS2R R128, SRZ ;  /* 0x0000000000807805 */ /* 0x000fe2000001ff00 */
[----:B-1----:R-:W-:Y:S02]  /*7860*/  IMAD.WIDE R16, R0, 0x2, R6 ;  /* 0x0000000200107825 */ /* 0x002fe400078e0206 */
[----:B------:R0:W-:Y:S02]  /*7870*/  STL [R1+0xc7c], R13 ;  /* 0x000c7c0d01007387 */ /* 0x0001e40000100800 */
[----:B------:R-:W-:Y:S02]  /*7880*/  IMAD.SHL.U32 R2, R2, 0x2, RZ ;  /* 0x0000000202027824 */ /* 0x000fe400078e00ff */
[----:B------:R1:W-:Y:S04]  /*7890*/  STL [R1+0xc88], R14 ;  /* 0x000c880e01007387 */ /* 0x0003e80000100800 */
[----:B------:R-:W-:Y:S01]  /*78a0*/  STL [R1+0xc84], R15 ;  /* 0x000c840f01007387 */ /* 0x000fe20000100800 */
[----:B0-----:R-:W-:-:S03]  /*78b0*/  IMAD.WIDE R12, R0, 0x2, R8 ;  /* 0x00000002000c7825 */ /* 0x001fc600078e0208 */
[----:B------:R-:W-:Y:S04]  /*78c0*/  STL [R1+0xc90], R16 ;  /* 0x000c901001007387 */ /* 0x000fe80000100800 */
[----:B------:R-:W-:Y:S01]  /*78d0*/  STL [R1+0xc8c], R17 ;  /* 0x000c8c1101007387 */ /* 0x000fe20000100800 */
[C---:B-1----:R-:W-:Y:S02]  /*78e0*/  LOP3.LUT R14, R2.reuse, 0x30, RZ, 0x3c, !PT ;  /* 0x00000030020e7812 */ /* 0x042fe400078e3cff */
[----:B------:R-:W-:Y:S01]  /*78f0*/  LOP3.LUT R14, R2, 0x60, RZ, 0x3c, !PT ;  /* 0x00000060020e7812 */ /* 0x000fe200078e3cff */
[----:B------:R0:W-:Y:S04]  /*7900*/  STL [R1+0xc98], R12 ;  /* 0x000c980c01007387 */ /* 0x0001e80000100800 */
[----:B------:R1:W-:Y:S04]  /*7910*/  STL [R1+0xc94], R13 ;  /* 0x000c940d01007387 */ /* 0x0003e80000100800 */
[----:B------:R-:W-:Y:S04]  /*7920*/  STL [R1+0x400], RZ ;  /* 0x000400ff01007387 */ /* 0x000fe80000100800 */
[----:B------:R-:W-:Y:S01]  /*7930*/  STL [R1+0x404], RZ ;  /* 0x000404ff01007387 */ /* 0x000fe20000100800 */
[----:B0-----:R-:W-:-:S03]  /*7940*/  IMAD.SHL.U32 R12, R0, 0x40, RZ ;  /* 0x00000040000c7824 */ /* 0x001fc600078e00ff */
[----:B------:R-:W-:Y:S02]  /*7950*/  STL [R1+0x408], RZ ;  /* 0x000408ff01007387 */ /* 0x000fe40000100800 */
[----:B-1----:R-:W-:Y:S02]  /*7960*/  SHF.R.S32.HI R13, RZ, 0x1f, R12 ;  /* 0x0000001fff0d7819 */ /* 0x002fe4000001140c */
[----:B------:R-:W-:Y:S02]  /*7970*/  STL [R1+0x40c], RZ ;  /* 0x00040cff01007387 */ /* 0x000fe40000100800 */
[C---:B------:R-:W-:Y:S01]  /*7980*/  SHF.L.U64.HI R0, R12.reuse, 0x1, R13 ;  /* 0x000000010c007819 */ /* 0x040fe2000001020d */
[----:B------:R-:W-:Y:S01]  /*7990*/  IMAD.SHL.U32 R12, R12, 0x2, RZ ;  /* 0x000000020c0c7824 */ /* 0x000fe200078e00ff */
[----:B------:R-:W-:Y:S01]  /*79a0*/  STL [R1+0x410], RZ ;  /* 0x000410ff01007387 */ /* 0x000fe20000100800 */
[C---:B------:R-:W-:Y:S02]  /*79b0*/  LOP3.LUT R13, R2.reuse, 0x10, RZ, 0x3c, !PT ;  /* 0x00000010020d7812 */ /* 0x040fe400078e3cff */
[C---:B------:R-:W-:Y:S01]  /*79c0*/  LOP3.LUT R13, R2.reuse, 0x40, RZ, 0x3c, !PT ;  /* 0x00000040020d7812 */ /* 0x040fe200078e3cff */
[----:B------:R-:W-:Y:S01]  /*79d0*/  STL [R1+0x414], RZ ;  /* 0x000414ff01007387 */ /* 0x000fe20000100800 */
[----:B------:R-:W-:-:S03]  /*79e0*/  LOP3.LUT R13, R2, 0x70, RZ, 0x3c, !PT ;  /* 0x00000070020d7812 */ /* 0x000fc600078e3cff */
[----:B------:R-:W-:Y:S04]  /*79f0*/  STL [R1+0x418], RZ ;  /* 0x000418ff01007387 */ /* 0x000fe80000100800 */
        /* <DEDUP_REMOVED lines=249> */
[----:B------:R-:W-:Y:S04]  /*8990*/  STL [R1], RZ ;  /* 0x000000ff01007387 */ /* 0x000fe80000100800 */
        /* <DEDUP_REMOVED lines=127> */
[----:B------:R0:W-:Y:S02]  /*9190*/  STL [R1+0xcbc], R11 ;  /* 0x000cbc0b01007387 */ /* 0x0001e40000100800 */
[----:B0-----:R-:W-:-:S02]  /*91a0*/  LOP3.LUT R11, R2, 0x20, RZ, 0x3c, !PT ;  /* 0x00000020020b7812 */ /* 0x001fc400078e3cff */
[----:B------:R-:W-:Y:S02]  /*91b0*/  LOP3.LUT R11, R2, 0x50, RZ, 0x3c, !PT ;  /* 0x00000050020b7812 */ /* 0x000fe400078e3cff */
[----:B------:R-:W-:-:S07]  /*91c0*/  LOP3.LUT R11, R3, 0x40, RZ, 0x3c, !PT ;  /* 0x00000040030b7812 */ /* 0x000fce00078e3cff */
.L_x_1:
[----:B------:R-:W2:Y:S01]  /*91d0*/  LDL R15, [R1+0xc94] ;  /* 0x000c9400010f7983 */ /* 0x000ea20000100800 */
[----:B------:R-:W0:Y:S03]  /*91e0*/  LDC R11, c[0x0][0x230] ;  /* 0x00008c00ff0b7b82 */ /* 0x000e260000000800 */
[----:B------:R-:W2:Y:S04]  /*91f0*/  LDL R14, [R1+0xc98] ;  /* 0x000c9800010e7983 */ /* 0x000ea80000100800 */
[----:B------:R1:W-:Y:S04]  /*9200*/  STL.64 [R1+0xf68], R150 ;  /* 0x000f689601007387 */ /* 0x0003e80000100a00 */
[----:B-1----:R-:W3:Y:S04]  /*9210*/  LDL R150, [R1+0xc6c] ;  /* 0x000c6c0001967983 */ /* 0x002ee80000100800 */
[----:B------:R-:W4:Y:S04]  /*9220*/  LDL R151, [R1+0xc70] ;  /* 0x000c700001977983 */ /* 0x000f280000100800 */
        /* <DEDUP_REMOVED lines=11> */
[----:B------:R-:W4:Y:S01]  /*92e0*/  LDL R143, [R1+0xc90] ;  /* 0x000c9000018f7983 */ /* 0x000f220000100800 */
[----:B0-----:R-:W-:Y:S01]  /*92f0*/  IMAD R11, R200, -0x40, R11 ;  /* 0xffffffc0c80b7824 */ /* 0x001fe200078e020b */
[----:B------:R-:W-:-:S02]  /*9300*/  PRMT R169, RZ, 0x7610, R169 ;  /* 0x00007610ffa97816 */ /* 0x000fc400000000a9 */
[----:B------:R-:W-:Y:S01]  /*9310*/  STL.64 [R1+0xf40], R140 ;  /* 0x000f408c01007387 */ /* 0x000fe20000100a00 */
[----:B------:R-:W-:Y:S02]  /*9320*/  PRMT R170, RZ, 0x7610, R170 ;  /* 0x00007610ffaa7816 */ /* 0x000fe400000000aa */
[C---:B------:R-:W-:Y:S01]  /*9330*/  ISETP.GT.AND P1, PT, R11.reuse, 0x1, PT ;  /* 0x000000010b00780c */ /* 0x040fe20003f24270 */
[----:B------:R-:W-:Y:S01]  /*9340*/  STL.64 [R1+0xf38], R138 ;  /* 0x000f388a01007387 */ /* 0x000fe20000100a00 */
[----:B------:R-:W-:-:S03]  /*9350*/  ISETP.GT.AND P0, PT, R11, RZ, PT ;  /* 0x000000ff0b00720c */ /* 0x000fc60003f04270 */
[----:B------:R-:W-:Y:S04]  /*9360*/  STL.64 [R1+0xf30], R136 ;  /* 0x000f308801007387 */ /* 0x000fe80000100a00 */
        /* <DEDUP_REMOVED lines=51> */
[----:B------:R0:W-:Y:S04]  /*96a0*/  STL.64 [R1+0xd90], R32 ;  /* 0x000d902001007387 */ /* 0x0001e80000100a00 */
[----:B------:R-:W-:Y:S04]  /*96b0*/  STL.64 [R1+0xd88], R30 ;  /* 0x000d881e01007387 */ /* 0x000fe80000100a00 */
[----:B------:R-:W-:Y:S04]  /*96c0*/  STL.64 [R1+0xd80], R28 ;  /* 0x000d801c01007387 */ /* 0x000fe80000100a00 */
[----:B------:R-:W-:Y:S04]  /*96d0*/  STL.64 [R1+0xd78], R26 ;  /* 0x000d781a01007387 */ /* 0x000fe80000100a00 */
[----:B------:R-:W-:Y:S04]  /*96e0*/  STL.64 [R1+0xd70], R24 ;  /* 0x000d701801007387 */ /* 0x000fe80000100a00 */
[----:B-----5:R1:W-:Y:S04]  /*96f0*/  STL [R1+0xce8], R10 ;  /* 0x000ce80a01007387 */ /* 0x0203e80000100800 */
[----:B------:R-:W-:Y:S04]  /*9700*/  STL [R1+0xce4], R5 ;  /* 0x000ce40501007387 */ /* 0x000fe80000100800 */
[----:B------:R2:W-:Y:S04]  /*9710*/  STL [R1+0xce0], R4 ;  /* 0x000ce00401007387 */ /* 0x0005e80000100800 */
[----:B0-----:R-:W4:Y:S04]  /*9720*/  LDL R33, [R1+0xc64] ;  /* 0x000c640001217983 */ /* 0x001f280000100800 */
[----:B------:R-:W4:Y:S04]  /*9730*/  LDL R32, [R1+0xc68] ;  /* 0x000c680001207983 */ /* 0x000f280000100800 */
[----:B-1----:R-:W4:Y:S04]  /*9740*/  LDL R10, [R1+0xc5c] ;  /* 0x000c5c00010a7983 */ /* 0x002f280000100800 */
[----:B--2---:R-:W2:Y:S01]  /*9750*/  LDL R4, [R1+0xc60] ;  /* 0x000c600001047983 */ /* 0x004ea20000100800 */
[----:B------:R-:W-:-:S02]  /*9760*/  ISETP.GT.AND P2, PT, R11, 0x2, PT ;  /* 0x000000020b00780c */ /* 0x000fc40003f44270 */
[----:B------:R-:W-:Y:S01]  /*9770*/  PRMT R173, RZ, 0x7610, R173 ;  /* 0x00007610ffad7816 */ /* 0x000fe200000000ad */
[----:B------:R-:W2:Y:S01]  /*9780*/  LDL R31, [R1+0xc54] ;  /* 0x000c5400011f7983 */ /* 0x000ea20000100800 */
[----:B------:R-:W-:-:S03]  /*9790*/  PRMT R174, RZ, 0x7610, R174 ;  /* 0x00007610ffae7816 */ /* 0x000fc600000000ae */
[----:B------:R-:W2:Y:S04]  /*97a0*/  LDL R30, [R1+0xc58] ;  /* 0x000c5800011e7983 */ /* 0x000ea80000100800 */
[----:B------:R3:W2:Y:S01]  /*97b0*/  @P1 LDG.E.U16 R173, desc[UR14][R14.64] ;  /* 0x0000000e0ead1981 */ /* 0x0006a2000c1e1500 */
[----:B------:R-:W-:-:S03]  /*97c0*/  PRMT R25, RZ, 0x7610, R25 ;  /* 0x00007610ff197816 */ /* 0x000fc60000000019 */
[----:B------:R-:W2:Y:S04]  /*97d0*/  @P0 LDG.E.U16 R169, desc[UR14][R8.64] ;  /* 0x0000000e08a90981 */ /* 0x000ea8000c1e1500 */
[----:B------:R-:W2:Y:S01]  /*97e0*/  @P0 LDG.E.U16 R170, desc[UR14][R6.64] ;  /* 0x0000000e06aa0981 */ /* 0x000ea2000c1e1500 */
[----:B------:R-:W-:-:S03]  /*97f0*/  ISETP.GT.AND P0, PT, R11, 0x3, PT ;  /* 0x000000030b00780c */ /* 0x000fc60003f04270 */
[----:B------:R-:W2:Y:S04]  /*9800*/  LDL R27, [R1+0xc4c] ;  /* 0x000c4c00011b7983 */ /* 0x000ea80000100800 */
[----:B------:R-:W2:Y:S01]  /*9810*/  LDL R26, [R1+0xc50] ;  /* 0x000c5000011a7983 */ /* 0x000ea20000100800 */
[----:B---3--:R-:W-:Y:S01]  /*9820*/  @P1 IMAD.MOV.U32 R15, RZ, RZ, R142 ;  /* 0x000000ffff0f1224 */ /* 0x008fe200078e008e */
[----:B------:R-:W-:Y:S02]  /*9830*/  PRMT R96, RZ, 0x7610, R96 ;  /* 0x00007610ff607816 */ /* 0x000fe40000000060 */
[----:B------:R-:W3:Y:S01]  /*9840*/  LDL R39, [R1+0xc44] ;  /* 0x000c440001277983 */ /* 0x000ee20000100800 */
[----:B----4-:R-:W-:Y:S01]  /*9850*/  @P1 IMAD.MOV.U32 R14, RZ, RZ, R143 ;  /* 0x000000ffff0e1224 */ /* 0x010fe200078e008f */
[----:B------:R-:W-:-:S02]  /*9860*/  PRMT R24, RZ, 0x7610, R24 ;  /* 0x00007610ff187816 */ /* 0x000fc40000000018 */
[----:B------:R-:W4:Y:S04]  /*9870*/  LDL R37, [R1+0xc48] ;  /* 0x000c480001257983 */ /* 0x000f280000100800 */
[----:B------:R0:W3:Y:S01]  /*9880*/  @P1 LDG.E.U16 R174, desc[UR14][R14.64] ;  /* 0x0000000e0eae1981 */ /* 0x0000e2000c1e1500 */
[----:B------:R-:W-:-:S03]  /*9890*/  PRMT R35, RZ, 0x7610, R35 ;  /* 0x00007610ff237816 */ /* 0x000fc60000000023 */
[----:B------:R-:W3:Y:S04]  /*98a0*/  LDL R29, [R1+0xc3c] ;  /* 0x000c3c00011d7983 */ /* 0x000ee80000100800 */
[----:B------:R-:W3:Y:S01]  /*98b0*/  LDL R28, [R1+0xc40] ;  /* 0x000c4000011c7983 */ /* 0x000ee20000100800 */
[----:B0-----:R-:W-:Y:S02]  /*98c0*/  @P2 IMAD.MOV.U32 R14, RZ, RZ, R145 ;  /* 0x000000ffff0e2224 */ /* 0x001fe400078e0091 */
[----:B------:R-:W-:Y:S01]  /*98d0*/  @P2 IMAD.MOV.U32 R15, RZ, RZ, R144 ;  /* 0x000000ffff0f2224 */ /* 0x000fe200078e0090 */
[----:B------:R-:W-:Y:S01]  /*98e0*/  PRMT R86, RZ, 0x7610, R86 ;  /* 0x00007610ff567816 */ /* 0x000fe20000000056 */
[----:B------:R-:W3:Y:S04]  /*98f0*/  LDL R36, [R1+0xc34] ;  /* 0x000c340001247983 */ /* 0x000ee80000100800 */
[----:B------:R0:W3:Y:S01]  /*9900*/  @P2 LDG.E.U16 R25, desc[UR14][R14.64] ;  /* 0x0000000e0e192981 */ /* 0x0000e2000c1e1500 */
[----:B------:R-:W-:-:S03]  /*9910*/  ISETP.GT.AND P1, PT, R11, 0x4, PT ;  /* 0x000000040b00780c */ /* 0x000fc60003f24270 */
[----:B------:R-:W3:Y:S01]  /*9920*/  LDL R34, [R1+0xc38] ;  /* 0x000c380001227983 */ /* 0x000ee20000100800 */
[----:B------:R-:W-:Y:S02]  /*9930*/  PRMT R85, RZ, 0x7610, R85 ;  /* 0x00007610ff557816 */ /* 0x000fe40000000055 */
[----:B------:R-:W-:Y:S01]  /*9940*/  PRMT R76, RZ, 0x7610, R76 ;  /* 0x00007610ff4c7816 */ /* 0x000fe2000000004c */
[----:B------:R-:W3:Y:S01]  /*9950*/  LDL R41, [R1+0x8fc] ;  /* 0x0008fc0001297983 */ /* 0x000ee20000100800 */
[----:B0-----:R-:W-:Y:S02]  /*9960*/  @P2 IMAD.MOV.U32 R14, RZ, RZ, R147 ;  /* 0x000000ffff0e2224 */ /* 0x001fe400078e0093 */
[----:B------:R-:W-:Y:S01]  /*9970*/  @P2 IMAD.MOV.U32 R15, RZ, RZ, R146 ;  /* 0x000000ffff0f2224 */ /* 0x000fe200078e0092 */
[----:B------:R-:W-:Y:S01]  /*9980*/  PRMT R75, RZ, 0x7610, R75 ;  /* 0x00007610ff4b7816 */ /* 0x000fe2000000004b */
[----:B------:R-:W3:Y:S04]  /*9990*/  LDL R40, [R1+0x900] ;  /* 0x0009000001287983 */ /* 0x000ee80000100800 */
[----:B------:R0:W3:Y:S02]  /*99a0*/  @P2 LDG.E.U16 R96, desc[UR14][R14.64] ;  /* 0x0000000e0e602981 */ /* 0x0000e4000c1e1500 */
[----:B0-----:R-:W-:-:S02]  /*99b0*/  @P0 IMAD.MOV.U32 R14, RZ, RZ, R149 ;  /* 0x000000ffff0e0224 */ /* 0x001fc400078e0095 */
[----:B------:R-:W-:-:S05]  /*99c0*/  @P0 IMAD.MOV.U32 R15, RZ, RZ, R148 ;  /* 0x000000ffff0f0224 */ /* 0x000fca00078e0094 */
[----:B------:R0:W3:Y:S02]  /*99d0*/  @P0 LDG.E.U16 R24, desc[UR14][R14.64] ;  /* 0x0000000e0e180981 */ /* 0x0000e4000c1e1500 */
[----:B0-----:R-:W-:Y:S02]  /*99e0*/  @P0 IMAD.MOV.U32 R14, RZ, RZ, R151 ;  /* 0x000000ffff0e0224 */ /* 0x001fe400078e0097 */
[----:B------:R-:W-:-:S05]  /*99f0*/  @P0 IMAD.MOV.U32 R15, RZ, RZ, R150 ;  /* 0x000000ffff0f0224 */ /* 0x000fca00078e0096 */
[----:B------:R0:W3:Y:S02]  /*9a00*/  @P0 LDG.E.U16 R35, desc[UR14][R14.64] ;  /* 0x0000000e0e230981 */ /* 0x0000e4000c1e1500 */
[----:B0-----:R-:W-:Y:S01]  /*9a10*/  @P1 IMAD.MOV.U32 R15, RZ, RZ, R33 ;  /* 0x000000ffff0f1224 */ /* 0x001fe200078e0021 */
[----:B------:R-:W-:Y:S01]  /*9a20*/  ISETP.GT.AND P2, PT, R11, 0x5, PT ;  /* 0x000000050b00780c */ /* 0x000fe20003f44270 */
[----:B------:R-:W3:Y:S01]  /*9a30*/  LDL R33, [R1+0xc24] ;  /* 0x000c240001217983 */ /* 0x000ee20000100800 */
[----:B------:R-:W-:-:S03]  /*9a40*/  @P1 IMAD.MOV.U32 R14, RZ, RZ, R32 ;  /* 0x000000ffff0e1224 */ /* 0x000fc600078e0020 */
[----:B------:R-:W3:Y:S04]  /*9a50*/  LDL R32, [R1+0xc28] ;  /* 0x000c280001207983 */ /* 0x000ee80000100800 */
[----:B------:R2:W3:Y:S02]  /*9a60*/  @P1 LDG.E.U16 R86, desc[UR14][R14.64] ;  /* 0x0000000e0e561981 */ /* 0x0004e4000c1e1500 */
[----:B--2---:R-:W-:Y:S02]  /*9a70*/  @P1 IMAD.MOV.U32 R14, RZ, RZ, R4 ;  /* 0x000000ffff0e1224 */ /* 0x004fe400078e0004 */
[----:B------:R-:W-:Y:S01]  /*9a80*/  @P1 IMAD.MOV.U32 R15, RZ, RZ, R10 ;  /* 0x000000ffff0f1224 */ /* 0x000fe200078e000a */
[----:B------:R-:W2:Y:S04]  /*9a90*/  LDL R4, [R1+0xc30] ;  /* 0x000c300001047983 */ /* 0x000ea80000100800 */
[----:B------:R-:W2:Y:S04]  /*9aa0*/  LDL R10, [R1+0xc2c] ;  /* 0x000c2c00010a7983 */ /* 0x000ea80000100800 */
[----:B------:R0:W2:Y:S01]  /*9ab0*/  @P1 LDG.E.U16 R85, desc[UR14][R14.64] ;  /* 0x0000000e0e551981 */ /* 0x0000a2000c1e1500 */
[----:B------:R-:W-:Y:S01]  /*9ac0*/  ISETP.GT.AND P0, PT, R11, 0x6, PT ;  /* 0x000000060b00780c */ /* 0x000fe20003f04270 */
[----:B0-----:R-:W-:-:S02]  /*9ad0*/  @P2 IMAD.MOV.U32 R14, RZ, RZ, R30 ;  /* 0x000000ffff0e2224 */ /* 0x001fc400078e001e */
[----:B------:R-:W-:Y:S01]  /*9ae0*/  @P2 IMAD.MOV.U32 R15, RZ, RZ, R31 ;  /* 0x000000ffff0f2224 */ /* 0x000fe200078e001f */
[----:B------:R-:W-:Y:S01]  /*9af0*/  ISETP.GT.AND P1, PT, R11, 0x7, PT ;  /* 0x000000070b00780c */ /* 0x000fe20003f24270 */
[----:B------:R-:W2:Y:S04]  /*9b00*/  LDL R31, [R1+0xc14] ;  /* 0x000c1400011f7983 */ /* 0x000ea80000100800 */
[----:B------:R0:W2:Y:S01]  /*9b10*/  @P2 LDG.E.U16 R76, desc[UR14][R14.64] ;  /* 0x0000000e0e4c2981 */ /* 0x0000a2000c1e1500 */
[----:B------:R-:W-:-:S03]  /*9b20*/  PRMT R68, RZ, 0x7610, R68 ;  /* 0x00007610ff447816 */ /* 0x000fc60000000044 */
[----:B------:R-:W2:Y:S01]  /*9b30*/  LDL R30, [R1+0xc18] ;  /* 0x000c1800011e7983 */ /* 0x000ea20000100800 */
[----:B0-----:R-:W-:Y:S02]  /*9b40*/  @P2 IMAD.MOV.U32 R14, RZ, RZ, R26 ;  /* 0x000000ffff0e2224 */ /* 0x001fe400078e001a */
[----:B------:R-:W-:Y:S01]  /*9b50*/  @P2 IMAD.MOV.U32 R15, RZ, RZ, R27 ;  /* 0x000000ffff0f2224 */ /* 0x000fe200078e001b */
[----:B------:R-:W2:Y:S04]  /*9b60*/  LDL R26, [R1+0xc20] ;  /* 0x000c2000011a7983 */ /* 0x000ea80000100800 */
[----:B------:R-:W2:Y:S04]  /*9b70*/  LDL R27, [R1+0xc1c] ;  /* 0x000c1c00011b7983 */ /* 0x000ea80000100800 */
[----:B------:R4:W2:Y:S01]  /*9b80*/  @P2 LDG.E.U16 R75, desc[UR14][R14.64] ;  /* 0x0000000e0e4b2981 */ /* 0x0008a2000c1e1500 */
[----:B------:R-:W-:Y:S01]  /*9b90*/  PRMT R67, RZ, 0x7610, R67 ;  /* 0x00007610ff437816 */ /* 0x000fe20000000043 */
[----:B----4-:R-:W-:-:S02]  /*9ba0*/  @P0 IMAD.MOV.U32 R14, RZ, RZ, R37 ;  /* 0x000000ffff0e0224 */ /* 0x010fc400078e0025 */
[----:B---3--:R-:W-:Y:S01]  /*9bb0*/  @P0 IMAD.MOV.U32 R15, RZ, RZ, R39 ;  /* 0x000000ffff0f0224 */ /* 0x008fe200078e0027 */
[----:B------:R-:W-:Y:S01]  /*9bc0*/  PRMT R59, RZ, 0x7610, R59 ;  /* 0x00007610ff3b7816 */ /* 0x000fe2000000003b */
[----:B------:R-:W3:Y:S04]  /*9bd0*/  LDL R39, [R1+0xc04] ;  /* 0x000c040001277983 */ /* 0x000ee80000100800 */
[----:B------:R0:W4:Y:S04]  /*9be0*/  @P0 LDG.E.U16 R68, desc[UR14][R14.64] ;  /* 0x0000000e0e440981 */ /* 0x000128000c1e1500 */
[----:B------:R-:W3:Y:S01]  /*9bf0*/  LDL R37, [R1+0xc08] ;  /* 0x000c080001257983 */ /* 0x000ee20000100800 */
[----:B0-----:R-:W-:-:S02]  /*9c00*/  @P0 IMAD.MOV.U32 R14, RZ, RZ, R28 ;  /* 0x000000ffff0e0224 */ /* 0x001fc400078e001c */
[----:B------:R-:W-:Y:S01]  /*9c10*/  @P0 IMAD.MOV.U32 R15, RZ, RZ, R29 ;  /* 0x000000ffff0f0224 */ /* 0x000fe200078e001d */
[----:B------:R-:W4:Y:S04]  /*9c20*/  LDL R28, [R1+0xc10] ;  /* 0x000c1000011c7983 */ /* 0x000f280000100800 */
[----:B------:R-:W3:Y:S04]  /*9c30*/  LDL R29, [R1+0xc0c] ;  /* 0x000c0c00011d7983 */ /* 0x000ee80000100800 */
[----:B------:R0:W3:Y:S02]  /*9c40*/  @P0 LDG.E.U16 R67, desc[UR14][R14.64] ;  /* 0x0000000e0e430981 */ /* 0x0000e4000c1e1500 */
[----:B0-----:R-:W-:-:S02]  /*9c50*/  @P1 IMAD.MOV.U32 R14, RZ, RZ, R34 ;  /* 0x000000ffff0e1224 */ /* 0x001fc400078e0022 */
[----:B------:R-:W-:Y:S01]  /*9c60*/  @P1 IMAD.MOV.U32 R15, RZ, RZ, R36 ;  /* 0x000000ffff0f1224 */ /* 0x000fe200078e0024 */
[----:B------:R-:W-:Y:S01]  /*9c70*/  ISETP.GT.AND P2, PT, R11, 0x8, PT ;  /* 0x000000080b00780c */ /* 0x000fe20003f44270 */
[----:B------:R-:W3:Y:S04]  /*9c80*/  LDL R36, [R1+0xbf4] ;  /* 0x000bf40001247983 */ /* 0x000ee80000100800 */
[----:B------:R2:W3:Y:S01]  /*9c90*/  @P1 LDG.E.U16 R59, desc[UR14][R14.64] ;  /* 0x0000000e0e3b1981 */ /* 0x0004e2000c1e1500 */
[----:B------:R-:W-:Y:S02]  /*9ca0*/  PRMT R58, RZ, 0x7610, R58 ;  /* 0x00007610ff3a7816 */ /* 0x000fe4000000003a */
[----:B------:R-:W-:Y:S01]  /*9cb0*/  PRMT R165, RZ, 0x7610, R165 ;  /* 0x00007610ffa57816 */ /* 0x000fe200000000a5 */
[----:B------:R-:W3:Y:S01]  /*9cc0*/  LDL R34, [R1+0xbf8] ;  /* 0x000bf80001227983 */ /* 0x000ee20000100800 */
[----:B--2---:R-:W-:-:S03]  /*9cd0*/  @P1 IMAD.MOV.U32 R14, RZ, RZ, R4 ;  /* 0x000000ffff0e1224 */ /* 0x004fc600078e0004 */
[----:B------:R-:W2:Y:S01]  /*9ce0*/  LDL R4, [R1+0xc00] ;  /* 0x000c000001047983 */ /* 0x000ea20000100800 */
[----:B------:R-:W-:-:S03]  /*9cf0*/  @P1 IMAD.MOV.U32 R15, RZ, RZ, R10 ;  /* 0x000000ffff0f1224 */ /* 0x000fc600078e000a */
[----:B------:R-:W2:Y:S04]  /*9d00*/  LDL R10, [R1+0xbfc] ;  /* 0x000bfc00010a7983 */ /* 0x000ea80000100800 */
[----:B------:R0:W2:Y:S01]  /*9d10*/  @P1 LDG.E.U16 R58, desc[UR14][R14.64] ;  /* 0x0000000e0e3a1981 */ /* 0x0000a2000c1e1500 */
[C---:B------:R-:W-:Y:S01]  /*9d20*/  ISETP.GT.AND P0, PT, R11.reuse, 0x9, PT ;  /* 0x000000090b00780c */ /* 0x040fe20003f04270 */
[----:B0-----:R-:W-:Y:S02]  /*9d30*/  @P2 IMAD.MOV.U32 R14, RZ, RZ, R32 ;  /* 0x000000ffff0e2224 */ /* 0x001fe400078e0020 */
[----:B------:R-:W-:Y:S01]  /*9d40*/  @P2 IMAD.MOV.U32 R15, RZ, RZ, R33 ;  /* 0x000000ffff0f2224 */ /* 0x000fe200078e0021 */
[----:B------:R-:W-:Y:S01]  /*9d50*/  PRMT R166, RZ, 0x7610, R166 ;  /* 0x00007610ffa67816 */ /* 0x000fe200000000a6 */
[----:B------:R-:W2:Y:S04]  /*9d60*/  LDL R33, [R1+0xbe4] ;  /* 0x000be40001217983 */ /* 0x000ea80000100800 */
[----:B------:R0:W2:Y:S01]  /*9d70*/  @P2 LDG.E.U16 R165, desc[UR14][R14.64] ;  /* 0x0000000e0ea52981 */ /* 0x0000a2000c1e1500 */
[----:B------:R-:W-:-:S02]  /*9d80*/  ISETP.GT.AND P1, PT, R11, 0xa, PT ;  /* 0x0000000a0b00780c */ /* 0x000fc40003f24270 */
[----:B------:R-:W-:Y:S01]  /*9d90*/  PRMT R171, RZ, 0x7610, R171 ;  /* 0x00007610ffab7816 */ /* 0x000fe200000000ab */
[----:B------:R-:W2:Y:S01]  /*9da0*/  LDL R32, [R1+0xbe8] ;  /* 0x000be80001207983 */ /* 0x000ea20000100800 */
[----:B0-----:R-:W-:-:S03]  /*9db0*/  @P2 IMAD.MOV.U32 R14, RZ, RZ, R26 ;  /* 0x000000ffff0e2224 */ /* 0x001fc600078e001a */
[----:B------:R-:W2:Y:S01]  /*9dc0*/  LDL R26, [R1+0xbf0] ;  /* 0x000bf000011a7983 */ /* 0x000ea20000100800 */
[----:B------:R-:W-:-:S03]  /*9dd0*/  @P2 IMAD.MOV.U32 R15, RZ, RZ, R27 ;  /* 0x000000ffff0f2224 */ /* 0x000fc600078e001b */
[----:B------:R-:W2:Y:S04]  /*9de0*/  LDL R27, [R1+0xbec] ;  /* 0x000bec00011b7983 */ /* 0x000ea80000100800 */
[----:B------:R0:W2:Y:S01]  /*9df0*/  @P2 LDG.E.U16 R166, desc[UR14][R14.64] ;  /* 0x0000000e0ea62981 */ /* 0x0000a2000c1e1500 */
[----:B------:R-:W-:Y:S01]  /*9e00*/  PRMT R172, RZ, 0x7610, R172 ;  /* 0x00007610ffac7816 */ /* 0x000fe200000000ac */
[----:B0-----:R-:W-:Y:S02]  /*9e10*/  @P0 IMAD.MOV.U32 R14, RZ, RZ, R30 ;  /* 0x000000ffff0e0224 */ /* 0x001fe400078e001e */
[----:B------:R-:W-:Y:S01]  /*9e20*/  @P0 IMAD.MOV.U32 R15, RZ, RZ, R31 ;  /* 0x000000ffff0f0224 */ /* 0x000fe200078e001f */
[----:B------:R-:W2:Y:S04]  /*9e30*/  LDL R30, [R1+0xbe0] ;  /* 0x000be000011e7983 */ /* 0x000ea80000100800 */
[----:B------:R4:W2:Y:S04]  /*9e40*/  @P0 LDG.E.U16 R171, desc[UR14][R14.64] ;  /* 0x0000000e0eab0981 */ /* 0x0008a8000c1e1500 */
[----:B------:R-:W2:Y:S01]  /*9e50*/  LDL R31, [R1+0xbdc] ;  /* 0x000bdc00011f7983 */ /* 0x000ea20000100800 */
[----:B------:R-:W-:Y:S01]  /*9e60*/  PRMT R95, RZ, 0x7610, R95 ;  /* 0x00007610ff5f7816 */ /* 0x000fe2000000005f */
[----:B----4-:R-:W-:-:S02]  /*9e70*/  @P0 IMAD.MOV.U32 R14, RZ, RZ, R28 ;  /* 0x000000ffff0e0224 */ /* 0x010fc400078e001c */
[----:B------:R-:W4:Y:S01]  /*9e80*/  LDL R28, [R1+0xbd8] ;  /* 0x000bd800011c7983 */ /* 0x000f220000100800 */
[----:B---3--:R-:W-:-:S03]  /*9e90*/  @P0 IMAD.MOV.U32 R15, RZ, RZ, R29 ;  /* 0x000000ffff0f0224 */ /* 0x008fc600078e001d */
[----:B------:R-:W3:Y:S04]  /*9ea0*/  LDL R29, [R1+0xbd4] ;  /* 0x000bd400011d7983 */ /* 0x000ee80000100800 */
[----:B------:R0:W3:Y:S02]  /*9eb0*/  @P0 LDG.E.U16 R172, desc[UR14][R14.64] ;  /* 0x0000000e0eac0981 */ /* 0x0000e4000c1e1500 */
[----:B0-----:R-:W-:Y:S02]  /*9ec0*/  @P1 IMAD.MOV.U32 R14, RZ, RZ, R37 ;  /* 0x000000ffff0e1224 */ /* 0x001fe400078e0025 */
[----:B------:R-:W-:Y:S01]  /*9ed0*/  @P1 IMAD.MOV.U32 R15, RZ, RZ, R39 ;  /* 0x000000ffff0f1224 */ /* 0x000fe200078e0027 */
[----:B------:R-:W-:Y:S01]  /*9ee0*/  ISETP.GT.AND P2, PT, R11, 0xb, PT ;  /* 0x0000000b0b00780c */ /* 0x000fe20003f44270 */
[----:B------:R-:W3:Y:S04]  /*9ef0*/  LDL R39, [R1+0xbc4] ;  /* 0x000bc40001277983 */ /* 0x000ee80000100800 */
[----:B------:R2:W3:Y:S01]  /*9f00*/  @P1 LDG.E.U16 R95, desc[UR14][R14.64] ;  /* 0x0000000e0e5f1981 */ /* 0x0004e2000c1e1500 */
[----:B------:R-:W-:-:S02]  /*9f10*/  PRMT R94, RZ, 0x7610, R94 ;  /* 0x00007610ff5e7816 */ /* 0x000fc4000000005e */
        /* <DEDUP_REMOVED lines=24> */
[----:B------:R-:W-:Y:S01]  /*a0a0*/  PRMT R74, RZ, 0x7610, R74 ;  /* 0x00007610ff4a7816 */ /* 0x000fe2000000004a */
[----:B------:R-:W2:Y:S04]  /*a0b0*/  LDL R33, [R1+0xba4] ;  /* 0x000ba40001217983 */ /* 0x000ea80000100800 */
[----:B------:R0:W2:Y:S04]  /*a0c0*/  @P0 LDG.E.U16 R84, desc[UR14][R14.64] ;  /* 0x0000000e0e540981 */ /* 0x0000a8000c1e1500 */
[----:B------:R-:W2:Y:S01]  /*a0d0*/  LDL R32, [R1+0xba8] ;  /* 0x000ba80001207983 */ /* 0x000ea20000100800 */
[----:B0-----:R-:W-:-:S02]  /*a0e0*/  @P0 IMAD.MOV.U32 R14, RZ, RZ, R30 ;  /* 0x000000ffff0e0224 */ /* 0x001fc400078e001e */
[----:B------:R-:W-:Y:S01]  /*a0f0*/  @P0 IMAD.MOV.U32 R15, RZ, RZ, R31 ;  /* 0x000000ffff0f0224 */ /* 0x000fe200078e001f */
[----:B------:R-:W2:Y:S04]  /*a100*/  LDL R30, [R1+0xbb0] ;  /* 0x000bb000011e7983 */ /* 0x000ea80000100800 */
[----:B------:R-:W2:Y:S04]  /*a110*/  LDL R31, [R1+0xbac] ;  /* 0x000bac00011f7983 */ /* 0x000ea80000100800 */
[----:B------:R4:W2:Y:S02]  /*a120*/  @P0 LDG.E.U16 R83, desc[UR14][R14.64] ;  /* 0x0000000e0e530981 */ /* 0x0008a4000c1e1500 */
[----:B----4-:R-:W-:-:S02]  /*a130*/  @P1 IMAD.MOV.U32 R14, RZ, RZ, R28 ;  /* 0x000000ffff0e1224 */ /* 0x010fc400078e001c */
[----:B---3--:R-:W-:Y:S01]  /*a140*/  @P1 IMAD.MOV.U32 R15, RZ, RZ, R29 ;  /* 0x000000ffff0f1224 */ /* 0x008fe200078e001d */
[----:B------:R-:W-:Y:S01]  /*a150*/  ISETP.GT.AND P2, PT, R11, 0xe, PT ;  /* 0x0000000e0b00780c */ /* 0x000fe20003f44270 */
[----:B------:R-:W3:Y:S04]  /*a160*/  LDL R29, [R1+0xb94] ;  /* 0x000b9400011d7983 */ /* 0x000ee80000100800 */
[----:B------:R2:W4:Y:S01]  /*a170*/  @P1 LDG.E.U16 R74, desc[UR14][R14.64] ;  /* 0x0000000e0e4a1981 */ /* 0x000522000c1e1500 */
[----:B------:R-:W-:Y:S02]  /*a180*/  PRMT R73, RZ, 0x7610, R73 ;  /* 0x00007610ff497816 */ /* 0x000fe40000000049 */
[----:B------:R-:W-:Y:S01]  /*a190*/  PRMT R66, RZ, 0x7610, R66 ;  /* 0x00007610ff427816 */ /* 0x000fe20000000042 */
[----:B------:R-:W3:Y:S01]  /*a1a0*/  LDL R28, [R1+0xb98] ;  /* 0x000b9800011c7983 */ /* 0x000ee20000100800 */
[----:B--2---:R-:W-:-:S03]  /*a1b0*/  @P1 IMAD.MOV.U32 R14, RZ, RZ, R4 ;  /* 0x000000ffff0e1224 */ /* 0x004fc600078e0004 */
[----:B------:R-:W2:Y:S01]  /*a1c0*/  LDL R4, [R1+0xba0] ;  /* 0x000ba00001047983 */ /* 0x000ea20000100800 */
[----:B------:R-:W-:-:S03]  /*a1d0*/  @P1 IMAD.MOV.U32 R15, RZ, RZ, R10 ;  /* 0x000000ffff0f1224 */ /* 0x000fc600078e000a */
[----:B------:R-:W4:Y:S04]  /*a1e0*/  LDL R10, [R1+0xb9c] ;  /* 0x000b9c00010a7983 */ /* 0x000f280000100800 */
[----:B------:R0:W3:Y:S01]  /*a1f0*/  @P1 LDG.E.U16 R73, desc[UR14][R14.64] ;  /* 0x0000000e0e491981 */ /* 0x0000e2000c1e1500 */
[C---:B------:R-:W-:Y:S01]  /*a200*/  ISETP.GT.AND P0, PT, R11.reuse, 0xf, PT ;  /* 0x0000000f0b00780c */ /* 0x040fe20003f04270 */
[----:B0-----:R-:W-:Y:S02]  /*a210*/  @P2 IMAD.MOV.U32 R14, RZ, RZ, R37 ;  /* 0x000000ffff0e2224 */ /* 0x001fe400078e0025 */
[----:B------:R-:W-:Y:S01]  /*a220*/  @P2 IMAD.MOV.U32 R15, RZ, RZ, R39 ;  /* 0x000000ffff0f2224 */ /* 0x000fe200078e0027 */
[----:B------:R-:W-:Y:S01]  /*a230*/  PRMT R65, RZ, 0x7610, R65 ;  /* 0x00007610ff417816 */ /* 0x000fe20000000041 */
[----:B------:R-:W3:Y:S04]  /*a240*/  LDL R39, [R1+0xb84] ;  /* 0x000b840001277983 */ /* 0x000ee80000100800 */
[----:B------:R0:W3:Y:S01]  /*a250*/  @P2 LDG.E.U16 R66, desc[UR14][R14.64] ;  /* 0x0000000e0e422981 */ /* 0x0000e2000c1e1500 */
[----:B------:R-:W-:-:S02]  /*a260*/  ISETP.GT.AND P1, PT, R11, 0x10, PT ;  /* 0x000000100b00780c */ /* 0x000fc40003f24270 */
[----:B------:R-:W-:Y:S01]  /*a270*/  PRMT R57, RZ, 0x7610, R57 ;  /* 0x00007610ff397816 */ /* 0x000fe20000000039 */
[----:B------:R-:W3:Y:S01]  /*a280*/  LDL R37, [R1+0xb88] ;  /* 0x000b880001257983 */ /* 0x000ee20000100800 */
[----:B0-----:R-:W-:-:S03]  /*a290*/  @P2 IMAD.MOV.U32 R14, RZ, RZ, R26 ;  /* 0x000000ffff0e2224 */ /* 0x001fc600078e001a */
[----:B------:R-:W3:Y:S01]  /*a2a0*/  LDL R26, [R1+0xb90] ;  /* 0x000b9000011a7983 */ /* 0x000ee20000100800 */
[----:B------:R-:W-:-:S03]  /*a2b0*/  @P2 IMAD.MOV.U32 R15, RZ, RZ, R27 ;  /* 0x000000ffff0f2224 */ /* 0x000fc600078e001b */
[----:B------:R-:W3:Y:S04]  /*a2c0*/  LDL R27, [R1+0xb8c] ;  /* 0x000b8c00011b7983 */ /* 0x000ee80000100800 */
[----:B------:R0:W3:Y:S01]  /*a2d0*/  @P2 LDG.E.U16 R65, desc[UR14][R14.64] ;  /* 0x0000000e0e412981 */ /* 0x0000e2000c1e1500 */
[----:B------:R-:W-:Y:S01]  /*a2e0*/  PRMT R56, RZ, 0x7610, R56 ;  /* 0x00007610ff387816 */ /* 0x000fe20000000038 */
[----:B0-----:R-:W-:Y:S02]  /*a2f0*/  @P0 IMAD.MOV.U32 R14, RZ, RZ, R34 ;  /* 0x000000ffff0e0224 */ /* 0x001fe400078e0022 */
[----:B------:R-:W-:Y:S01]  /*a300*/  @P0 IMAD.MOV.U32 R15, RZ, RZ, R36 ;  /* 0x000000ffff0f0224 */ /* 0x000fe200078e0024 */
[----:B------:R-:W-:Y:S01]  /*a310*/  PRMT R161, RZ, 0x7610, R161 ;  /* 0x00007610ffa17816 */ /* 0x000fe200000000a1 */
[----:B------:R-:W3:Y:S04]  /*a320*/  LDL R36, [R1+0xb74] ;  /* 0x000b740001247983 */ /* 0x000ee80000100800 */
[----:B------:R0:W3:Y:S04]  /*a330*/  @P0 LDG.E.U16 R57, desc[UR14][R14.64] ;  /* 0x0000000e0e390981 */ /* 0x0000e8000c1e1500 */
[----:B------:R-:W3:Y:S01]  /*a340*/  LDL R34, [R1+0xb78] ;  /* 0x000b780001227983 */ /* 0x000ee20000100800 */
[----:B0-----:R-:W-:-:S03]  /*a350*/  @P0 IMAD.MOV.U32 R14, RZ, RZ, R30 ;  /* 0x000000ffff0e0224 */ /* 0x001fc600078e001e */
[----:B------:R-:W3:Y:S01]  /*a360*/  LDL R30, [R1+0xb80] ;  /* 0x000b8000011e7983 */ /* 0x000ee20000100800 */
[----:B------:R-:W-:-:S03]  /*a370*/  @P0 IMAD.MOV.U32 R15, RZ, RZ, R31 ;  /* 0x000000ffff0f0224 */ /* 0x000fc600078e001f */
[----:B------:R-:W3:Y:S04]  /*a380*/  LDL R31, [R1+0xb7c] ;  /* 0x000b7c00011f7983 */ /* 0x000ee80000100800 */
[----:B------:R0:W3:Y:S02]  /*a390*/  @P0 LDG.E.U16 R56, desc[UR14][R14.64] ;  /* 0x0000000e0e380981 */ /* 0x0000e4000c1e1500 */
[----:B0-----:R-:W-:Y:S02]  /*a3a0*/  @P1 IMAD.MOV.U32 R14, RZ, RZ, R32 ;  /* 0x000000ffff0e1224 */ /* 0x001fe400078e0020 */
[----:B------:R-:W-:Y:S01]  /*a3b0*/  @P1 IMAD.MOV.U32 R15, RZ, RZ, R33 ;  /* 0x000000ffff0f1224 */ /* 0x000fe200078e0021 */
[----:B------:R-:W-:Y:S01]  /*a3c0*/  ISETP.GT.AND P2, PT, R11, 0x11, PT ;  /* 0x000000110b00780c */ /* 0x000fe20003f44270 */
[----:B------:R-:W3:Y:S04]  /*a3d0*/  LDL R33, [R1+0xb64] ;  /* 0x000b640001217983 */ /* 0x000ee80000100800 */
[----:B------:R2:W3:Y:S01]  /*a3e0*/  @P1 LDG.E.U16 R161, desc[UR14][R14.64] ;  /* 0x0000000e0ea11981 */ /* 0x0004e2000c1e1500 */
[----:B------:R-:W-:-:S03]  /*a3f0*/  PRMT R162, RZ, 0x7610, R162 ;  /* 0x00007610ffa27816 */ /* 0x000fc600000000a2 */
[----:B------:R-:W3:Y:S01]  /*a400*/  LDL R32, [R1+0xb68] ;  /* 0x000b680001207983 */ /* 0x000ee20000100800 */
[----:B--2---:R-:W-:-:S03]  /*a410*/  @P1 IMAD.MOV.U32 R14, RZ, RZ, R4 ;  /* 0x000000ffff0e1224 */ /* 0x004fc600078e0004 */
[----:B------:R-:W2:Y:S01]  /*a420*/  LDL R4, [R1+0xb70] ;  /* 0x000b700001047983 */ /* 0x000ea20000100800 */
[----:B----4-:R-:W-:-:S03]  /*a430*/  @P1 IMAD.MOV.U32 R15, RZ, RZ, R10 ;  /* 0x000000ffff0f1224 */ /* 0x010fc600078e000a */
[----:B------:R-:W4:Y:S01]  /*a440*/  LDL R10, [R1+0xb6c] ;  /* 0x000b6c00010a7983 */ /* 0x000f220000100800 */
[----:B------:R-:W-:-:S03]  /*a450*/  PRMT R167, RZ, 0x7610, R167 ;  /* 0x00007610ffa77816 */ /* 0x000fc600000000a7 */
[----:B------:R3:W4:Y:S01]  /*a460*/  @P1 LDG.E.U16 R162, desc[UR14][R14.64] ;  /* 0x0000000e0ea21981 */ /* 0x000722000c1e1500 */
[----:B------:R-:W-:Y:S01]  /*a470*/  ISETP.GT.AND P0, PT, R11, 0x12, PT ;  /* 0x000000120b00780c */ /* 0x000fe20003f04270 */
[----:B---3--:R-:W-:Y:S02]  /*a480*/  @P2 IMAD.MOV.U32 R14, RZ, RZ, R28 ;  /* 0x000000ffff0e2224 */ /* 0x008fe400078e001c */
[----:B------:R-:W-:Y:S01]  /*a490*/  @P2 IMAD.MOV.U32 R15, RZ, RZ, R29 ;  /* 0x000000ffff0f2224 */ /* 0x000fe200078e001d */
[----:B------:R-:W3:Y:S04]  /*a4a0*/  LDL R28, [R1+0xb60] ;  /* 0x000b6000011c7983 */ /* 0x000ee80000100800 */
[----:B------:R-:W3:Y:S04]  /*a4b0*/  LDL R29, [R1+0xb5c] ;  /* 0x000b5c00011d7983 */ /* 0x000ee80000100800 */
[----:B------:R0:W3:Y:S01]  /*a4c0*/  @P2 LDG.E.U16 R167, desc[UR14][R14.64] ;  /* 0x0000000e0ea72981 */ /* 0x0000e2000c1e1500 */
[----:B------:R-:W-:Y:S01]  /*a4d0*/  PRMT R168, RZ, 0x7610, R168 ;  /* 0x00007610ffa87816 */ /* 0x000fe200000000a8 */
[----:B0-----:R-:W-:-:S02]  /*a4e0*/  @P2 IMAD.MOV.U32 R14, RZ, RZ, R26 ;  /* 0x000000ffff0e2224 */ /* 0x001fc400078e001a */
[----:B------:R-:W-:Y:S01]  /*a4f0*/  @P2 IMAD.MOV.U32 R15, RZ, RZ, R27 ;  /* 0x000000ffff0f2224 */ /* 0x000fe200078e001b */
[----:B------:R-:W3:Y:S04]  /*a500*/  LDL R26, [R1+0xb58] ;  /* 0x000b5800011a7983 */ /* 0x000ee80000100800 */
[----:B------:R-:W3:Y:S01]  /*a510*/  LDL R27, [R1+0xb54] ;  /* 0x000b5400011b7983 */ /* 0x000ee20000100800 */
[----:B------:R-:W-:Y:S02]  /*a520*/  ISETP.GT.AND P1, PT, R11, 0x13, PT ;  /* 0x000000130b00780c */ /* 0x000fe40003f24270 */
[----:B------:R-:W-:Y:S01]  /*a530*/  PRMT R47, RZ, 0x7610, R47 ;  /* 0x00007610ff2f7816 */ /* 0x000fe2000000002f */
[----:B------:R0:W3:Y:S01]  /*a540*/  @P2 LDG.E.U16 R168, desc[UR14][R14.64] ;  /* 0x0000000e0ea82981 */ /* 0x0000e2000c1e1500 */
[----:B------:R-:W-:Y:S01]  /*a550*/  PRMT R42, RZ, 0x7610, R42 ;  /* 0x00007610ff2a7816 */ /* 0x000fe2000000002a */
[----:B0-----:R-:W-:-:S02]  /*a560*/  @P0 IMAD.MOV.U32 R14, RZ, RZ, R37 ;  /* 0x000000ffff0e0224 */ /* 0x001fc400078e0025 */
[----:B------:R-:W-:Y:S01]  /*a570*/  @P0 IMAD.MOV.U32 R15, RZ, RZ, R39 ;  /* 0x000000ffff0f0224 */ /* 0x000fe200078e0027 */
[----:B------:R-:W-:Y:S01]  /*a580*/  PRMT R93, RZ, 0x7610, R93 ;  /* 0x00007610ff5d7816 */ /* 0x000fe2000000005d */
[----:B------:R-:W3:Y:S04]  /*a590*/  LDL R39, [R1+0xb44] ;  /* 0x000b440001277983 */ /* 0x000ee80000100800 */
[----:B------:R0:W3:Y:S04]  /*a5a0*/  @P0 LDG.E.U16 R47, desc[UR14][R14.64] ;  /* 0x0000000e0e2f0981 */ /* 0x0000e8000c1e1500 */
[----:B------:R-:W3:Y:S01]  /*a5b0*/  LDL R37, [R1+0xb48] ;  /* 0x000b480001257983 */ /* 0x000ee20000100800 */
[----:B0-----:R-:W-:-:S02]  /*a5c0*/  @P0 IMAD.MOV.U32 R14, RZ, RZ, R30 ;  /* 0x000000ffff0e0224 */ /* 0x001fc400078e001e */
[----:B------:R-:W-:Y:S01]  /*a5d0*/  @P0 IMAD.MOV.U32 R15, RZ, RZ, R31 ;  /* 0x000000ffff0f0224 */ /* 0x000fe200078e001f */
[----:B------:R-:W3:Y:S04]  /*a5e0*/  LDL R30, [R1+0xb50] ;  /* 0x000b5000011e7983 */ /* 0x000ee80000100800 */
[----:B------:R-:W3:Y:S04]  /*a5f0*/  LDL R31, [R1+0xb4c] ;  /* 0x000b4c00011f7983 */ /* 0x000ee80000100800 */
[----:B------:R0:W3:Y:S02]  /*a600*/  @P0 LDG.E.U16 R42, desc[UR14][R14.64] ;  /* 0x0000000e0e2a0981 */ /* 0x0000e4000c1e1500 */
[----:B0-----:R-:W-:-:S02]  /*a610*/  @P1 IMAD.MOV.U32 R14, RZ, RZ, R34 ;  /* 0x000000ffff0e1224 */ /* 0x001fc400078e0022 */
[----:B------:R-:W-:Y:S01]  /*a620*/  @P1 IMAD.MOV.U32 R15, RZ, RZ, R36 ;  /* 0x000000ffff0f1224 */ /* 0x000fe200078e0024 */
[C---:B------:R-:W-:Y:S01]  /*a630*/  ISETP.GT.AND P2, PT, R11.reuse, 0x14, PT ;  /* 0x000000140b00780c */ /* 0x040fe20003f44270 */
[----:B------:R-:W3:Y:S04]  /*a640*/  LDL R36, [R1+0xb34] ;  /* 0x000b340001247983 */ /* 0x000ee80000100800 */
[----:B------:R2:W3:Y:S01]  /*a650*/  @P1 LDG.E.U16 R93, desc[UR14][R14.64] ;  /* 0x0000000e0e5d1981 */ /* 0x0004e2000c1e1500 */
[----:B------:R-:W-:Y:S02]  /*a660*/  PRMT R92, RZ, 0x7610, R92 ;  /* 0x00007610ff5c7816 */ /* 0x000fe4000000005c */
[----:B------:R-:W-:Y:S01]  /*a670*/  ISETP.GT.AND P0, PT, R11, 0x15, PT ;  /* 0x000000150b00780c */ /* 0x000fe20003f04270 */
[----:B------:R-:W3:Y:S01]  /*a680*/  LDL R34, [R1+0xb38] ;  /* 0x000b380001227983 */ /* 0x000ee20000100800 */
[----:B--2---:R-:W-:-:S03]  /*a690*/  @P1 IMAD.MOV.U32 R14, RZ, RZ, R4 ;  /* 0x000000ffff0e1224 */ /* 0x004fc600078e0004 */
[----:B------:R-:W2:Y:S01]  /*a6a0*/  LDL R4, [R1+0xb40] ;  /* 0x000b400001047983 */ /* 0x000ea20000100800 */
[----:B----4-:R-:W-:-:S03]  /*a6b0*/  @P1 IMAD.MOV.U32 R15, RZ, RZ, R10 ;  /* 0x000000ffff0f1224 */ /* 0x010fc600078e000a */
[----:B------:R-:W4:Y:S01]  /*a6c0*/  LDL R10, [R1+0xb3c] ;  /* 0x000b3c00010a7983 */ /* 0x000f220000100800 */
[----:B------:R-:W-:-:S03]  /*a6d0*/  PRMT R82, RZ, 0x7610, R82 ;  /* 0x00007610ff527816 */ /* 0x000fc60000000052 */
[----:B------:R0:W4:Y:S01]  /*a6e0*/  @P1 LDG.E.U16 R92, desc[UR14][R14.64] ;  /* 0x0000000e0e5c1981 */ /* 0x000122000c1e1500 */
[----:B------:R-:W-:Y:S01]  /*a6f0*/  PRMT R81, RZ, 0x7610, R81 ;  /* 0x00007610ff517816 */ /* 0x000fe20000000051 */
[----:B0-----:R-:W-:Y:S02]  /*a700*/  @P2 IMAD.MOV.U32 R14, RZ, RZ, R32 ;  /* 0x000000ffff0e2224 */ /* 0x001fe400078e0020 */
[----:B------:R-:W-:Y:S01]  /*a710*/  @P2 IMAD.MOV.U32 R15, RZ, RZ, R33 ;  /* 0x000000ffff0f2224 */ /* 0x000fe200078e0021 */
[----:B------:R-:W-:Y:S01]  /*a720*/  ISETP.GT.AND P1, PT, R11, 0x16, PT ;  /* 0x000000160b00780c */ /* 0x000fe20003f24270 */
[----:B------:R-:W4:Y:S04]  /*a730*/  LDL R33, [R1+0xb1c] ;  /* 0x000b1c0001217983 */ /* 0x000f280000100800 */
[----:B------:R3:W4:Y:S01]  /*a740*/  @P2 LDG.E.U16 R82, desc[UR14][R14.64] ;  /* 0x0000000e0e522981 */ /* 0x000722000c1e1500 */
[----:B------:R-:W-:-:S02]  /*a750*/  PRMT R72, RZ, 0x7610, R72 ;  /* 0x00007610ff487816 */ /* 0x000fc40000000048 */
[----:B------:R-:W-:Y:S01]  /*a760*/  PRMT R71, RZ, 0x7610, R71 ;  /* 0x00007610ff477816 */ /* 0x000fe20000000047 */
[----:B------:R-:W4:Y:S01]  /*a770*/  LDL R32, [R1+0xb20] ;  /* 0x000b200001207983 */ /* 0x000f220000100800 */
[----:B---3--:R-:W-:Y:S02]  /*a780*/  @P2 IMAD.MOV.U32 R14, RZ, RZ, R28 ;  /* 0x000000ffff0e2224 */ /* 0x008fe400078e001c */
[----:B------:R-:W-:Y:S01]  /*a790*/  @P2 IMAD.MOV.U32 R15, RZ, RZ, R29 ;  /* 0x000000ffff0f2224 */ /* 0x000fe200078e001d */
[----:B------:R-:W3:Y:S04]  /*a7a0*/  LDL R28, [R1+0xb30] ;  /* 0x000b3000011c7983 */ /* 0x000ee80000100800 */
[----:B------:R-:W3:Y:S04]  /*a7b0*/  LDL R29, [R1+0xb2c] ;  /* 0x000b2c00011d7983 */ /* 0x000ee80000100800 */
[----:B------:R0:W3:Y:S02]  /*a7c0*/  @P2 LDG.E.U16 R81, desc[UR14][R14.64] ;  /* 0x0000000e0e512981 */ /* 0x0000e4000c1e1500 */
[----:B0-----:R-:W-:-:S02]  /*a7d0*/  @P0 IMAD.MOV.U32 R14, RZ, RZ, R26 ;  /* 0x000000ffff0e0224 */ /* 0x001fc400078e001a */
[----:B------:R-:W-:Y:S01]  /*a7e0*/  @P0 IMAD.MOV.U32 R15, RZ, RZ, R27 ;  /* 0x000000ffff0f0224 */ /* 0x000fe200078e001b */
[----:B------:R-:W3:Y:S04]  /*a7f0*/  LDL R26, [R1+0xb28] ;  /* 0x000b2800011a7983 */ /* 0x000ee80000100800 */
[----:B------:R-:W3:Y:S04]  /*a800*/  LDL R27, [R1+0xb24] ;  /* 0x000b2400011b7983 */ /* 0x000ee80000100800 */
[----:B------:R0:W3:Y:S01]  /*a810*/  @P0 LDG.E.U16 R72, desc[UR14][R14.64] ;  /* 0x0000000e0e480981 */ /* 0x0000e2000c1e1500 */
[----:B------:R-:W-:Y:S01]  /*a820*/  PRMT R64, RZ, 0x7610, R64 ;  /* 0x00007610ff407816 */ /* 0x000fe20000000040 */
[----:B0-----:R-:W-:-:S02]  /*a830*/  @P0 IMAD.MOV.U32 R14, RZ, RZ, R30 ;  /* 0x000000ffff0e0224 */ /* 0x001fc400078e001e */
        /* <DEDUP_REMOVED lines=21> */
[----:B------:R-:W4:Y:S04]  /*a990*/  LDL R34, [R1+0xaf0] ;  /* 0x000af00001227983 */ /* 0x000f280000100800 */
[----:B------:R3:W4:Y:S04]  /*a9a0*/  @P2 LDG.E.U16 R55, desc[UR14][R14.64] ;  /* 0x0000000e0e372981 */ /* 0x000728000c1e1500 */
[----:B------:R-:W4:Y:S01]  /*a9b0*/  LDL R36, [R1+0xaec] ;  /* 0x000aec0001247983 */ /* 0x000f220000100800 */
[----:B---3--:R-:W-:-:S03]  /*a9c0*/  @P2 IMAD.MOV.U32 R14, RZ, RZ, R28 ;  /* 0x000000ffff0e2224 */ /* 0x008fc600078e001c */
[----:B------:R-:W3:Y:S01]  /*a9d0*/  LDL R28, [R1+0xb00] ;  /* 0x000b0000011c7983 */ /* 0x000ee20000100800 */
[----:B------:R-:W-:-:S03]  /*a9e0*/  @P2 IMAD.MOV.U32 R15, RZ, RZ, R29 ;  /* 0x000000ffff0f2224 */ /* 0x000fc600078e001d */
[----:B------:R-:W3:Y:S04]  /*a9f0*/  LDL R29, [R1+0xafc] ;  /* 0x000afc00011d7983 */ /* 0x000ee80000100800 */
[----:B------:R0:W3:Y:S02]  /*aa00*/  @P2 LDG.E.U16 R54, desc[UR14][R14.64] ;  /* 0x0000000e0e362981 */ /* 0x0000e4000c1e1500 */
[----:B0-----:R-:W-:Y:S02]  /*aa10*/  @P0 IMAD.MOV.U32 R14, RZ, RZ, R26 ;  /* 0x000000ffff0e0224 */ /* 0x001fe400078e001a */
[----:B------:R-:W3:Y:S01]  /*aa20*/  LDL R26, [R1+0xaf8] ;  /* 0x000af800011a7983 */ /* 0x000ee20000100800 */
[----:B------:R-:W-:-:S03]  /*aa30*/  @P0 IMAD.MOV.U32 R15, RZ, RZ, R27 ;  /* 0x000000ffff0f0224 */ /* 0x000fc600078e001b */
[----:B------:R-:W3:Y:S01]  /*aa40*/  LDL R27, [R1+0xaf4] ;  /* 0x000af400011b7983 */ /* 0x000ee20000100800 */
[----:B------:R-:W-:Y:S02]  /*aa50*/  ISETP.GT.AND P1, PT, R11, 0x19, PT ;  /* 0x000000190b00780c */ /* 0x000fe40003f24270 */
[----:B------:R-:W-:Y:S02]  /*aa60*/  PRMT R157, RZ, 0x7610, R157 ;  /* 0x00007610ff9d7816 */ /* 0x000fe4000000009d */
[----:B------:R-:W-:-:S04]  /*aa70*/  PRMT R158, RZ, 0x7610, R158 ;  /* 0x00007610ff9e7816 */ /* 0x000fc8000000009e */
[----:B------:R0:W3:Y:S01]  /*aa80*/  @P0 LDG.E.U16 R157, desc[UR14][R14.64] ;  /* 0x0000000e0e9d0981 */ /* 0x0000e2000c1e1500 */
[----:B------:R-:W-:Y:S01]  /*aa90*/  PRMT R163, RZ, 0x7610, R163 ;  /* 0x00007610ffa37816 */ /* 0x000fe200000000a3 */
[----:B0-----:R-:W-:Y:S02]  /*aaa0*/  @P0 IMAD.MOV.U32 R14, RZ, RZ, R32 ;  /* 0x000000ffff0e0224 */ /* 0x001fe400078e0020 */
        /* <DEDUP_REMOVED lines=8> */
[----:B------:R2:W3:Y:S02]  /*ab30*/  @P1 LDG.E.U16 R163, desc[UR14][R14.64] ;  /* 0x0000000e0ea31981 */ /* 0x0004e4000c1e1500 */
[----:B--2---:R-:W-:-:S02]  /*ab40*/  @P1 IMAD.MOV.U32 R14, RZ, RZ, R4 ;  /* 0x000000ffff0e1224 */ /* 0x004fc400078e0004 */
[----:B------:R-:W2:Y:S01]  /*ab50*/  LDL R4, [R1+0xad8] ;  /* 0x000ad80001047983 */ /* 0x000ea20000100800 */
[----:B----4-:R-:W-:-:S03]  /*ab60*/  @P1 IMAD.MOV.U32 R15, RZ, RZ, R10 ;  /* 0x000000ffff0f1224 */ /* 0x010fc600078e000a */
[----:B------:R-:W4:Y:S01]  /*ab70*/  LDL R10, [R1+0xad4] ;  /* 0x000ad400010a7983 */ /* 0x000f220000100800 */
[C---:B------:R-:W-:Y:S02]  /*ab80*/  ISETP.GT.AND P2, PT, R11.reuse, 0x1a, PT ;  /* 0x0000001a0b00780c */ /* 0x040fe40003f44270 */
[----:B------:R-:W-:Y:S02]  /*ab90*/  PRMT R164, RZ, 0x7610, R164 ;  /* 0x00007610ffa47816 */ /* 0x000fe400000000a4 */
[----:B------:R-:W-:Y:S02]  /*aba0*/  ISETP.GT.AND P0, PT, R11, 0x1b, PT ;  /* 0x0000001b0b00780c */ /* 0x000fe40003f04270 */
[----:B------:R-:W-:Y:S02]  /*abb0*/  PRMT R247, RZ, 0x7610, R247 ;  /* 0x00007610fff77816 */ /* 0x000fe400000000f7 */
[----:B------:R0:W4:Y:S01]  /*abc0*/  @P1 LDG.E.U16 R164, desc[UR14][R14.64] ;  /* 0x0000000e0ea41981 */ /* 0x000122000c1e1500 */
[----:B------:R-:W-:-:S04]  /*abd0*/  PRMT R248, RZ, 0x7610, R248 ;  /* 0x00007610fff87816 */ /* 0x000fc800000000f8 */
[----:B0-----:R-:W-:Y:S02]  /*abe0*/  @P2 IMAD.MOV.U32 R14, RZ, RZ, R37 ;  /* 0x000000ffff0e2224 */ /* 0x001fe400078e0025 */
[----:B------:R-:W-:Y:S01]  /*abf0*/  @P2 IMAD.MOV.U32 R15, RZ, RZ, R39 ;  /* 0x000000ffff0f2224 */ /* 0x000fe200078e0027 */
[----:B------:R-:W-:Y:S01]  /*ac00*/  PRMT R91, RZ, 0x7610, R91 ;  /* 0x00007610ff5b7816 */ /* 0x000fe2000000005b */
[----:B------:R-:W4:Y:S04]  /*ac10*/  LDL R39, [R1+0xa84] ;  /* 0x000a840001277983 */ /* 0x000f280000100800 */
[----:B------:R3:W4:Y:S01]  /*ac20*/  @P2 LDG.E.U16 R247, desc[UR14][R14.64] ;  /* 0x0000000e0ef72981 */ /* 0x000722000c1e1500 */
[----:B------:R-:W-:Y:S02]  /*ac30*/  ISETP.GT.AND P1, PT, R11, 0x1c, PT ;  /* 0x0000001c0b00780c */ /* 0x000fe40003f24270 */
[----:B------:R-:W-:Y:S01]  /*ac40*/  PRMT R90, RZ, 0x7610, R90 ;  /* 0x00007610ff5a7816 */ /* 0x000fe2000000005a */
[----:B------:R-:W4:Y:S01]  /*ac50*/  LDL R37, [R1+0xa88] ;  /* 0x000a880001257983 */ /* 0x000f220000100800 */
[----:B---3--:R-:W-:-:S02]  /*ac60*/  @P2 IMAD.MOV.U32 R14, RZ, RZ, R28 ;  /* 0x000000ffff0e2224 */ /* 0x008fc400078e001c */
        /* <DEDUP_REMOVED lines=31> */
[----:B------:R-:W-:Y:S02]  /*ae60*/  ISETP.GT.AND P0, PT, R11, 0x1e, PT ;  /* 0x0000001e0b00780c */ /* 0x000fe40003f04270 */
[----:B------:R-:W-:Y:S02]  /*ae70*/  PRMT R70, RZ, 0x7610, R70 ;  /* 0x00007610ff467816 */ /* 0x000fe40000000046 */
[----:B------:R-:W-:-:S04]  /*ae80*/  PRMT R69, RZ, 0x7610, R69 ;  /* 0x00007610ff457816 */ /* 0x000fc80000000045 */
[----:B------:R3:W4:Y:S01]  /*ae90*/  @P2 LDG.E.U16 R70, desc[UR14][R14.64] ;  /* 0x0000000e0e462981 */ /* 0x000722000c1e1500 */
[----:B------:R-:W-:Y:S02]  /*aea0*/  PRMT R62, RZ, 0x7610, R62 ;  /* 0x00007610ff3e7816 */ /* 0x000fe4000000003e */
[----:B------:R-:W-:Y:S02]  /*aeb0*/  ISETP.GT.AND P1, PT, R11, 0x1f, PT ;  /* 0x0000001f0b00780c */ /* 0x000fe40003f24270 */
[----:B------:R-:W-:Y:S01]  /*aec0*/  PRMT R61, RZ, 0x7610, R61 ;  /* 0x00007610ff3d7816 */ /* 0x000fe2000000003d */
[----:B---3--:R-:W-:Y:S02]  /*aed0*/  @P2 IMAD.MOV.U32 R14, RZ, RZ, R28 ;  /* 0x000000ffff0e2224 */ /* 0x008fe400078e001c */
[----:B------:R-:W3:Y:S01]  /*aee0*/  LDL R28, [R1+0xaa0] ;  /* 0x000aa000011c7983 */ /* 0x000ee20000100800 */
[----:B------:R-:W-:-:S03]  /*aef0*/  @P2 IMAD.MOV.U32 R15, RZ, RZ, R29 ;  /* 0x000000ffff0f2224 */ /* 0x000fc600078e001d */
[----:B------:R-:W3:Y:S04]  /*af00*/  LDL R29, [R1+0xa9c] ;  /* 0x000a9c00011d7983 */ /* 0x000ee80000100800 */
[----:B------:R0:W3:Y:S02]  /*af10*/  @P2 LDG.E.U16 R69, desc[UR14][R14.64] ;  /* 0x0000000e0e452981 */ /* 0x0000e4000c1e1500 */
[----:B0-----:R-:W-:Y:S02]  /*af20*/  @P0 IMAD.MOV.U32 R14, RZ, RZ, R26 ;  /* 0x000000ffff0e0224 */ /* 0x001fe400078e001a */
        /* <DEDUP_REMOVED lines=9> */
[----:B------:R-:W-:Y:S01]  /*afc0*/  PRMT R53, RZ, 0x7610, R53 ;  /* 0x00007610ff357816 */ /* 0x000fe20000000035 */
[----:B------:R0:W3:Y:S01]  /*afd0*/  @P0 LDG.E.U16 R61, desc[UR14][R14.64] ;  /* 0x0000000e0e3d0981 */ /* 0x0000e2000c1e1500 */
[----:B------:R-:W-:Y:S01]  /*afe0*/  PRMT R52, RZ, 0x7610, R52 ;  /* 0x00007610ff347816 */ /* 0x000fe20000000034 */
        /* <DEDUP_REMOVED lines=10> */
[----:B--2---:R-:W-:Y:S02]  /*b090*/  @P2 IMAD.MOV.U32 R14, RZ, RZ, R4 ;  /* 0x000000ffff0e2224 */ /* 0x004fe400078e0004 */
[----:B------:R-:W2:Y:S01]  /*b0a0*/  LDL R4, [R1+0xa70] ;  /* 0x000a700001047983 */ /* 0x000ea20000100800 */
[----:B----4-:R-:W-:-:S03]  /*b0b0*/  @P2 IMAD.MOV.U32 R15, RZ, RZ, R10 ;  /* 0x000000ffff0f2224 */ /* 0x010fc600078e000a */
[----:B------:R-:W4:Y:S01]  /*b0c0*/  LDL R10, [R1+0xa6c] ;  /* 0x000a6c00010a7983 */ /* 0x000f220000100800 */
[----:B------:R-:W-:Y:S02]  /*b0d0*/  ISETP.GT.AND P0, PT, R11, 0x21, PT ;  /* 0x000000210b00780c */ /* 0x000fe40003f04270 */
[----:B------:R-:W-:Y:S02]  /*b0e0*/  PRMT R153, RZ, 0x7610, R153 ;  /* 0x00007610ff997816 */ /* 0x000fe40000000099 */
[----:B------:R-:W-:-:S04]  /*b0f0*/  PRMT R154, RZ, 0x7610, R154 ;  /* 0x00007610ff9a7816 */ /* 0x000fc8000000009a */
[----:B------:R3:W4:Y:S01]  /*b100*/  @P2 LDG.E.U16 R153, desc[UR14][R14.64] ;  /* 0x0000000e0e992981 */ /* 0x000722000c1e1500 */
[----:B------:R-:W-:Y:S02]  /*b110*/  ISETP.GT.AND P1, PT, R11, 0x22, PT ;  /* 0x000000220b00780c */ /* 0x000fe40003f24270 */
[----:B------:R-:W-:Y:S02]  /*b120*/  PRMT R159, RZ, 0x7610, R159 ;  /* 0x00007610ff9f7816 */ /* 0x000fe4000000009f */
[----:B------:R-:W-:Y:S02]  /*b130*/  PRMT R160, RZ, 0x7610, R160 ;  /* 0x00007610ffa07816 */ /* 0x000fe400000000a0 */
        /* <DEDUP_REMOVED lines=10> */
[----:B------:R0:W3:Y:S01]  /*b1e0*/  @P0 LDG.E.U16 R159, desc[UR14][R14.64] ;  /* 0x0000000e0e9f0981 */ /* 0x0000e2000c1e1500 */
[----:B------:R-:W-:Y:S01]  /*b1f0*/  ISETP.GT.AND P2, PT, R11, 0x23, PT ;  /* 0x000000230b00780c */ /* 0x000fe20003f44270 */
[----:B0-----:R-:W-:Y:S02]  /*b200*/  @P0 IMAD.MOV.U32 R14, RZ, RZ, R34 ;  /* 0x000000ffff0e0224 */ /* 0x001fe400078e0022 */
        /* <DEDUP_REMOVED lines=27> */
[----:B------:R-:W-:Y:S02]  /*b3c0*/  PRMT R78, RZ, 0x7610, R78 ;  /* 0x00007610ff4e7816 */ /* 0x000fe4000000004e */
[----:B------:R-:W-:Y:S01]  /*b3d0*/  ISETP.GT.AND P1, PT, R11, 0x25, PT ;  /* 0x000000250b00780c */ /* 0x000fe20003f24270 */
[----:B------:R3:W4:Y:S01]  /*b3e0*/  @P2 LDG.E.U16 R88, desc[UR14][R14.64] ;  /* 0x0000000e0e582981 */ /* 0x000722000c1e1500 */
[----:B------:R-:W-:Y:S02]  /*b3f0*/  PRMT R77, RZ, 0x7610, R77 ;  /* 0x00007610ff4d7816 */ /* 0x000fe4000000004d */
[----:B------:R-:W-:Y:S02]  /*b400*/  PRMT R252, RZ, 0x7610, R252 ;  /* 0x00007610fffc7816 */ /* 0x000fe400000000fc */
[----:B------:R-:W-:Y:S02]  /*b410*/  PRMT R251, RZ, 0x7610, R251 ;  /* 0x00007610fffb7816 */ /* 0x000fe400000000fb */
[----:B------:R-:W-:Y:S01]  /*b420*/  PRMT R250, RZ, 0x7610, R250 ;  /* 0x00007610fffa7816 */ /* 0x000fe200000000fa */
[----:B---3--:R-:W-:-:S02]  /*b430*/  @P0 IMAD.MOV.U32 R14, RZ, RZ, R28 ;  /* 0x000000ffff0e0224 */ /* 0x008fc400078e001c */
        /* <DEDUP_REMOVED lines=178> */
[----:B------:R-:W-:Y:S01]  /*bf60*/  @P0 IMAD.MOV.U32 R15, RZ, RZ, R31 ;  /* 0x000000ffff0f0224 */ /* 0x000fe200078e001f */
[----:B------:R-:W-:-:S02]  /*bf70*/  ISETP.GT.AND P1, PT, R11, 0x33, PT ;  /* 0x000000330b00780c */ /* 0x000fc40003f24270 */
[----:B------:R-:W3:Y:S04]  /*bf80*/  LDL R31, [R1+0x954] ;  /* 0x00095400011f7983 */ /* 0x000ee80000100800 */
[----:B------:R2:W3:Y:S02]  /*bf90*/  @P0 LDG.E.U16 R219, desc[UR14][R14.64] ;  /* 0x0000000e0edb0981 */ /* 0x0004e4000c1e1500 */
[----:B--2---:R-:W-:Y:S02]  /*bfa0*/  @P0 IMAD.MOV.U32 R14, RZ, RZ, R4 ;  /* 0x000000ffff0e0224 */ /* 0x004fe400078e0004 */
[----:B------:R-:W2:Y:S01]  /*bfb0*/  LDL R4, [R1+0x920] ;  /* 0x0009200001047983 */ /* 0x000ea20000100800 */
[----:B----4-:R-:W-:-:S03]  /*bfc0*/  @P0 IMAD.MOV.U32 R15, RZ, RZ, R10 ;  /* 0x000000ffff0f0224 */ /* 0x010fc600078e000a */
[----:B------:R-:W4:Y:S01]  /*bfd0*/  LDL R10, [R1+0x91c] ;  /* 0x00091c00010a7983 */ /* 0x000f220000100800 */
        /* <DEDUP_REMOVED lines=23> */
[----:B------:R-:W-:Y:S02]  /*c150*/  PRMT R16, RZ, 0x7610, R16 ;  /* 0x00007610ff107816 */ /* 0x000fe40000000010 */
[----:B------:R-:W-:Y:S01]  /*c160*/  PRMT R13, RZ, 0x7610, R13 ;  /* 0x00007610ff0d7816 */ /* 0x000fe2000000000d */
[----:B0-----:R-:W-:Y:S02]  /*c170*/  @P0 IMAD.MOV.U32 R14, RZ, RZ, R32 ;  /* 0x000000ffff0e0224 */ /* 0x001fe400078e0020 */
        /* <DEDUP_REMOVED lines=14> */
[----:B----4-:R-:W-:-:S03]  /*c260*/  @P1 IMAD.MOV.U32 R15, RZ, RZ, R10 ;  /* 0x000000ffff0f1224 */ /* 0x010fc600078e000a */
[----:B------:R-:W4:Y:S04]  /*c270*/  LDL R10, [R1+0x92c] ;  /* 0x00092c00010a7983 */ /* 0x000f280000100800 */
[----:B------:R0:W4:Y:S02]  /*c280*/  @P1 LDG.E.U16 R13, desc[UR14][R14.64] ;  /* 0x0000000e0e0d1981 */ /* 0x000124000c1e1500 */
[----:B0-----:R-:W-:Y:S02]  /*c290*/  @P0 IMAD.MOV.U32 R14, RZ, RZ, R30 ;  /* 0x000000ffff0e0224 */ /* 0x001fe400078e001e */
[----:B------:R-:W4:Y:S01]  /*c2a0*/  LDL R30, [R1+0x918] ;  /* 0x00091800011e7983 */ /* 0x000f220000100800 */
[----:B------:R-:W-:Y:S01]  /*c2b0*/  ISETP.GT.AND P1, PT, R11, 0x36, PT ;  /* 0x000000360b00780c */ /* 0x000fe20003f24270 */
[----:B------:R-:W-:-:S02]  /*c2c0*/  @P0 IMAD.MOV.U32 R15, RZ, RZ, R31 ;  /* 0x000000ffff0f0224 */ /* 0x000fc400078e001f */
[----:B------:R-:W4:Y:S04]  /*c2d0*/  LDL R31, [R1+0x914] ;  /* 0x00091400011f7983 */ /* 0x000f280000100800 */
[----:B------:R3:W4:Y:S01]  /*c2e0*/  @P0 LDG.E.U16 R226, desc[UR14][R14.64] ;  /* 0x0000000e0ee20981 */ /* 0x000722000c1e1500 */
[----:B------:R-:W-:Y:S01]  /*c2f0*/  PRMT R224, RZ, 0x7610, R224 ;  /* 0x00007610ffe07816 */ /* 0x000fe200000000e0 */
[----:B---3--:R-:W-:Y:S02]  /*c300*/  @P0 IMAD.MOV.U32 R14, RZ, RZ, R28 ;  /* 0x000000ffff0e0224 */ /* 0x008fe400078e001c */
[----:B------:R-:W3:Y:S01]  /*c310*/  LDL R28, [R1+0x910] ;  /* 0x00091000011c7983 */ /* 0x000ee20000100800 */
[----:B------:R-:W-:-:S03]  /*c320*/  @P0 IMAD.MOV.U32 R15, RZ, RZ, R29 ;  /* 0x000000ffff0f0224 */ /* 0x000fc600078e001d */
[----:B------:R-:W3:Y:S04]  /*c330*/  LDL R29, [R1+0x90c] ;  /* 0x00090c00011d7983 */ /* 0x000ee80000100800 */
[----:B------:R0:W3:Y:S01]  /*c340*/  @P0 LDG.E.U16 R225, desc[UR14][R14.64] ;  /* 0x0000000e0ee10981 */ /* 0x0000e2000c1e1500 */
[----:B------:R-:W-:Y:S02]  /*c350*/  ISETP.GT.AND P0, PT, R11, 0x37, PT ;  /* 0x000000370b00780c */ /* 0x000fe40003f04270 */
[----:B------:R-:W-:Y:S01]  /*c360*/  PRMT R223, RZ, 0x7610, R223 ;  /* 0x00007610ffdf7816 */ /* 0x000fe200000000df */
        /* <DEDUP_REMOVED lines=8> */
[----:B------:R-:W3:Y:S04]  /*c3f0*/  LDL R34, [R1+0x8e8] ;  /* 0x0008e80001227983 */ /* 0x000ee80000100800 */
[----:B------:R0:W3:Y:S01]  /*c400*/  @P1 LDG.E.U16 R223, desc[UR14][R14.64] ;  /* 0x0000000e0edf1981 */ /* 0x0000e2000c1e1500 */
[----:B------:R-:W-:-:S03]  /*c410*/  ISETP.GT.AND P1, PT, R11, 0x39, PT ;  /* 0x000000390b00780c */ /* 0x000fc60003f24270 */
[----:B------:R-:W3:Y:S01]  /*c420*/  LDL R36, [R1+0x8e4] ;  /* 0x0008e40001247983 */ /* 0x000ee20000100800 */
[----:B------:R-:W-:Y:S01]  /*c430*/  PRMT R221, RZ, 0x7610, R221 ;  /* 0x00007610ffdd7816 */ /* 0x000fe200000000dd */
        /* <DEDUP_REMOVED lines=8> */
[----:B------:R-:W4:Y:S04]  /*c4c0*/  LDL R10, [R1+0x8ec] ;  /* 0x0008ec00010a7983 */ /* 0x000f280000100800 */
[----:B------:R0:W4:Y:S02]  /*c4d0*/  @P0 LDG.E.U16 R221, desc[UR14][R14.64] ;  /* 0x0000000e0edd0981 */ /* 0x000124000c1e1500 */
[----:B0-----:R-:W-:Y:S02]  /*c4e0*/  @P1 IMAD.MOV.U32 R14, RZ, RZ, R30 ;  /* 0x000000ffff0e1224 */ /* 0x001fe400078e001e */
[----:B------:R-:W4:Y:S01]  /*c4f0*/  LDL R30, [R1+0x8d8] ;  /* 0x0008d800011e7983 */ /* 0x000f220000100800 */
[----:B------:R-:W-:Y:S01]  /*c500*/  PRMT R19, RZ, 0x7610, R19 ;  /* 0x00007610ff137816 */ /* 0x000fe20000000013 */
[----:B------:R-:W-:Y:S01]  /*c510*/  @P1 IMAD.MOV.U32 R15, RZ, RZ, R31 ;  /* 0x000000ffff0f1224 */ /* 0x000fe200078e001f */
[----:B------:R-:W-:Y:S01]  /*c520*/  ISETP.GT.AND P0, PT, R11, 0x3a, PT ;  /* 0x0000003a0b00780c */ /* 0x000fe20003f04270 */
[----:B------:R-:W4:Y:S01]  /*c530*/  LDL R31, [R1+0x8d4] ;  /* 0x0008d400011f7983 */ /* 0x000f220000100800 */
[----:B------:R-:W-:-:S03]  /*c540*/  PRMT R20, RZ, 0x7610, R20 ;  /* 0x00007610ff147816 */ /* 0x000fc60000000014 */
        /* <DEDUP_REMOVED lines=11> */
[----:B------:R-:W-:Y:S01]  /*c600*/  @P0 IMAD.MOV.U32 R14, RZ, RZ, R26 ;  /* 0x000000ffff0e0224 */ /* 0x000fe200078e001a */
[----:B------:R-:W-:-:S02]  /*c610*/  PRMT R218, RZ, 0x7610, R218 ;  /* 0x00007610ffda7816 */ /* 0x000fc400000000da */
[----:B------:R-:W3:Y:S04]  /*c620*/  LDL R26, [R1+0x8c8] ;  /* 0x0008c800011a7983 */ /* 0x000ee80000100800 */
[----:B------:R0:W3:Y:S02]  /*c630*/  @P0 LDG.E.U16 R204, desc[UR14][R14.64] ;  /* 0x0000000e0ecc0981 */ /* 0x0000e4000c1e1500 */
[----:B0-----:R-:W-:Y:S02]  /*c640*/  @P0 IMAD.MOV.U32 R14, RZ, RZ, R40 ;  /* 0x000000ffff0e0224 */ /* 0x001fe400078e0028 */
[----:B------:R-:W-:Y:S01]  /*c650*/  @P0 IMAD.MOV.U32 R15, RZ, RZ, R41 ;  /* 0x000000ffff0f0224 */ /* 0x000fe200078e0029 */
[----:B------:R-:W-:Y:S01]  /*c660*/  PRMT R217, RZ, 0x7610, R217 ;  /* 0x00007610ffd97816 */ /* 0x000fe200000000d9 */
[----:B------:R-:W3:Y:S04]  /*c670*/  LDL R41, [R1+0x8b4] ;  /* 0x0008b40001297983 */ /* 0x000ee80000100800 */
[----:B------:R0:W3:Y:S01]  /*c680*/  @P0 LDG.E.U16 R206, desc[UR14][R14.64] ;  /* 0x0000000e0ece0981 */ /* 0x0000e2000c1e1500 */
[----:B------:R-:W-:Y:S01]  /*c690*/  ISETP.GT.AND P0, PT, R11, 0x3c, PT ;  /* 0x0000003c0b00780c */ /* 0x000fe20003f04270 */
[----:B0-----:R-:W-:-:S02]  /*c6a0*/  @P1 IMAD.MOV.U32 R14, RZ, RZ, R37 ;  /* 0x000000ffff0e1224 */ /* 0x001fc400078e0025 */
[----:B------:R-:W-:-:S05]  /*c6b0*/  @P1 IMAD.MOV.U32 R15, RZ, RZ, R39 ;  /* 0x000000ffff0f1224 */ /* 0x000fca00078e0027 */
[----:B------:R2:W3:Y:S01]  /*c6c0*/  @P1 LDG.E.U16 R218, desc[UR14][R14.64] ;  /* 0x0000000e0eda1981 */ /* 0x0004e2000c1e1500 */
[----:B------:R-:W-:Y:S02]  /*c6d0*/  PRMT R216, RZ, 0x7610, R216 ;  /* 0x00007610ffd87816 */ /* 0x000fe400000000d8 */
[----:B------:R-:W-:Y:S01]  /*c6e0*/  PRMT R215, RZ, 0x7610, R215 ;  /* 0x00007610ffd77816 */ /* 0x000fe200000000d7 */
[----:B--2---:R-:W-:Y:S02]  /*c6f0*/  @P1 IMAD.MOV.U32 R14, RZ, RZ, R4 ;  /* 0x000000ffff0e1224 */ /* 0x004fe400078e0004 */
[----:B------:R-:W2:Y:S01]  /*c700*/  LDL R4, [R1+0x8c0] ;  /* 0x0008c00001047983 */ /* 0x000ea20000100800 */
[----:B----4-:R-:W-:-:S03]  /*c710*/  @P1 IMAD.MOV.U32 R15, RZ, RZ, R10 ;  /* 0x000000ffff0f1224 */ /* 0x010fc600078e000a */
[----:B------:R-:W4:Y:S04]  /*c720*/  LDL R10, [R1+0x8bc] ;  /* 0x0008bc00010a7983 */ /* 0x000f280000100800 */
[----:B------:R0:W4:Y:S01]  /*c730*/  @P1 LDG.E.U16 R217, desc[UR14][R14.64] ;  /* 0x0000000e0ed91981 */ /* 0x000122000c1e1500 */
[----:B------:R-:W-:Y:S01]  /*c740*/  ISETP.GT.AND P1, PT, R11, 0x3d, PT ;  /* 0x0000003d0b00780c */ /* 0x000fe20003f24270 */
[----:B0-----:R-:W-:Y:S02]  /*c750*/  @P0 IMAD.MOV.U32 R14, RZ, RZ, R34 ;  /* 0x000000ffff0e0224 */ /* 0x001fe400078e0022 */
[----:B------:R-:W-:Y:S01]  /*c760*/  @P0 IMAD.MOV.U32 R15, RZ, RZ, R36 ;  /* 0x000000ffff0f0224 */ /* 0x000fe200078e0024 */
[----:B------:R-:W4:Y:S04]  /*c770*/  LDL R34, [R1+0x8ac] ;  /* 0x0008ac0001227983 */ /* 0x000f280000100800 */
[----:B------:R-:W4:Y:S04]  /*c780*/  LDL R36, [R1+0x8b8] ;  /* 0x0008b80001247983 */ /* 0x000f280000100800 */
[----:B------:R0:W4:Y:S02]  /*c790*/  @P0 LDG.E.U16 R216, desc[UR14][R14.64] ;  /* 0x0000000e0ed80981 */ /* 0x000124000c1e1500 */
[----:B0-----:R-:W-:-:S02]  /*c7a0*/  @P0 IMAD.MOV.U32 R14, RZ, RZ, R32 ;  /* 0x000000ffff0e0224 */ /* 0x001fc400078e0020 */
[----:B------:R-:W-:Y:S01]  /*c7b0*/  @P0 IMAD.MOV.U32 R15, RZ, RZ, R33 ;  /* 0x000000ffff0f0224 */ /* 0x000fe200078e0021 */
[----:B------:R-:W4:Y:S04]  /*c7c0*/  LDL R32, [R1+0x8b0] ;  /* 0x0008b00001207983 */ /* 0x000f280000100800 */
[----:B------:R0:W4:Y:S02]  /*c7d0*/  @P0 LDG.E.U16 R215, desc[UR14][R14.64] ;  /* 0x0000000e0ed70981 */ /* 0x000124000c1e1500 */
[----:B0-----:R-:W-:Y:S02]  /*c7e0*/  @P1 IMAD.MOV.U32 R14, RZ, RZ, R30 ;  /* 0x000000ffff0e1224 */ /* 0x001fe400078e001e */
[----:B------:R-:W4:Y:S01]  /*c7f0*/  LDL R30, [R1+0x6b0] ;  /* 0x0006b000011e7983 */ /* 0x000f220000100800 */
[----:B------:R-:W-:Y:S01]  /*c800*/  PRMT R214, RZ, 0x7610, R214 ;  /* 0x00007610ffd67816 */ /* 0x000fe200000000d6 */
[----:B------:R-:W-:Y:S01]  /*c810*/  @P1 IMAD.MOV.U32 R15, RZ, RZ, R31 ;  /* 0x000000ffff0f1224 */ /* 0x000fe200078e001f */
[----:B------:R-:W-:Y:S01]  /*c820*/  ISETP.GT.AND P0, PT, R11, 0x3e, PT ;  /* 0x0000003e0b00780c */ /* 0x000fe20003f04270 */
[----:B------:R-:W0:Y:S01]  /*c830*/  S2R R151, SR_TID.X ;  /* 0x0000000000977919 */ /* 0x000e220000002100 */
[----:B------:R-:W-:-:S02]  /*c840*/  PRMT R213, RZ, 0x7610, R213 ;  /* 0x00007610ffd57816 */ /* 0x000fc400000000d5 */
[----:B------:R3:W4:Y:S02]  /*c850*/  @P1 LDG.E.U16 R214, desc[UR14][R14.64] ;  /* 0x0000000e0ed61981 */ /* 0x000724000c1e1500 */
[----:B---3--:R-:W-:Y:S02]  /*c860*/  @P1 IMAD.MOV.U32 R14, RZ, RZ, R28 ;  /* 0x000000ffff0e1224 */ /* 0x008fe400078e001c */
[----:B------:R-:W-:Y:S01]  /*c870*/  @P1 IMAD.MOV.U32 R15, RZ, RZ, R29 ;  /* 0x000000ffff0f1224 */ /* 0x000fe200078e001d */
[----:B------:R-:W3:Y:S04]  /*c880*/  LDL R28, [R1+0x8a4] ;  /* 0x0008a400011c7983 */ /* 0x000ee80000100800 */
[----:B------:R1:W3:Y:S02]  /*c890*/  @P1 LDG.E.U16 R213, desc[UR14][R14.64] ;  /* 0x0000000e0ed51981 */ /* 0x0002e4000c1e1500 */
[----:B-1----:R-:W-:-:S02]  /*c8a0*/  @P0 IMAD.MOV.U32 R15, RZ, RZ, R27 ;  /* 0x000000ffff0f0224 */ /* 0x002fc400078e001b */
[----:B------:R-:W3:Y:S04]  /*c8b0*/  LDL R27, [R1+0x8a8] ;  /* 0x0008a800011b7983 */ /* 0x000ee80000100800 */
[----:B------:R-:W3:Y:S01]  /*c8c0*/  LDL.LU R29, [R1+0x6ac] ;  /* 0x0006ac00011d7983 */ /* 0x000ee20000300800 */
[----:B------:R-:W-:-:S03]  /*c8d0*/  PRMT R212, RZ, 0x7610, R212 ;  /* 0x00007610ffd47816 */ /* 0x000fc600000000d4 */
[----:B------:R-:W3:Y:S04]  /*c8e0*/  LDL R33, [R1+0x894] ;  /* 0x0008940001217983 */ /* 0x000ee80000100800 */
[----:B------:R-:W3:Y:S01]  /*c8f0*/  LDL R31, [R1+0x898] ;  /* 0x00089800011f7983 */ /* 0x000ee20000100800 */
[----:B------:R-:W-:Y:S01]  /*c900*/  @P0 IMAD.MOV.U32 R14, RZ, RZ, R26 ;  /* 0x000000ffff0e0224 */ /* 0x000fe200078e001a */
[----:B------:R-:W-:Y:S02]  /*c910*/  ISETP.GT.AND P1, PT, R11, 0x3f, PT ;  /* 0x0000003f0b00780c */ /* 0x000fe40003f24270 */
[----:B------:R-:W3:Y:S01]  /*c920*/  LDL R40, [R1+0x884] ;  /* 0x0008840001287983 */ /* 0x000ee20000100800 */
[----:B------:R-:W-:-:S03]  /*c930*/  PRMT R211, RZ, 0x7610, R211 ;  /* 0x00007610ffd37816 */ /* 0x000fc600000000d3 */
[----:B------:R-:W3:Y:S01]  /*c940*/  LDL R39, [R1+0x888] ;  /* 0x0008880001277983 */ /* 0x000ee20000100800 */
[----:B0-----:R-:W-:-:S03]  /*c950*/  LOP3.LUT R60, R151, 0x3f, RZ, 0xc0, !PT ;  /* 0x0000003f973c7812 */ /* 0x001fc600078ec0ff */
[----:B------:R2:W3:Y:S04]  /*c960*/  @P0 LDG.E.U16 R212, desc[UR14][R14.64] ;  /* 0x0000000e0ed40981 */ /* 0x0004e8000c1e1500 */
[----:B------:R-:W3:Y:S04]  /*c970*/  LDL R37, [R1+0x874] ;  /* 0x0008740001257983 */ /* 0x000ee80000100800 */
[----:B------:R-:W3:Y:S01]  /*c980*/  LDL R26, [R1+0x878] ;  /* 0x00087800011a7983 */ /* 0x000ee20000100800 */
[----:B------:R-:W-:Y:S02]  /*c990*/  PRMT R210, RZ, 0x7610, R210 ;  /* 0x00007610ffd27816 */ /* 0x000fe400000000d2 */
[----:B------:R-:W-:Y:S01]  /*c9a0*/  PRMT R209, RZ, 0x7610, R209 ;  /* 0x00007610ffd17816 */ /* 0x000fe200000000d1 */
[----:B--2---:R-:W-:-:S02]  /*c9b0*/  @P0 IMAD.MOV.U32 R14, RZ, RZ, R4 ;  /* 0x000000ffff0e0224 */ /* 0x004fc400078e0004 */
[----:B----4-:R-:W-:Y:S02]  /*c9c0*/  @P0 IMAD.MOV.U32 R15, RZ, RZ, R10 ;  /* 0x000000ffff0f0224 */ /* 0x010fe400078e000a */
[----:B------:R-:W2:Y:S04]  /*c9d0*/  LDL.LU R10, [R1+0x6c4] ;  /* 0x0006c400010a7983 */ /* 0x000ea80000300800 */
[----:B------:R0:W4:Y:S01]  /*c9e0*/  @P0 LDG.E.U16 R211, desc[UR14][R14.64] ;  /* 0x0000000e0ed30981 */ /* 0x000122000c1e1500 */
[----:B------:R-:W-:-:S03]  /*c9f0*/  ISETP.GE.AND P0, PT, R60, R11, PT ;  /* 0x0000000b3c00720c */ /* 0x000fc60003f06270 */
[----:B------:R-:W4:Y:S04]  /*ca00*/  LDL.LU R4, [R1+0x6b4] ;  /* 0x0006b40001047983 */ /* 0x000f280000300800 */
[----:B------:R-:W2:Y:S01]  /*ca10*/  LDL R43, [R1+0x864] ;  /* 0x00086400012b7983 */ /* 0x000ea20000100800 */
[----:B0-----:R-:W-:-:S03]  /*ca20*/  @P1 IMAD.MOV.U32 R15, RZ, RZ, R41 ;  /* 0x000000ffff0f1224 */ /* 0x001fc600078e0029 */
[----:B------:R-:W4:Y:S01]  /*ca30*/  LDL R41, [R1+0x868] ;  /* 0x0008680001297983 */ /* 0x000f220000100800 */
[----:B------:R-:W-:-:S03]  /*ca40*/  @P1 IMAD.MOV.U32 R14, RZ, RZ, R36 ;  /* 0x000000ffff0e1224 */ /* 0x000fc600078e0024 */
[----:B------:R-:W4:Y:S04]  /*ca50*/  LDL R36, [R1+0x854] ;  /* 0x0008540001247983 */ /* 0x000f280000100800 */
[----:B------:R0:W4:Y:S02]  /*ca60*/  @P1 LDG.E.U16 R210, desc[UR14][R14.64] ;  /* 0x0000000e0ed21981 */ /* 0x000124000c1e1500 */
[----:B0-----:R-:W-:Y:S02]  /*ca70*/  @P1 IMAD.MOV.U32 R15, RZ, RZ, R34 ;  /* 0x000000ffff0f1224 */ /* 0x001fe400078e0022 */
[----:B------:R-:W-:Y:S01]  /*ca80*/  @P1 IMAD.MOV.U32 R14, RZ, RZ, R32 ;  /* 0x000000ffff0e1224 */ /* 0x000fe200078e0020 */
[----:B------:R-:W4:Y:S04]  /*ca90*/  LDL R34, [R1+0x858] ;  /* 0x0008580001227983 */ /* 0x000f280000100800 */
[----:B------:R0:W4:Y:S04]  /*caa0*/  @P1 LDG.E.U16 R209, desc[UR14][R14.64] ;  /* 0x0000000e0ed11981 */ /* 0x000128000c1e1500 */
[----:B------:R-:W4:Y:S01]  /*cab0*/  LDL R32, [R1+0x844] ;  /* 0x0008440001207983 */ /* 0x000f220000100800 */
[----:B------:R-:W-:Y:S01]  /*cac0*/  BAR.SYNC.DEFER_BLOCKING 0x0 ;  /* 0x0000000000007b1d */ /* 0x000fe20000010000 */
[----:B0-----:R-:W-:-:S05]  /*cad0*/  @!P0 IMAD.MOV.U32 R14, RZ, RZ, R30 ;  /* 0x000000ffff0e8224 */ /* 0x001fca00078e001e */
[----:B------:R-:W4:Y:S01]  /*cae0*/  LDL R30, [R1+0x848] ;  /* 0x00084800011e7983 */ /* 0x000f220000100800 */
[----:B------:R-:W-:Y:S02]  /*caf0*/  PRMT R208, RZ, 0x7610, R208 ;  /* 0x00007610ffd07816 */ /* 0x000fe400000000d0 */
[----:B------:R-:W-:Y:S02]  /*cb00*/  PRMT R207, RZ, 0x7610, R207 ;  /* 0x00007610ffcf7816 */ /* 0x000fe400000000cf */
[----:B------:R-:W-:Y:S02]  /*cb10*/  PRMT R205, RZ, 0x7610, R205 ;  /* 0x00007610ffcd7816 */ /* 0x000fe400000000cd */
[----:B------:R-:W-:Y:S02]  /*cb20*/  PRMT R203, RZ, 0x7610, R203 ;  /* 0x00007610ffcb7816 */ /* 0x000fe400000000cb */
[----:B------:R-:W-:Y:S01]  /*cb30*/  PRMT R202, RZ, 0x7610, R202 ;  /* 0x00007610ffca7816 */ /* 0x000fe200000000ca */
[----:B---3--:R-:W-:-:S05]  /*cb40*/  @!P0 IMAD.MOV.U32 R15, RZ, RZ, R29 ;  /* 0x000000ffff0f8224 */ /* 0x008fca00078e001d */
[----:B------:R0:W3:Y:S02]  /*cb50*/  @!P0 LDG.E.U16 R208, desc[UR14][R14.64] ;  /* 0x0000000e0ed08981 */ /* 0x0000e4000c1e1500 */
[----:B0-----:R-:W-:Y:S02]  /*cb60*/  @!P0 IMAD.MOV.U32 R14, RZ, RZ, R27 ;  /* 0x000000ffff0e8224 */ /* 0x001fe400078e001b */
[----:B------:R-:W-:Y:S01]  /*cb70*/  @!P0 IMAD.MOV.U32 R15, RZ, RZ, R28 ;  /* 0x000000ffff0f8224 */ /* 0x000fe200078e001c */
[----:B------:R-:W3:Y:S04]  /*cb80*/  LDL R27, [R1+0x838] ;  /* 0x00083800011b7983 */ /* 0x000ee80000100800 */
[----:B------:R0:W3:Y:S04]  /*cb90*/  @!P0 LDG.E.U16 R207, desc[UR14][R14.64] ;  /* 0x0000000e0ecf8981 */ /* 0x0000e8000c1e1500 */
[----:B------:R-:W3:Y:S01]  /*cba0*/  LDL R28, [R1+0x834] ;  /* 0x00083400011c7983 */ /* 0x000ee20000100800 */
[----:B0-----:R-:W-:-:S02]  /*cbb0*/  @!P0 IMAD.MOV.U32 R14, RZ, RZ, R31 ;  /* 0x000000ffff0e8224 */ /* 0x001fc400078e001f */
        /* <DEDUP_REMOVED lines=9> */
[----:B------:R-:W-:Y:S01]  /*cc50*/  PRMT R201, RZ, 0x7610, R201 ;  /* 0x00007610ffc97816 */ /* 0x000fe200000000c9 */
[----:B0-----:R-:W-:-:S02]  /*cc60*/  @!P0 IMAD.MOV.U32 R14, RZ, RZ, R26 ;  /* 0x000000ffff0e8224 */ /* 0x001fc400078e001a */
[----:B------:R-:W-:Y:S01]  /*cc70*/  @!P0 IMAD.MOV.U32 R15, RZ, RZ, R37 ;  /* 0x000000ffff0f8224 */ /* 0x000fe200078e0025 */
[----:B------:R-:W3:Y:S04]  /*cc80*/  LDL R26, [R1+0x808] ;  /* 0x00080800011a7983 */ /* 0x000ee80000100800 */
[----:B------:R2:W3:Y:S04]  /*cc90*/  @!P0 LDG.E.U16 R202, desc[UR14][R14.64] ;  /* 0x0000000e0eca8981 */ /* 0x0004e8000c1e1500 */
[----:B------:R-:W3:Y:S01]  /*cca0*/  LDL R37, [R1+0x804] ;  /* 0x0008040001257983 */ /* 0x000ee20000100800 */
[----:B------:R-:W-:Y:S01]  /*ccb0*/  PRMT R199, RZ, 0x7610, R199 ;  /* 0x00007610ffc77816 */ /* 0x000fe200000000c7 */
[----:B--2---:R-:W-:-:S02]  /*ccc0*/  @!P0 IMAD.MOV.U32 R15, RZ, RZ, R43 ;  /* 0x000000ffff0f8224 */ /* 0x004fc400078e002b */
[----:B----4-:R-:W-:Y:S01]  /*ccd0*/  @!P0 IMAD.MOV.U32 R14, RZ, RZ, R41 ;  /* 0x000000ffff0e8224 */ /* 0x010fe200078e0029 */
[----:B------:R-:W-:Y:S01]  /*cce0*/  PRMT R198, RZ, 0x7610, R198 ;  /* 0x00007610ffc67816 */ /* 0x000fe200000000c6 */
[----:B------:R-:W2:Y:S04]  /*ccf0*/  LDL R41, [R1+0x7b4] ;  /* 0x0007b40001297983 */ /* 0x000ea80000100800 */
[----:B------:R0:W4:Y:S02]  /*cd00*/  @!P0 LDG.E.U16 R201, desc[UR14][R14.64] ;  /* 0x0000000e0ec98981 */ /* 0x000124000c1e1500 */
[----:B0-----:R-:W-:Y:S02]  /*cd10*/  @!P0 IMAD.MOV.U32 R15, RZ, RZ, R36 ;  /* 0x000000ffff0f8224 */ /* 0x001fe400078e0024 */
[----:B------:R-:W2:Y:S01]  /*cd20*/  LDL R36, [R1+0x7f4] ;  /* 0x0007f40001247983 */ /* 0x000ea20000100800 */
[----:B------:R-:W-:-:S03]  /*cd30*/  @!P0 IMAD.MOV.U32 R14, RZ, RZ, R34 ;  /* 0x000000ffff0e8224 */ /* 0x000fc600078e0022 */
[----:B------:R-:W4:Y:S04]  /*cd40*/  LDL R34, [R1+0x7f8] ;  /* 0x0007f80001227983 */ /* 0x000f280000100800 */
[----:B------:R0:W4:Y:S02]  /*cd50*/  @!P0 LDG.E.U16 R199, desc[UR14][R14.64] ;  /* 0x0000000e0ec78981 */ /* 0x000124000c1e1500 */
[----:B0-----:R-:W-:Y:S02]  /*cd60*/  @!P0 IMAD.MOV.U32 R15, RZ, RZ, R32 ;  /* 0x000000ffff0f8224 */ /* 0x001fe400078e0020 */
[----:B------:R-:W4:Y:S01]  /*cd70*/  LDL R32, [R1+0x7e4] ;  /* 0x0007e40001207983 */ /* 0x000f220000100800 */
[----:B------:R-:W-:-:S03]  /*cd80*/  @!P0 IMAD.MOV.U32 R14, RZ, RZ, R30 ;  /* 0x000000ffff0e8224 */ /* 0x000fc600078e001e */
[----:B------:R-:W4:Y:S01]  /*cd90*/  LDL R30, [R1+0x7e8] ;  /* 0x0007e800011e7983 */ /* 0x000f220000100800 */
[----:B------:R-:W-:-:S03]  /*cda0*/  PRMT R197, RZ, 0x7610, R197 ;  /* 0x00007610ffc57816 */ /* 0x000fc600000000c5 */
[----:B------:R3:W4:Y:S01]  /*cdb0*/  @!P0 LDG.E.U16 R198, desc[UR14][R14.64] ;  /* 0x0000000e0ec68981 */ /* 0x000722000c1e1500 */
[----:B------:R-:W-:Y:S02]  /*cdc0*/  PRMT R196, RZ, 0x7610, R196 ;  /* 0x00007610ffc47816 */ /* 0x000fe400000000c4 */
[----:B------:R-:W-:Y:S02]  /*cdd0*/  PRMT R195, RZ, 0x7610, R195 ;  /* 0x00007610ffc37816 */ /* 0x000fe400000000c3 */
[----:B------:R-:W-:Y:S02]  /*cde0*/  PRMT R194, RZ, 0x7610, R194 ;  /* 0x00007610ffc27816 */ /* 0x000fe400000000c2 */
[----:B------:R-:W-:Y:S01]  /*cdf0*/  PRMT R193, RZ, 0x7610, R193 ;  /* 0x00007610ffc17816 */ /* 0x000fe200000000c1 */
[----:B---3--:R-:W-:Y:S02]  /*ce00*/  @!P0 IMAD.MOV.U32 R14, RZ, RZ, R27 ;  /* 0x000000ffff0e8224 */ /* 0x008fe400078e001b */
[----:B------:R-:W3:Y:S01]  /*ce10*/  LDL R27, [R1+0x7d8] ;  /* 0x0007d800011b7983 */ /* 0x000ee20000100800 */
[----:B------:R-:W-:-:S03]  /*ce20*/  @!P0 IMAD.MOV.U32 R15, RZ, RZ, R28 ;  /* 0x000000ffff0f8224 */ /* 0x000fc600078e001c */
[----:B------:R-:W3:Y:S04]  /*ce30*/  LDL R28, [R1+0x7d4] ;  /* 0x0007d400011c7983 */ /* 0x000ee80000100800 */
[----:B------:R0:W3:Y:S02]  /*ce40*/  @!P0 LDG.E.U16 R197, desc[UR14][R14.64] ;  /* 0x0000000e0ec58981 */ /* 0x0000e4000c1e1500 */
[----:B0-----:R-:W-:Y:S02]  /*ce50*/  @!P0 IMAD.MOV.U32 R14, RZ, RZ, R31 ;  /* 0x000000ffff0e8224 */ /* 0x001fe400078e001f */
[----:B------:R-:W-:Y:S01]  /*ce60*/  @!P0 IMAD.MOV.U32 R15, RZ, RZ, R33 ;  /* 0x000000ffff0f8224 */ /* 0x000fe200078e0021 */
[----:B------:R-:W3:Y:S04]  /*ce70*/  LDL R31, [R1+0x7c8] ;  /* 0x0007c800011f7983 */ /* 0x000ee80000100800 */
[----:B------:R-:W3:Y:S04]  /*ce80*/  LDL R33, [R1+0x7c4] ;  /* 0x0007c40001217983 */ /* 0x000ee80000100800 */
[----:B------:R0:W3:Y:S02]  /*ce90*/  @!P0 LDG.E.U16 R196, desc[UR14][R14.64] ;  /* 0x0000000e0ec48981 */ /* 0x0000e4000c1e1500 */
[----:B0-----:R-:W-:-:S02]  /*cea0*/  @!P0 IMAD.MOV.U32 R14, RZ, RZ, R39 ;  /* 0x000000ffff0e8224 */ /* 0x001fc400078e0027 */
[----:B------:R-:W-:Y:S01]  /*ceb0*/  @!P0 IMAD.MOV.U32 R15, RZ, RZ, R40 ;  /* 0x000000ffff0f8224 */ /* 0x000fe200078e0028 */
[----:B------:R-:W3:Y:S04]  /*cec0*/  LDL R39, [R1+0x7a4] ;  /* 0x0007a40001277983 */ /* 0x000ee80000100800 */
[----:B------:R-:W3:Y:S04]  /*ced0*/  LDL R40, [R1+0x7b8] ;  /* 0x0007b80001287983 */ /* 0x000ee80000100800 */
[----:B------:R0:W3:Y:S02]  /*cee0*/  @!P0 LDG.E.U16 R195, desc[UR14][R14.64] ;  /* 0x0000000e0ec38981 */ /* 0x0000e4000c1e1500 */
[----:B0-----:R-:W-:-:S02]  /*cef0*/  @!P0 IMAD.MOV.U32 R14, RZ, RZ, R26 ;  /* 0x000000ffff0e8224 */ /* 0x001fc400078e001a */
[----:B------:R-:W-:Y:S01]  /*cf00*/  @!P0 IMAD.MOV.U32 R15, RZ, RZ, R37 ;  /* 0x000000ffff0f8224 */ /* 0x000fe200078e0025 */
[----:B------:R-:W3:Y:S04]  /*cf10*/  LDL R26, [R1+0x7a8] ;  /* 0x0007a800011a7983 */ /* 0x000ee80000100800 */
[----:B------:R2:W3:Y:S04]  /*cf20*/  @!P0 LDG.E.U16 R194, desc[UR14][R14.64] ;  /* 0x0000000e0ec28981 */ /* 0x0004e8000c1e1500 */
[----:B------:R-:W3:Y:S01]  /*cf30*/  LDL R37, [R1+0x794] ;  /* 0x0007940001257983 */ /* 0x000ee20000100800 */
[----:B--2---:R-:W-:Y:S01]  /*cf40*/  @!P0 IMAD.MOV.U32 R15, RZ, RZ, R36 ;  /* 0x000000ffff0f8224 */ /* 0x004fe200078e0024 */
[----:B------:R-:W-:-:S02]  /*cf50*/  PRMT R192, RZ, 0x7610, R192 ;  /* 0x00007610ffc07816 */ /* 0x000fc400000000c0 */
[----:B------:R-:W2:Y:S01]  /*cf60*/  LDL R36, [R1+0x764] ;  /* 0x0007640001247983 */ /* 0x000ea20000100800 */
[----:B----4-:R-:W-:-:S03]  /*cf70*/  @!P0 IMAD.MOV.U32 R14, RZ, RZ, R34 ;  /* 0x000000ffff0e8224 */ /* 0x010fc600078e0022 */
[----:B------:R-:W4:Y:S04]  /*cf80*/  LDL R34, [R1+0x798] ;  /* 0x0007980001227983 */ /* 0x000f280000100800 */
[----:B------:R0:W2:Y:S02]  /*cf90*/  @!P0 LDG.E.U16 R193, desc[UR14][R14.64] ;  /* 0x0000000e0ec18981 */ /* 0x0000a4000c1e1500 */
[----:B0-----:R-:W-:Y:S02]  /*cfa0*/  @!P0 IMAD.MOV.U32 R15, RZ, RZ, R32 ;  /* 0x000000ffff0f8224 */ /* 0x001fe400078e0020 */
[----:B------:R-:W2:Y:S01]  /*cfb0*/  LDL R32, [R1+0x784] ;  /* 0x0007840001207983 */ /* 0x000ea20000100800 */
[----:B------:R-:W-:-:S03]  /*cfc0*/  @!P0 IMAD.MOV.U32 R14, RZ, RZ, R30 ;  /* 0x000000ffff0e8224 */ /* 0x000fc600078e001e */
[----:B------:R-:W2:Y:S01]  /*cfd0*/  LDL R30, [R1+0x788] ;  /* 0x00078800011e7983 */ /* 0x000ea20000100800 */
[----:B------:R-:W-:-:S03]  /*cfe0*/  PRMT R191, RZ, 0x7610, R191 ;  /* 0x00007610ffbf7816 */ /* 0x000fc600000000bf */
[----:B------:R3:W2:Y:S01]  /*cff0*/  @!P0 LDG.E.U16 R192, desc[UR14][R14.64] ;  /* 0x0000000e0ec08981 */ /* 0x0006a2000c1e1500 */
        /* <DEDUP_REMOVED lines=10> */
[----:B------:R-:W3:Y:S01]  /*d0a0*/  LDL R31, [R1+0x758] ;  /* 0x00075800011f7983 */ /* 0x000ee20000100800 */
[----:B------:R-:W-:-:S03]  /*d0b0*/  @!P0 IMAD.MOV.U32 R15, RZ, RZ, R33 ;  /* 0x000000ffff0f8224 */ /* 0x000fc600078e0021 */
[----:B------:R-:W3:Y:S04]  /*d0c0*/  LDL R33, [R1+0x768] ;  /* 0x0007680001217983 */ /* 0x000ee80000100800 */
[----:B------:R0:W3:Y:S02]  /*d0d0*/  @!P0 LDG.E.U16 R190, desc[UR14][R14.64] ;  /* 0x0000000e0ebe8981 */ /* 0x0000e4000c1e1500 */
[----:B0-----:R-:W-:Y:S02]  /*d0e0*/  @!P0 IMAD.MOV.U32 R15, RZ, RZ, R41 ;  /* 0x000000ffff0f8224 */ /* 0x001fe400078e0029 */
[----:B------:R-:W-:-:S05]  /*d0f0*/  @!P0 IMAD.MOV.U32 R14, RZ, RZ, R40 ;  /* 0x000000ffff0e8224 */ /* 0x000fca00078e0028 */
[----:B------:R0:W3:Y:S02]  /*d100*/  @!P0 LDG.E.U16 R189, desc[UR14][R14.64] ;  /* 0x0000000e0ebd8981 */ /* 0x0000e4000c1e1500 */
[----:B0-----:R-:W-:Y:S02]  /*d110*/  @!P0 IMAD.MOV.U32 R15, RZ, RZ, R39 ;  /* 0x000000ffff0f8224 */ /* 0x001fe400078e0027 */
[----:B------:R-:W-:Y:S02]  /*d120*/  @!P0 IMAD.MOV.U32 R14, RZ, RZ, R26 ;  /* 0x000000ffff0e8224 */ /* 0x000fe400078e001a */
[----:B------:R-:W3:Y:S04]  /*d130*/  LDL R26, [R1+0x748] ;  /* 0x00074800011a7983 */ /* 0x000ee80000100800 */
[----:B------:R0:W3:Y:S02]  /*d140*/  @!P0 LDG.E.U16 R188, desc[UR14][R14.64] ;  /* 0x0000000e0ebc8981 */ /* 0x0000e4000c1e1500 */
[----:B0-----:R-:W-:-:S02]  /*d150*/  @!P0 IMAD.MOV.U32 R15, RZ, RZ, R37 ;  /* 0x000000ffff0f8224 */ /* 0x001fc400078e0025 */
[----:B----4-:R-:W-:Y:S02]  /*d160*/  @!P0 IMAD.MOV.U32 R14, RZ, RZ, R34 ;  /* 0x000000ffff0e8224 */ /* 0x010fe400078e0022 */
[----:B------:R-:W4:Y:S04]  /*d170*/  LDL.LU R34, [R1+0x754] ;  /* 0x0007540001227983 */ /* 0x000f280000300800 */
[----:B------:R2:W4:Y:S02]  /*d180*/  @!P0 LDG.E.U16 R187, desc[UR14][R14.64] ;  /* 0x0000000e0ebb8981 */ /* 0x000524000c1e1500 */
[----:B--2---:R-:W-:Y:S02]  /*d190*/  @!P0 IMAD.MOV.U32 R15, RZ, RZ, R32 ;  /* 0x000000ffff0f8224 */ /* 0x004fe400078e0020 */
[----:B------:R-:W-:-:S02]  /*d1a0*/  @!P0 IMAD.MOV.U32 R14, RZ, RZ, R30 ;  /* 0x000000ffff0e8224 */ /* 0x000fc400078e001e */
[----:B------:R-:W2:Y:S04]  /*d1b0*/  LDL R30, [R1+0x738] ;  /* 0x00073800011e7983 */ /* 0x000ea80000100800 */
[----:B------:R-:W2:Y:S01]  /*d1c0*/  LDL.LU R32, [R1+0x744] ;  /* 0x0007440001207983 */ /* 0x000ea20000300800 */
[----:B------:R-:W-:Y:S02]  /*d1d0*/  PRMT R186, RZ, 0x7610, R186 ;  /* 0x00007610ffba7816 */ /* 0x000fe400000000ba */
[----:B------:R-:W-:-:S04]  /*d1e0*/  PRMT R185, RZ, 0x7610, R185 ;  /* 0x00007610ffb97816 */ /* 0x000fc800000000b9 */
[----:B------:R3:W2:Y:S01]  /*d1f0*/  @!P0 LDG.E.U16 R186, desc[UR14][R14.64] ;  /* 0x0000000e0eba8981 */ /* 0x0006a2000c1e1500 */
[----:B------:R-:W-:Y:S02]  /*d200*/  PRMT R184, RZ, 0x7610, R184 ;  /* 0x00007610ffb87816 */ /* 0x000fe400000000b8 */
[----:B------:R-:W-:Y:S02]  /*d210*/  PRMT R183, RZ, 0x7610, R183 ;  /* 0x00007610ffb77816 */ /* 0x000fe400000000b7 */
[----:B------:R-:W-:Y:S01]  /*d220*/  PRMT R182, RZ, 0x7610, R182 ;  /* 0x00007610ffb67816 */ /* 0x000fe200000000b6 */
[----:B------:R-:W-:Y:S04]  /*d230*/  STS.U16 [R2+UR12], R169 ;  /* 0x000000a902007988 */ /* 0x000fe8000800040c */
[----:B------:R-:W-:Y:S04]  /*d240*/  STS.U16 [R2+UR12+0x8000], R170 ;  /* 0x008000aa02007988 */ /* 0x000fe8000800040c */
[----:B------:R-:W-:Y:S01]  /*d250*/  STS.U16 [R2+UR12+0x400], R165 ;  /* 0x000400a502007988 */ /* 0x000fe2000800040c */
[----:B---3--:R-:W-:-:S02]  /*d260*/  @!P0 IMAD.MOV.U32 R14, RZ, RZ, R27 ;  /* 0x000000ffff0e8224 */ /* 0x008fc400078e001b */
[----:B------:R-:W-:Y:S02]  /*d270*/  @!P0 IMAD.MOV.U32 R15, RZ, RZ, R28 ;  /* 0x000000ffff0f8224 */ /* 0x000fe400078e001c */
[----:B------:R-:W3:Y:S04]  /*d280*/  LDL R28, [R1+0x728] ;  /* 0x00072800011c7983 */ /* 0x000ee80000100800 */
[----:B------:R-:W3:Y:S04]  /*d290*/  LDL.LU R27, [R1+0x734] ;  /* 0x00073400011b7983 */ /* 0x000ee80000300800 */
[----:B------:R0:W3:Y:S04]  /*d2a0*/  @!P0 LDG.E.U16 R185, desc[UR14][R14.64] ;  /* 0x0000000e0eb98981 */ /* 0x0000e8000c1e1500 */
[----:B------:R-:W3:Y:S01]  /*d2b0*/  LDL.LU R50, [R1+0x724] ;  /* 0x0007240001327983 */ /* 0x000ee20000300800 */
[----:B0-----:R-:W-:-:S02]  /*d2c0*/  @!P0 IMAD.MOV.U32 R15, RZ, RZ, R36 ;  /* 0x000000ffff0f8224 */ /* 0x001fc400078e0024 */
[----:B------:R-:W-:-:S05]  /*d2d0*/  @!P0 IMAD.MOV.U32 R14, RZ, RZ, R33 ;  /* 0x000000ffff0e8224 */ /* 0x000fca00078e0021 */
[----:B------:R0:W3:Y:S02]  /*d2e0*/  @!P0 LDG.E.U16 R184, desc[UR14][R14.64] ;  /* 0x0000000e0eb88981 */ /* 0x0000e4000c1e1500 */
[----:B0-----:R-:W-:Y:S02]  /*d2f0*/  @!P0 IMAD.MOV.U32 R14, RZ, RZ, R31 ;  /* 0x000000ffff0e8224 */ /* 0x001fe400078e001f */
[----:B------:R-:W3:Y:S04]  /*d300*/  LDL.LU R31, [R1+0x718] ;  /* 0x00071800011f7983 */ /* 0x000ee80000300800 */
[----:B------:R-:W-:Y:S04]  /*d310*/  STL [R1+0xcec], R2 ;  /* 0x000cec0201007387 */ /* 0x000fe80000100800 */
[----:B------:R-:W3:Y:S04]  /*d320*/  LDL.LU R45, [R1+0x714] ;  /* 0x00071400012d7983 */ /* 0x000ee80000300800 */
[----:B------:R-:W3:Y:S04]  /*d330*/  LDL.LU R41, [R1+0x704] ;  /* 0x0007040001297983 */ /* 0x000ee80000300800 */
[----:B------:R-:W-:Y:S04]  /*d340*/  STS.U16 [R2+UR12+0x8400], R166 ;  /* 0x008400a602007988 */ /* 0x000fe8000800040c */
        /* <DEDUP_REMOVED lines=11> */
[----:B------:R0:W-:Y:S01]  /*d400*/  STS.U16 [R2+UR12+0x9c00], R13 ;  /* 0x009c000d02007988 */ /* 0x0001e2000800040c */
[----:B----4-:R-:W-:-:S05]  /*d410*/  @!P0 IMAD.MOV.U32 R15, RZ, RZ, R34 ;  /* 0x000000ffff0f8224 */ /* 0x010fca00078e0022 */
[----:B------:R1:W4:Y:S02]  /*d420*/  @!P0 LDG.E.U16 R183, desc[UR14][R14.64] ;  /* 0x0000000e0eb78981 */ /* 0x000324000c1e1500 */
[----:B-1----:R-:W-:Y:S02]  /*d430*/  @!P0 IMAD.MOV.U32 R14, RZ, RZ, R26 ;  /* 0x000000ffff0e8224 */ /* 0x002fe400078e001a */
[----:B------:R-:W4:Y:S04]  /*d440*/  LDL.LU R26, [R1+0x708] ;  /* 0x00070800011a7983 */ /* 0x000f280000300800 */
[----:B------:R-:W4:Y:S01]  /*d450*/  LDL.LU R37, [R1+0x6f4] ;  /* 0x0006f40001257983 */ /* 0x000f220000300800 */
[----:B--2---:R-:W-:-:S03]  /*d460*/  @!P0 IMAD.MOV.U32 R15, RZ, RZ, R32 ;  /* 0x000000ffff0f8224 */ /* 0x004fc600078e0020 */
[----:B0-----:R-:W2:Y:S04]  /*d470*/  LDL R2, [R1+0x6d4] ;  /* 0x0006d40001027983 */ /* 0x001ea80000100800 */
[----:B------:R0:W2:Y:S04]  /*d480*/  @!P0 LDG.E.U16 R182, desc[UR14][R14.64] ;  /* 0x0000000e0eb68981 */ /* 0x0000a8000c1e1500 */
[----:B------:R-:W2:Y:S04]  /*d490*/  LDL R101, [R1+0x89c] ;  /* 0x00089c0001657983 */ /* 0x000ea80000100800 */
[----:B------:R-:W2:Y:S01]  /*d4a0*/  LDL R100, [R1+0x8a0] ;  /* 0x0008a00001647983 */ /* 0x000ea20000100800 */
[----:B0-----:R-:W-:-:S03]  /*d4b0*/  @!P0 IMAD.MOV.U32 R14, RZ, RZ, R30 ;  /* 0x000000ffff0e8224 */ /* 0x001fc600078e001e */
[----:B------:R-:W2:Y:S04]  /*d4c0*/  LDL R99, [R1+0x88c] ;  /* 0x00088c0001637983 */ /* 0x000ea80000100800 */
[----:B------:R-:W2:Y:S04]  /*d4d0*/  LDL R30, [R1+0x890] ;  /* 0x00089000011e7983 */ /* 0x000ea80000100800 */
[----:B------:R-:W2:Y:S04]  /*d4e0*/  LDL R98, [R1+0x87c] ;  /* 0x00087c0001627983 */ /* 0x000ea80000100800 */
[----:B------:R-:W2:Y:S04]  /*d4f0*/  LDL R97, [R1+0x880] ;  /* 0x0008800001617983 */ /* 0x000ea80000100800 */
[----:B------:R-:W2:Y:S04]  /*d500*/  LDL.LU R51, [R1+0x6f8] ;  /* 0x0006f80001337983 */ /* 0x000ea80000300800 */
[----:B------:R-:W2:Y:S04]  /*d510*/  LDL.LU R49, [R1+0x6b8] ;  /* 0x0006b80001317983 */ /* 0x000ea80000300800 */
[----:B------:R-:W2:Y:S04]  /*d520*/  LDL.LU R48, [R1+0x6e4] ;  /* 0x0006e40001307983 */ /* 0x000ea80000300800 */
[----:B------:R-:W2:Y:S04]  /*d530*/  LDL.LU R44, [R1+0x6e8] ;  /* 0x0006e800012c7983 */ /* 0x000ea80000300800 */
[----:B------:R-:W2:Y:S04]  /*d540*/  LDL.LU R40, [R1+0x6d8] ;  /* 0x0006d80001287983 */ /* 0x000ea80000300800 */
[----:B------:R-:W2:Y:S01]  /*d550*/  LDL.LU R36, [R1+0x6c8] ;  /* 0x0006c80001247983 */ /* 0x000ea20000300800 */
[----:B------:R-:W-:-:S02]  /*d560*/  PRMT R181, RZ, 0x7610, R181 ;  /* 0x00007610ffb57816 */ /* 0x000fc400000000b5 */
[----:B------:R-:W-:Y:S01]  /*d570*/  PRMT R180, RZ, 0x7610, R180 ;  /* 0x00007610ffb47816 */ /* 0x000fe200000000b4 */
[----:B------:R-:W2:Y:S01]  /*d580*/  LDL R39, [R1+0x86c] ;  /* 0x00086c0001277983 */ /* 0x000ea20000100800 */
[----:B---3--:R-:W-:Y:S01]  /*d590*/  @!P0 IMAD.MOV.U32 R15, RZ, RZ, R27 ;  /* 0x000000ffff0f8224 */ /* 0x008fe200078e001b */
[----:B------:R-:W-:Y:S02]  /*d5a0*/  PRMT R179, RZ, 0x7610, R179 ;  /* 0x00007610ffb37816 */ /* 0x000fe400000000b3 */
[----:B------:R-:W3:Y:S04]  /*d5b0*/  LDL R33, [R1+0x870] ;  /* 0x0008700001217983 */ /* 0x000ee80000100800 */
[----:B------:R0:W3:Y:S01]  /*d5c0*/  @!P0 LDG.E.U16 R181, desc[UR14][R14.64] ;  /* 0x0000000e0eb58981 */ /* 0x0000e2000c1e1500 */
[----:B------:R-:W-:-:S02]  /*d5d0*/  PRMT R178, RZ, 0x7610, R178 ;  /* 0x00007610ffb27816 */ /* 0x000fc400000000b2 */
[----:B------:R-:W-:Y:S01]  /*d5e0*/  PRMT R177, RZ, 0x7610, R177 ;  /* 0x00007610ffb17816 */ /* 0x000fe200000000b1 */
[----:B------:R-:W3:Y:S01]  /*d5f0*/  LDL R87, [R1+0x85c] ;  /* 0x00085c0001577983 */ /* 0x000ee20000100800 */
[----:B------:R-:W-:Y:S01]  /*d600*/  PRMT R176, RZ, 0x7610, R176 ;  /* 0x00007610ffb07816 */ /* 0x000fe200000000b0 */
[----:B------:R-:W1:Y:S01]  /*d610*/  S2R R149, SR_TID.X ;  /* 0x0000000000957919 */ /* 0x000e620000002100 */
[----:B0-----:R-:W-:Y:S02]  /*d620*/  @!P0 IMAD.MOV.U32 R14, RZ, RZ, R28 ;  /* 0x000000ffff0e8224 */ /* 0x001fe400078e001c */
[----:B------:R-:W-:Y:S01]  /*d630*/  @!P0 IMAD.MOV.U32 R15, RZ, RZ, R50 ;  /* 0x000000ffff0f8224 */ /* 0x000fe200078e0032 */
[----:B------:R-:W3:Y:S04]  /*d640*/  LDL R28, [R1+0x860] ;  /* 0x00086000011c7983 */ /* 0x000ee80000100800 */
[----:B------:R0:W3:Y:S01]  /*d650*/  @!P0 LDG.E.U16 R180, desc[UR14][R14.64] ;  /* 0x0000000e0eb48981 */ /* 0x0000e2000c1e1500 */
[----:B------:R-:W-:-:S03]  /*d660*/  PRMT R175, RZ, 0x7610, R175 ;  /* 0x00007610ffaf7816 */ /* 0x000fc600000000af */
[----:B------:R-:W3:Y:S01]  /*d670*/  LDL R46, [R1+0x84c] ;  /* 0x00084c00012e7983 */ /* 0x000ee20000100800 */
[----:B0-----:R-:W-:Y:S02]  /*d680*/  @!P0 IMAD.MOV.U32 R14, RZ, RZ, R31 ;  /* 0x000000ffff0e8224 */ /* 0x001fe400078e001f */
[----:B------:R-:W-:-:S05]  /*d690*/  @!P0 IMAD.MOV.U32 R15, RZ, RZ, R45 ;  /* 0x000000ffff0f8224 */ /* 0x000fca00078e002d */
[----:B------:R0:W3:Y:S02]  /*d6a0*/  @!P0 LDG.E.U16 R179, desc[UR14][R14.64] ;  /* 0x0000000e0eb38981 */ /* 0x0000e4000c1e1500 */
[----:B0-----:R-:W-:Y:S02]  /*d6b0*/  @!P0 IMAD.MOV.U32 R15, RZ, RZ, R41 ;  /* 0x000000ffff0f8224 */ /* 0x001fe400078e0029 */
[----:B----4-:R-:W-:-:S05]  /*d6c0*/  @!P0 IMAD.MOV.U32 R14, RZ, RZ, R26 ;  /* 0x000000ffff0e8224 */ /* 0x010fca00078e001a */
[----:B------:R0:W4:Y:S02]  /*d6d0*/  @!P0 LDG.E.U16 R178, desc[UR14][R14.64] ;  /* 0x0000000e0eb28981 */ /* 0x000124000c1e1500 */
[----:B0-----:R-:W-:Y:S02]  /*d6e0*/  @!P0 IMAD.MOV.U32 R15, RZ, RZ, R37 ;  /* 0x000000ffff0f8224 */ /* 0x001fe400078e0025 */
[----:B--2---:R-:W-:-:S05]  /*d6f0*/  @!P0 IMAD.MOV.U32 R14, RZ, RZ, R51 ;  /* 0x000000ffff0e8224 */ /* 0x004fca00078e0033 */
[----:B------:R0:W2:Y:S02]  /*d700*/  @!P0 LDG.E.U16 R177, desc[UR14][R14.64] ;  /* 0x0000000e0eb18981 */ /* 0x0000a4000c1e1500 */
[----:B0-----:R-:W-:Y:S02]  /*d710*/  @!P0 IMAD.MOV.U32 R14, RZ, RZ, R44 ;  /* 0x000000ffff0e8224 */ /* 0x001fe400078e002c */
[----:B------:R-:W-:-:S05]  /*d720*/  @!P0 IMAD.MOV.U32 R15, RZ, RZ, R48 ;  /* 0x000000ffff0f8224 */ /* 0x000fca00078e0030 */
[----:B------:R0:W2:Y:S02]  /*d730*/  @!P0 LDG.E.U16 R176, desc[UR14][R14.64] ;  /* 0x0000000e0eb08981 */ /* 0x0000a4000c1e1500 */
[----:B0-----:R-:W-:Y:S02]  /*d740*/  @!P0 IMAD.MOV.U32 R15, RZ, RZ, R2 ;  /* 0x000000ffff0f8224 */ /* 0x001fe400078e0002 */
[----:B------:R-:W4:Y:S01]  /*d750*/  LDL R2, [R1+0x850] ;  /* 0x0008500001027983 */ /* 0x000f220000100800 */
[C---:B-1----:R-:W-:Y:S02]  /*d760*/  LOP3.LUT R150, R149.reuse, 0x3f, RZ, 0xc0, !PT ;  /* 0x0000003f95967812 */ /* 0x042fe400078ec0ff */
[----:B------:R-:W-:-:S05]  /*d770*/  LOP3.LUT R43, R149, 0xc0, RZ, 0xc0, !PT ;  /* 0x000000c0952b7812 */ /* 0x000fca00078ec0ff */
[----:B------:R-:W-:-:S04]  /*d780*/  IMAD R43, R43, 0x40, R150 ;  /* 0x000000402b2b7824 */ /* 0x000fc800078e0296 */
[----:B------:R-:W-:Y:S02]  /*d790*/  IMAD.SHL.U32 R43, R43, 0x2, RZ ;  /* 0x000000022b2b7824 */ /* 0x000fe400078e00ff */
[----:B------:R-:W-:-:S03]  /*d7a0*/  @!P0 IMAD.MOV.U32 R14, RZ, RZ, R40 ;  /* 0x000000ffff0e8224 */ /* 0x000fc600078e0028 */
[----:B------:R-:W-:Y:S02]  /*d7b0*/  LOP3.LUT R43, R43, 0x10, RZ, 0x3c, !PT ;  /* 0x000000102b2b7812 */ /* 0x000fe400078e3cff */
[----:B------:R0:W2:Y:S04]  /*d7c0*/  @!P0 LDG.E.U16 R175, desc[UR14][R14.64] ;  /* 0x0000000e0eaf8981 */ /* 0x0000a8000c1e1500 */
[----:B------:R-:W-:Y:S04]  /*d7d0*/  STS.U16 [R43+UR12+0x80], R173 ;  /* 0x000080ad2b007988 */ /* 0x000fe8000800040c */
[----:B------:R1:W-:Y:S01]  /*d7e0*/  STS.U16 [R43+UR12+0x8080], R174 ;  /* 0x008080ae2b007988 */ /* 0x0003e2000800040c */
[----:B0-----:R-:W-:-:S02]  /*d7f0*/  @!P0 IMAD.MOV.U32 R14, RZ, RZ, R36 ;  /* 0x000000ffff0e8224 */ /* 0x001fc400078e0024 */
[----:B------:R-:W-:Y:S01]  /*d800*/  @!P0 IMAD.MOV.U32 R15, RZ, RZ, R10 ;  /* 0x000000ffff0f8224 */ /* 0x000fe200078e000a */
[----:B-1----:R-:W-:Y:S02]  /*d810*/  PRMT R174, RZ, 0x7610, R174 ;  /* 0x00007610ffae7816 */ /* 0x002fe400000000ae */
[----:B------:R-:W-:-:S04]  /*d820*/  PRMT R173, RZ, 0x7610, R173 ;  /* 0x00007610ffad7816 */ /* 0x000fc800000000ad */
[----:B------:R0:W2:Y:S04]  /*d830*/  @!P0 LDG.E.U16 R174, desc[UR14][R14.64] ;  /* 0x0000000e0eae8981 */ /* 0x0000a8000c1e1500 */
[----:B------:R-:W-:Y:S01]  /*d840*/  STS.U16 [R43+UR12+0x480], R171 ;  /* 0x000480ab2b007988 */ /* 0x000fe2000800040c */
[----:B0-----:R-:W-:Y:S02]  /*d850*/  @!P0 IMAD.MOV.U32 R14, RZ, RZ, R49 ;  /* 0x000000ffff0e8224 */ /* 0x001fe400078e0031 */
[----:B------:R-:W-:Y:S01]  /*d860*/  @!P0 IMAD.MOV.U32 R15, RZ, RZ, R4 ;  /* 0x000000ffff0f8224 */ /* 0x000fe200078e0004 */
[----:B------:R0:W-:Y:S04]  /*d870*/  STS.U16 [R43+UR12+0x8480], R172 ;  /* 0x008480ac2b007988 */ /* 0x0001e8000800040c */
[----:B------:R1:W2:Y:S01]  /*d880*/  @!P0 LDG.E.U16 R173, desc[UR14][R14.64] ;  /* 0x0000000e0ead8981 */ /* 0x0002a2000c1e1500 */
[----:B0-----:R-:W-:Y:S01]  /*d890*/  PRMT R172, RZ, 0x7610, R172 ;  /* 0x00007610ffac7816 */ /* 0x001fe200000000ac */
[----:B-1----:R-:W-:-:S02]  /*d8a0*/  @!P0 IMAD.MOV.U32 R14, RZ, RZ, R100 ;  /* 0x000000ffff0e8224 */ /* 0x002fc400078e0064 */
[----:B------:R-:W-:Y:S01]  /*d8b0*/  @!P0 IMAD.MOV.U32 R15, RZ, RZ, R101 ;  /* 0x000000ffff0f8224 */ /* 0x000fe200078e0065 */
[----:B------:R0:W-:Y:S01]  /*d8c0*/  STL [R1+0xcf0], R10 ;  /* 0x000cf00a01007387 */ /* 0x0001e20000100800 */
[----:B------:R-:W-:-:S03]  /*d8d0*/  PRMT R171, RZ, 0x7610, R171 ;  /* 0x00007610ffab7816 */ /* 0x000fc600000000ab */
[----:B------:R1:W2:Y:S04]  /*d8e0*/  @!P0 LDG.E.U16 R172, desc[UR14][R14.64] ;  /* 0x0000000e0eac8981 */ /* 0x0002a8000c1e1500 */
[----:B------:R3:W-:Y:S01]  /*d8f0*/  STL [R1+0xcf4], R4 ;  /* 0x000cf40401007387 */ /* 0x0007e20000100800 */
[----:B------:R-:W-:Y:S02]  /*d900*/  PRMT R170, RZ, 0x7610, R170 ;  /* 0x00007610ffaa7816 */ /* 0x000fe400000000aa */
[----:B------:R-:W-:Y:S01]  /*d910*/  PRMT R169, RZ, 0x7610, R169 ;  /* 0x00007610ffa97816 */ /* 0x000fe200000000a9 */
[----:B0-----:R-:W2:Y:S01]  /*d920*/  LDL R10, [R1+0x810] ;  /* 0x00081000010a7983 */ /* 0x001ea20000100800 */
[----:B-1----:R-:W-:Y:S02]  /*d930*/  @!P0 IMAD.MOV.U32 R14, RZ, RZ, R30 ;  /* 0x000000ffff0e8224 */ /* 0x002fe400078e001e */
[----:B------:R-:W-:Y:S01]  /*d940*/  @!P0 IMAD.MOV.U32 R15, RZ, RZ, R99 ;  /* 0x000000ffff0f8224 */ /* 0x000fe200078e0063 */
[----:B------:R-:W2:Y:S04]  /*d950*/  LDL R30, [R1+0x840] ;  /* 0x00084000011e7983 */ /* 0x000ea80000100800 */
[----:B------:R-:W2:Y:S04]  /*d960*/  LDL R99, [R1+0x83c] ;  /* 0x00083c0001637983 */ /* 0x000ea80000100800 */
[----:B------:R0:W2:Y:S02]  /*d970*/  @!P0 LDG.E.U16 R171, desc[UR14][R14.64] ;  /* 0x0000000e0eab8981 */ /* 0x0000a4000c1e1500 */
[----:B0-----:R-:W-:-:S02]  /*d980*/  @!P0 IMAD.MOV.U32 R14, RZ, RZ, R97 ;  /* 0x000000ffff0e8224 */ /* 0x001fc400078e0061 */
[----:B------:R-:W-:Y:S01]  /*d990*/  @!P0 IMAD.MOV.U32 R15, RZ, RZ, R98 ;  /* 0x000000ffff0f8224 */ /* 0x000fe200078e0062 */
[----:B------:R-:W2:Y:S04]  /*d9a0*/  LDL R97, [R1+0x830] ;  /* 0x0008300001617983 */ /* 0x000ea80000100800 */
[----:B------:R-:W2:Y:S04]  /*d9b0*/  LDL R98, [R1+0x82c] ;  /* 0x00082c0001627983 */ /* 0x000ea80000100800 */
[----:B------:R3:W2:Y:S02]  /*d9c0*/  @!P0 LDG.E.U16 R170, desc[UR14][R14.64] ;  /* 0x0000000e0eaa8981 */ /* 0x0006a4000c1e1500 */
[----:B---3--:R-:W-:-:S02]  /*d9d0*/  @!P0 IMAD.MOV.U32 R14, RZ, RZ, R33 ;  /* 0x000000ffff0e8224 */ /* 0x008fc400078e0021 */
[----:B------:R-:W-:Y:S01]  /*d9e0*/  @!P0 IMAD.MOV.U32 R15, RZ, RZ, R39 ;  /* 0x000000ffff0f8224 */ /* 0x000fe200078e0027 */
[----:B------:R-:W3:Y:S04]  /*d9f0*/  LDL R33, [R1+0x820] ;  /* 0x0008200001217983 */ /* 0x000ee80000100800 */
[----:B------:R-:W3:Y:S04]  /*da00*/  LDL R39, [R1+0x81c] ;  /* 0x00081c0001277983 */ /* 0x000ee80000100800 */
[----:B------:R0:W3:Y:S02]  /*da10*/  @!P0 LDG.E.U16 R169, desc[UR14][R14.64] ;  /* 0x0000000e0ea98981 */ /* 0x0000e4000c1e1500 */
[----:B0-----:R-:W-:-:S02]  /*da20*/  @!P0 IMAD.MOV.U32 R14, RZ, RZ, R28 ;  /* 0x000000ffff0e8224 */ /* 0x001fc400078e001c */
[----:B------:R-:W3:Y:S01]  /*da30*/  LDL R28, [R1+0x80c] ;  /* 0x00080c00011c7983 */ /* 0x000ee20000100800 */
[----:B------:R-:W-:-:S03]  /*da40*/  @!P0 IMAD.MOV.U32 R15, RZ, RZ, R87 ;  /* 0x000000ffff0f8224 */ /* 0x000fc600078e0057 */
[----:B------:R-:W-:Y:S04]  /*da50*/  STS.U16 [R43+UR12+0x880], R167 ;  /* 0x000880a72b007988 */ /* 0x000fe8000800040c */
[----:B------:R0:W-:Y:S01]  /*da60*/  STS.U16 [R43+UR12+0x8880], R168 ;  /* 0x008880a82b007988 */ /* 0x0001e2000800040c */
[----:B------:R-:W-:-:S03]  /*da70*/  LOP3.LUT R4, R149, 0xc0, RZ, 0xc0, !PT ;  /* 0x000000c095047812 */ /* 0x000fc600078ec0ff */
[----:B------:R-:W3:Y:S01]  /*da80*/  LDL R87, [R1+0x7fc] ;  /* 0x0007fc0001577983 */ /* 0x000ee20000100800 */
[----:B0-----:R-:W-:-:S06]  /*da90*/  PRMT R168, RZ, 0x7610, R168 ;  /* 0x00007610ffa87816 */ /* 0x001fcc00000000a8 */
[----:B------:R4:W3:Y:S02]  /*daa0*/  @!P0 LDG.E.U16 R168, desc[UR14][R14.64] ;  /* 0x0000000e0ea88981 */ /* 0x0008e4000c1e1500 */
[----:B----4-:R-:W-:Y:S02]  /*dab0*/  @!P0 IMAD.MOV.U32 R14, RZ, RZ, R2 ;  /* 0x000000ffff0e8224 */ /* 0x010fe400078e0002 */
[----:B------:R-:W4:Y:S04]  /*dac0*/  LDL R2, [R1+0x800] ;  /* 0x0008000001027983 */ /* 0x000f280000100800 */
[----:B------:R-:W-:Y:S04]  /*dad0*/  STS.U16 [R43+UR12+0xc80], R163 ;  /* 0x000c80a32b007988 */ /* 0x000fe8000800040c */
[----:B------:R-:W-:Y:S04]  /*dae0*/  STS.U16 [R43+UR12+0x8c80], R164 ;  /* 0x008c80a42b007988 */ /* 0x000fe8000800040c */
[----:B------:R-:W-:Y:S04]  /*daf0*/  STS.U16 [R43+UR12+0x1080], R159 ;  /* 0x0010809f2b007988 */ /* 0x000fe8000800040c */
[----:B------:R-:W-:Y:S01]  /*db00*/  STS.U16 [R43+UR12+0x9080], R160 ;  /* 0x009080a02b007988 */ /* 0x000fe2000800040c */
[----:B------:R-:W-:-:S03]  /*db10*/  IMAD R4, R4, 0x40, R150 ;  /* 0x0000004004047824 */ /* 0x000fc600078e0296 */
[----:B------:R-:W-:Y:S01]  /*db20*/  STS.U16 [R43+UR12+0x1480], R155 ;  /* 0x0014809b2b007988 */ /* 0x000fe2000800040c */
[----:B------:R-:W-:-:S03]  /*db30*/  PRMT R167, RZ, 0x7610, R167 ;  /* 0x00007610ffa77816 */ /* 0x000fc600000000a7 */
[----:B------:R-:W-:Y:S01]  /*db40*/  STS.U16 [R43+UR12+0x9480], R156 ;  /* 0x0094809c2b007988 */ /* 0x000fe2000800040c */
[----:B------:R-:W-:-:S03]  /*db50*/  @!P0 IMAD.MOV.U32 R15, RZ, RZ, R46 ;  /* 0x000000ffff0f8224 */ /* 0x000fc600078e002e */
[----:B------:R-:W-:Y:S04]  /*db60*/  STS.U16 [R43+UR12+0x1880], R23 ;  /* 0x001880172b007988 */ /* 0x000fe8000800040c */
[----:B------:R-:W-:Y:S01]  /*db70*/  STS.U16 [R43+UR12+0x9880], R152 ;  /* 0x009880982b007988 */ /* 0x000fe2000800040c */
[----:B------:R-:W-:-:S03]  /*db80*/  IMAD.SHL.U32 R4, R4, 0x2, RZ ;  /* 0x0000000204047824 */ /* 0x000fc600078e00ff */
[----:B------:R-:W-:Y:S04]  /*db90*/  STS.U16 [R43+UR12+0x1c80], R19 ;  /* 0x001c80132b007988 */ /* 0x000fe8000800040c */
[----:B------:R0:W-:Y:S04]  /*dba0*/  STS.U16 [R43+UR12+0x9c80], R20 ;  /* 0x009c80142b007988 */ /* 0x0001e8000800040c */
[----:B------:R-:W4:Y:S01]  /*dbb0*/  LDL R46, [R1+0x7ec] ;  /* 0x0007ec00012e7983 */ /* 0x000f220000100800 */
[----:B------:R-:W-:-:S03]  /*dbc0*/  PRMT R166, RZ, 0x7610, R166 ;  /* 0x00007610ffa67816 */ /* 0x000fc600000000a6 */
[----:B------:R2:W4:Y:S04]  /*dbd0*/  @!P0 LDG.E.U16 R167, desc[UR14][R14.64] ;  /* 0x0000000e0ea78981 */ /* 0x000528000c1e1500 */
[----:B0-----:R-:W4:Y:S01]  /*dbe0*/  LDL R43, [R1+0x7f0] ;  /* 0x0007f000012b7983 */ /* 0x001f220000100800 */
[----:B------:R-:W-:Y:S02]  /*dbf0*/  LOP3.LUT R4, R4, 0x20, RZ, 0x3c, !PT ;  /* 0x0000002004047812 */ /* 0x000fe400078e3cff */
[----:B------:R-:W-:-:S03]  /*dc00*/  PRMT R165, RZ, 0x7610, R165 ;  /* 0x00007610ffa57816 */ /* 0x000fc600000000a5 */
[----:B------:R0:W-:Y:S01]  /*dc10*/  STS.U16 [R4+UR12+0x100], R25 ;  /* 0x0001001904007988 */ /* 0x0001e2000800040c */
[----:B------:R-:W-:-:S03]  /*dc20*/  PRMT R164, RZ, 0x7610, R164 ;  /* 0x00007610ffa47816 */ /* 0x000fc600000000a4 */
[----:B0-----:R-:W4:Y:S01]  /*dc30*/  LDL R25, [R1+0x7e0] ;  /* 0x0007e00001197983 */ /* 0x001f220000100800 */
[----:B--2---:R-:W-:-:S03]  /*dc40*/  @!P0 IMAD.MOV.U32 R14, RZ, RZ, R30 ;  /* 0x000000ffff0e8224 */ /* 0x004fc600078e001e */
[----:B------:R-:W2:Y:S01]  /*dc50*/  LDL R30, [R1+0x7dc] ;  /* 0x0007dc00011e7983 */ /* 0x000ea20000100800 */
[----:B------:R-:W-:-:S05]  /*dc60*/  @!P0 IMAD.MOV.U32 R15, RZ, RZ, R99 ;  /* 0x000000ffff0f8224 */ /* 0x000fca00078e0063 */
[----:B------:R0:W2:Y:S02]  /*dc70*/  @!P0 LDG.E.U16 R166, desc[UR14][R14.64] ;  /* 0x0000000e0ea68981 */ /* 0x0000a4000c1e1500 */
[----:B0-----:R-:W-:Y:S02]  /*dc80*/  @!P0 IMAD.MOV.U32 R14, RZ, RZ, R97 ;  /* 0x000000ffff0e8224 */ /* 0x001fe400078e0061 */
[----:B------:R-:W-:-:S05]  /*dc90*/  @!P0 IMAD.MOV.U32 R15, RZ, RZ, R98 ;  /* 0x000000ffff0f8224 */ /* 0x000fca00078e0062 */
[----:B------:R3:W2:Y:S02]  /*dca0*/  @!P0 LDG.E.U16 R165, desc[UR14][R14.64] ;  /* 0x0000000e0ea58981 */ /* 0x0006a4000c1e1500 */
[----:B---3--:R-:W-:Y:S02]  /*dcb0*/  @!P0 IMAD.MOV.U32 R14, RZ, RZ, R33 ;  /* 0x000000ffff0e8224 */ /* 0x008fe400078e0021 */
[----:B------:R-:W3:Y:S01]  /*dcc0*/  LDL R33, [R1+0x7d0] ;  /* 0x0007d00001217983 */ /* 0x000ee20000100800 */
[----:B------:R-:W-:-:S03]  /*dcd0*/  @!P0 IMAD.MOV.U32 R15, RZ, RZ, R39 ;  /* 0x000000ffff0f8224 */ /* 0x000fc600078e0027 */
[----:B------:R-:W3:Y:S04]  /*dce0*/  LDL R39, [R1+0x7cc] ;  /* 0x0007cc0001277983 */ /* 0x000ee80000100800 */
[----:B------:R0:W3:Y:S01]  /*dcf0*/  @!P0 LDG.E.U16 R164, desc[UR14][R14.64] ;  /* 0x0000000e0ea48981 */ /* 0x0000e2000c1e1500 */
[----:B------:R-:W-:Y:S01]  /*dd00*/  PRMT R163, RZ, 0x7610, R163 ;  /* 0x00007610ffa37816 */ /* 0x000fe200000000a3 */
[----:B0-----:R-:W-:Y:S02]  /*dd10*/  @!P0 IMAD.MOV.U32 R15, RZ, RZ, R28 ;  /* 0x000000ffff0f8224 */ /* 0x001fe400078e001c */
[----:B------:R-:W3:Y:S01]  /*dd20*/  LDL R28, [R1+0x7bc] ;  /* 0x0007bc00011c7983 */ /* 0x000ee20000100800 */
[----:B------:R-:W-:-:S03]  /*dd30*/  @!P0 IMAD.MOV.U32 R14, RZ, RZ, R10 ;  /* 0x000000ffff0e8224 */ /* 0x000fc600078e000a */
[----:B------:R-:W3:Y:S04]  /*dd40*/  LDL R10, [R1+0x7c0] ;  /* 0x0007c000010a7983 */ /* 0x000ee80000100800 */
[----:B------:R-:W-:Y:S04]  /*dd50*/  STS.U16 [R4+UR12+0x8100], R96 ;  /* 0x0081006004007988 */ /* 0x000fe8000800040c */
[----:B------:R0:W-:Y:S04]  /*dd60*/  STS.U16 [R4+UR12+0x500], R95 ;  /* 0x0005005f04007988 */ /* 0x0001e8000800040c */
[----:B------:R1:W-:Y:S04]  /*dd70*/  STS.U16 [R4+UR12+0x8500], R94 ;  /* 0x0085005e04007988 */ /* 0x0003e8000800040c */
[----:B------:R4:W3:Y:S04]  /*dd80*/  @!P0 LDG.E.U16 R163, desc[UR14][R14.64] ;  /* 0x0000000e0ea38981 */ /* 0x0008e8000c1e1500 */
[----:B0-----:R-:W3:Y:S04]  /*dd90*/  LDL R95, [R1+0x7ac] ;  /* 0x0007ac00015f7983 */ /* 0x001ee80000100800 */
[----:B-1----:R-:W3:Y:S01]  /*dda0*/  LDL R94, [R1+0x7b0] ;  /* 0x0007b000015e7983 */ /* 0x002ee20000100800 */
[----:B----4-:R-:W-:-:S03]  /*ddb0*/  @!P0 IMAD.MOV.U32 R14, RZ, RZ, R2 ;  /* 0x000000ffff0e8224 */ /* 0x010fc600078e0002 */
[----:B------:R-:W4:Y:S01]  /*ddc0*/  LDL R2, [R1+0x7a0] ;  /* 0x0007a00001027983 */ /* 0x000f220000100800 */
[----:B------:R-:W-:Y:S01]  /*ddd0*/  PRMT R162, RZ, 0x7610, R162 ;  /* 0x00007610ffa27816 */ /* 0x000fe200000000a2 */
[----:B------:R-:W-:Y:S02]  /*dde0*/  @!P0 IMAD.MOV.U32 R15, RZ, RZ, R87 ;  /* 0x000000ffff0f8224 */ /* 0x000fe400078e0057 */
[----:B------:R-:W4:Y:S01]  /*ddf0*/  LDL R87, [R1+0x79c] ;  /* 0x00079c0001577983 */ /* 0x000f220000100800 */
[----:B------:R-:W-:-:S03]  /*de00*/  PRMT R161, RZ, 0x7610, R161 ;  /* 0x00007610ffa17816 */ /* 0x000fc600000000a1 */
[----:B------:R0:W4:Y:S04]  /*de10*/  @!P0 LDG.E.U16 R162, desc[UR14][R14.64] ;  /* 0x0000000e0ea28981 */ /* 0x000128000c1e1500 */
[----:B------:R1:W-:Y:S04]  /*de20*/  STS.U16 [R4+UR12+0x900], R47 ;  /* 0x0009002f04007988 */ /* 0x0003e8000800040c */
[----:B-1----:R-:W4:Y:S01]  /*de30*/  LDL R47, [R1+0x78c] ;  /* 0x00078c00012f7983 */ /* 0x002f220000100800 */
[----:B------:R-:W-:-:S03]  /*de40*/  PRMT R160, RZ, 0x7610, R160 ;  /* 0x00007610ffa07816 */ /* 0x000fc600000000a0 */
[----:B------:R1:W-:Y:S01]  /*de50*/  STS.U16 [R4+UR12+0x8900], R42 ;  /* 0x0089002a04007988 */ /* 0x0003e2000800040c */
[----:B------:R-:W-:-:S03]  /*de60*/  PRMT R159, RZ, 0x7610, R159 ;  /* 0x00007610ff9f7816 */ /* 0x000fc6000000009f */
[----:B-1----:R-:W4:Y:S01]  /*de70*/  LDL R42, [R1+0x76c] ;  /* 0x00076c00012a7983 */ /* 0x002f220000100800 */
[----:B0-----:R-:W-:-:S03]  /*de80*/  @!P0 IMAD.MOV.U32 R15, RZ, RZ, R46 ;  /* 0x000000ffff0f8224 */ /* 0x001fc600078e002e */
[----:B------:R-:W4:Y:S01]  /*de90*/  LDL R46, [R1+0x790] ;  /* 0x00079000012e7983 */ /* 0x000f220000100800 */
[----:B------:R-:W-:-:S03]  /*dea0*/  @!P0 IMAD.MOV.U32 R14, RZ, RZ, R43 ;  /* 0x000000ffff0e8224 */ /* 0x000fc600078e002b */
[----:B------:R-:W4:Y:S04]  /*deb0*/  LDL R43, [R1+0x77c] ;  /* 0x00077c00012b7983 */ /* 0x000f280000100800 */
[----:B------:R0:W4:Y:S02]  /*dec0*/  @!P0 LDG.E.U16 R161, desc[UR14][R14.64] ;  /* 0x0000000e0ea18981 */ /* 0x000124000c1e1500 */
[----:B0-----:R-:W-:Y:S02]  /*ded0*/  @!P0 IMAD.MOV.U32 R14, RZ, RZ, R25 ;  /* 0x000000ffff0e8224 */ /* 0x001fe400078e0019 */
[----:B------:R-:W4:Y:S01]  /*dee0*/  LDL R25, [R1+0x770] ;  /* 0x0007700001197983 */ /* 0x000f220000100800 */
[----:B--2---:R-:W-:-:S03]  /*def0*/  @!P0 IMAD.MOV.U32 R15, RZ, RZ, R30 ;  /* 0x000000ffff0f8224 */ /* 0x004fc600078e001e */
[----:B------:R-:W2:Y:S04]  /*df00*/  LDL R30, [R1+0x780] ;  /* 0x00078000011e7983 */ /* 0x000ea80000100800 */
[----:B------:R3:W2:Y:S01]  /*df10*/  @!P0 LDG.E.U16 R160, desc[UR14][R14.64] ;  /* 0x0000000e0ea08981 */ /* 0x0006a2000c1e1500 */
        /* <DEDUP_REMOVED lines=15> */
[----:B----4-:R-:W-:Y:S02]  /*e010*/  @!P0 IMAD.MOV.U32 R14, RZ, RZ, R2 ;  /* 0x000000ffff0e8224 */ /* 0x010fe400078e0002 */
[----:B------:R-:W4:Y:S01]  /*e020*/  LDL R2, [R1+0x740] ;  /* 0x0007400001027983 */ /* 0x000f220000100800 */
[----:B------:R-:W-:Y:S01]  /*e030*/  PRMT R156, RZ, 0x7610, R156 ;  /* 0x00007610ff9c7816 */ /* 0x000fe2000000009c */
[----:B------:R-:W-:Y:S01]  /*e040*/  @!P0 IMAD.MOV.U32 R15, RZ, RZ, R87 ;  /* 0x000000ffff0f8224 */ /* 0x000fe200078e0057 */
[----:B------:R-:W-:-:S04]  /*e050*/  PRMT R155, RZ, 0x7610, R155 ;  /* 0x00007610ff9b7816 */ /* 0x000fc8000000009b */
[----:B------:R0:W4:Y:S01]  /*e060*/  @!P0 LDG.E.U16 R156, desc[UR14][R14.64] ;  /* 0x0000000e0e9c8981 */ /* 0x000122000c1e1500 */
[----:B------:R-:W-:Y:S01]  /*e070*/  PRMT R154, RZ, 0x7610, R154 ;  /* 0x00007610ff9a7816 */ /* 0x000fe2000000009a */
[----:B0-----:R-:W-:Y:S01]  /*e080*/  @!P0 IMAD.MOV.U32 R15, RZ, RZ, R47 ;  /* 0x000000ffff0f8224 */ /* 0x001fe200078e002f */
[----:B------:R-:W-:Y:S02]  /*e090*/  PRMT R153, RZ, 0x7610, R153 ;  /* 0x00007610ff997816 */ /* 0x000fe40000000099 */
[----:B------:R-:W-:Y:S01]  /*e0a0*/  LOP3.LUT R87, R149, 0xc0, RZ, 0xc0, !PT ;  /* 0x000000c095577812 */ /* 0x000fe200078ec0ff */
[----:B------:R0:W-:Y:S01]  /*e0b0*/  STS.U16 [R4+UR12+0xd00], R247 ;  /* 0x000d00f704007988 */ /* 0x0001e2000800040c */
[----:B------:R-:W-:Y:S01]  /*e0c0*/  PRMT R152, RZ, 0x7610, R152 ;  /* 0x00007610ff987816 */ /* 0x000fe20000000098 */
[----:B------:R-:W-:-:S05]  /*e0d0*/  @!P0 IMAD.MOV.U32 R14, RZ, RZ, R46 ;  /* 0x000000ffff0e8224 */ /* 0x000fca00078e002e */
[----:B------:R1:W4:Y:S02]  /*e0e0*/  @!P0 LDG.E.U16 R155, desc[UR14][R14.64] ;  /* 0x0000000e0e9b8981 */ /* 0x000324000c1e1500 */
[----:B-1----:R-:W-:Y:S02]  /*e0f0*/  @!P0 IMAD.MOV.U32 R15, RZ, RZ, R43 ;  /* 0x000000ffff0f8224 */ /* 0x002fe400078e002b */
[----:B------:R-:W-:Y:S01]  /*e100*/  IMAD R87, R87, 0x40, R150 ;  /* 0x0000004057577824 */ /* 0x000fe200078e0296 */
[----:B------:R-:W-:Y:S03]  /*e110*/  STS.U16 [R4+UR12+0x8d00], R248 ;  /* 0x008d00f804007988 */ /* 0x000fe6000800040c */
[----:B------:R-:W-:Y:S01]  /*e120*/  IMAD.SHL.U32 R87, R87, 0x2, RZ ;  /* 0x0000000257577824 */ /* 0x000fe200078e00ff */
[----:B------:R-:W-:Y:S04]  /*e130*/  STS.U16 [R4+UR12+0x1100], R238 ;  /* 0x001100ee04007988 */ /* 0x000fe8000800040c */
[----:B------:R-:W-:Y:S01]  /*e140*/  STS.U16 [R4+UR12+0x9100], R239 ;  /* 0x009100ef04007988 */ /* 0x000fe2000800040c */
[----:B------:R-:W-:Y:S01]  /*e150*/  LOP3.LUT R87, R87, 0x30, RZ, 0x3c, !PT ;  /* 0x0000003057577812 */ /* 0x000fe200078e3cff */
[----:B--2---:R-:W-:-:S02]  /*e160*/  @!P0 IMAD.MOV.U32 R14, RZ, RZ, R30 ;  /* 0x000000ffff0e8224 */ /* 0x004fc400078e001e */
[----:B------:R-:W2:Y:S04]  /*e170*/  LDL.LU R30, [R1+0x73c] ;  /* 0x00073c00011e7983 */ /* 0x000ea80000300800 */
[----:B------:R1:W2:Y:S02]  /*e180*/  @!P0 LDG.E.U16 R154, desc[UR14][R14.64] ;  /* 0x0000000e0e9a8981 */ /* 0x0002a4000c1e1500 */
[----:B-1----:R-:W-:Y:S02]  /*e190*/  @!P0 IMAD.MOV.U32 R14, RZ, RZ, R25 ;  /* 0x000000ffff0e8224 */ /* 0x002fe400078e0019 */
[----:B------:R-:W-:Y:S01]  /*e1a0*/  @!P0 IMAD.MOV.U32 R15, RZ, RZ, R42 ;  /* 0x000000ffff0f8224 */ /* 0x000fe200078e002a */
[----:B------:R-:W2:Y:S04]  /*e1b0*/  LDL.LU R25, [R1+0x72c] ;  /* 0x00072c0001197983 */ /* 0x000ea80000300800 */
[----:B0-----:R-:W2:Y:S04]  /*e1c0*/  LDL.LU R247, [R1+0x730] ;  /* 0x0007300001f77983 */ /* 0x001ea80000300800 */
[----:B------:R3:W2:Y:S04]  /*e1d0*/  @!P0 LDG.E.U16 R153, desc[UR14][R14.64] ;  /* 0x0000000e0e998981 */ /* 0x0006a8000c1e1500 */
[----:B------:R-:W-:Y:S04]  /*e1e0*/  STS.U16 [R4+UR12+0x1500], R228 ;  /* 0x001500e404007988 */ /* 0x000fe8000800040c */
[----:B------:R-:W-:Y:S01]  /*e1f0*/  STS.U16 [R4+UR12+0x9500], R229 ;  /* 0x009500e504007988 */ /* 0x000fe2000800040c */
[----:B---3--:R-:W-:-:S03]  /*e200*/  @!P0 IMAD.MOV.U32 R14, RZ, RZ, R33 ;  /* 0x000000ffff0e8224 */ /* 0x008fc600078e0021 */
[----:B------:R-:W3:Y:S01]  /*e210*/  LDL.LU R33, [R1+0x720] ;  /* 0x0007200001217983 */ /* 0x000ee20000300800 */
[----:B------:R-:W-:-:S03]  /*e220*/  @!P0 IMAD.MOV.U32 R15, RZ, RZ, R39 ;  /* 0x000000ffff0f8224 */ /* 0x000fc600078e0027 */
[----:B------:R-:W3:Y:S04]  /*e230*/  LDL.LU R47, [R1+0x71c] ;  /* 0x00071c00012f7983 */ /* 0x000ee80000300800 */
[----:B------:R0:W3:Y:S04]  /*e240*/  @!P0 LDG.E.U16 R152, desc[UR14][R14.64] ;  /* 0x0000000e0e988981 */ /* 0x0000e8000c1e1500 */
[----:B------:R-:W-:Y:S01]  /*e250*/  STS.U16 [R4+UR12+0x1900], R219 ;  /* 0x001900db04007988 */ /* 0x000fe2000800040c */
[----:B0-----:R-:W-:-:S03]  /*e260*/  @!P0 IMAD.MOV.U32 R15, RZ, RZ, R28 ;  /* 0x000000ffff0f8224 */ /* 0x001fc600078e001c */
[----:B------:R-:W3:Y:S04]  /*e270*/  LDL.LU R28, [R1+0x710] ;  /* 0x00071000011c7983 */ /* 0x000ee80000300800 */
[----:B------:R-:W3:Y:S04]  /*e280*/  LDL.LU R43, [R1+0x70c] ;  /* 0x00070c00012b7983 */ /* 0x000ee80000300800 */
[----:B------:R-:W-:Y:S04]  /*e290*/  STS.U16 [R4+UR12+0x9900], R220 ;  /* 0x009900dc04007988 */ /* 0x000fe8000800040c */
[----:B------:R-:W-:Y:S04]  /*e2a0*/  STS.U16 [R4+UR12+0x1d00], R204 ;  /* 0x001d00cc04007988 */ /* 0x000fe8000800040c */
[----:B------:R-:W-:Y:S01]  /*e2b0*/  STS.U16 [R4+UR12+0x9d00], R206 ;  /* 0x009d00ce04007988 */ /* 0x000fe2000800040c */
[----:B------:R-:W-:-:S03]  /*e2c0*/  PRMT R23, RZ, 0x7610, R23 ;  /* 0x00007610ff177816 */ /* 0x000fc60000000017 */
[----:B------:R0:W-:Y:S04]  /*e2d0*/  STS.U16 [R87+UR12+0x180], R24 ;  /* 0x0001801857007988 */ /* 0x0001e8000800040c */
[----:B------:R-:W3:Y:S01]  /*e2e0*/  LDL.LU R39, [R1+0x6fc] ;  /* 0x0006fc0001277983 */ /* 0x000ee20000300800 */
[----:B------:R-:W-:-:S03]  /*e2f0*/  @!P0 IMAD.MOV.U32 R14, RZ, RZ, R10 ;  /* 0x000000ffff0e8224 */ /* 0x000fc600078e000a */
[----:B------:R1:W-:Y:S04]  /*e300*/  STS.U16 [R87+UR12+0x8180], R35 ;  /* 0x0081802357007988 */ /* 0x0003e8000800040c */
[----:B0-----:R-:W3:Y:S04]  /*e310*/  LDL.LU R24, [R1+0x700] ;  /* 0x0007000001187983 */ /* 0x001ee80000300800 */
[----:B------:R-:W3:Y:S04]  /*e320*/  LDL.LU R46, [R1+0x6f0] ;  /* 0x0006f000012e7983 */ /* 0x000ee80000300800 */
[----:B-1----:R-:W3:Y:S04]  /*e330*/  LDL.LU R35, [R1+0x6ec] ;  /* 0x0006ec0001237983 */ /* 0x002ee80000300800 */
[----:B------:R-:W3:Y:S04]  /*e340*/  LDL.LU R42, [R1+0x6e0] ;  /* 0x0006e000012a7983 */ /* 0x000ee80000300800 */
[----:B------:R-:W3:Y:S04]  /*e350*/  LDL.LU R10, [R1+0x6dc] ;  /* 0x0006dc00010a7983 */ /* 0x000ee80000300800 */
[----:B------:R4:W3:Y:S04]  /*e360*/  @!P0 LDG.E.U16 R23, desc[UR14][R14.64] ;  /* 0x0000000e0e178981 */ /* 0x0008e8000c1e1500 */
[----:B------:R0:W-:Y:S01]  /*e370*/  STS.U16 [R87+UR12+0x580], R38 ;  /* 0x0005802657007988 */ /* 0x0001e2000800040c */
[----:B----4-:R-:W-:-:S03]  /*e380*/  @!P0 IMAD.MOV.U32 R14, RZ, RZ, R2 ;  /* 0x000000ffff0e8224 */ /* 0x010fc600078e0002 */
[----:B------:R-:W4:Y:S04]  /*e390*/  LDL.LU R2, [R1+0x6cc] ;  /* 0x0006cc0001027983 */ /* 0x000f280000300800 */
[----:B0-----:R-:W4:Y:S01]  /*e3a0*/  LDL.LU R38, [R1+0x6d0] ;  /* 0x0006d00001267983 */ /* 0x001f220000300800 */
[----:B------:R-:W-:Y:S02]  /*e3b0*/  PRMT R22, RZ, 0x7610, R22 ;  /* 0x00007610ff167816 */ /* 0x000fe40000000016 */
[----:B------:R-:W-:Y:S02]  /*e3c0*/  PRMT R21, RZ, 0x7610, R21 ;  /* 0x00007610ff157816 */ /* 0x000fe40000000015 */
[----:B------:R-:W-:Y:S02]  /*e3d0*/  PRMT R20, RZ, 0x7610, R20 ;  /* 0x00007610ff147816 */ /* 0x000fe40000000014 */
[----:B------:R-:W-:-:S02]  /*e3e0*/  PRMT R19, RZ, 0x7610, R19 ;  /* 0x00007610ff137816 */ /* 0x000fc40000000013 */
[----:B------:R-:W-:Y:S01]  /*e3f0*/  PRMT R18, RZ, 0x7610, R18 ;  /* 0x00007610ff127816 */ /* 0x000fe20000000012 */
[----:B------:R0:W-:Y:S01]  /*e400*/  STS.U16 [R87+UR12+0x8580], R5 ;  /* 0x0085800557007988 */ /* 0x0001e2000800040c */
[----:B------:R-:W-:-:S03]  /*e410*/  PRMT R17, RZ, 0x7610, R17 ;  /* 0x00007610ff117816 */ /* 0x000fc60000000011 */
[----:B0-----:R-:W4:Y:S01]  /*e420*/  LDL.LU R5, [R1+0x6bc] ;  /* 0x0006bc0001057983 */ /* 0x001f220000300800 */
[----:B------:R-:W-:Y:S01]  /*e430*/  PRMT R16, RZ, 0x7610, R16 ;  /* 0x00007610ff107816 */ /* 0x000fe20000000010 */
[----:B--2---:R-:W-:-:S05]  /*e440*/  @!P0 IMAD.MOV.U32 R15, RZ, RZ, R30 ;  /* 0x000000ffff0f8224 */ /* 0x004fca00078e001e */
[----:B------:R0:W2:Y:S02]  /*e450*/  @!P0 LDG.E.U16 R22, desc[UR14][R14.64] ;  /* 0x0000000e0e168981 */ /* 0x0000a4000c1e1500 */
[----:B0-----:R-:W-:Y:S02]  /*e460*/  @!P0 IMAD.MOV.U32 R15, RZ, RZ, R25 ;  /* 0x000000ffff0f8224 */ /* 0x001fe400078e0019 */
[----:B------:R-:W-:-:S05]  /*e470*/  @!P0 IMAD.MOV.U32 R14, RZ, RZ, R247 ;  /* 0x000000ffff0e8224 */ /* 0x000fca00078e00f7 */
[----:B------:R3:W2:Y:S02]  /*e480*/  @!P0 LDG.E.U16 R21, desc[UR14][R14.64] ;  /* 0x0000000e0e158981 */ /* 0x0006a4000c1e1500 */
[----:B---3--:R-:W-:Y:S02]  /*e490*/  @!P0 IMAD.MOV.U32 R14, RZ, RZ, R33 ;  /* 0x000000ffff0e8224 */ /* 0x008fe400078e0021 */
[----:B------:R-:W-:-:S05]  /*e4a0*/  @!P0 IMAD.MOV.U32 R15, RZ, RZ, R47 ;  /* 0x000000ffff0f8224 */ /* 0x000fca00078e002f */
[----:B------:R0:W3:Y:S02]  /*e4b0*/  @!P0 LDG.E.U16 R20, desc[UR14][R14.64] ;  /* 0x0000000e0e148981 */ /* 0x0000e4000c1e1500 */
[----:B0-----:R-:W-:Y:S02]  /*e4c0*/  @!P0 IMAD.MOV.U32 R14, RZ, RZ, R28 ;  /* 0x000000ffff0e8224 */ /* 0x001fe400078e001c */
[----:B------:R-:W-:-:S05]  /*e4d0*/  @!P0 IMAD.MOV.U32 R15, RZ, RZ, R43 ;  /* 0x000000ffff0f8224 */ /* 0x000fca00078e002b */
[----:B------:R0:W3:Y:S02]  /*e4e0*/  @!P0 LDG.E.U16 R19, desc[UR14][R14.64] ;  /* 0x0000000e0e138981 */ /* 0x0000e4000c1e1500 */
[----:B0-----:R-:W-:Y:S02]  /*e4f0*/  @!P0 IMAD.MOV.U32 R15, RZ, RZ, R39 ;  /* 0x000000ffff0f8224 */ /* 0x001fe400078e0027 */
[----:B------:R-:W-:-:S05]  /*e500*/  @!P0 IMAD.MOV.U32 R14, RZ, RZ, R24 ;  /* 0x000000ffff0e8224 */ /* 0x000fca00078e0018 */
[----:B------:R0:W3:Y:S04]  /*e510*/  @!P0 LDG.E.U16 R18, desc[UR14][R14.64] ;  /* 0x0000000e0e128981 */ /* 0x0000e8000c1e1500 */
[----:B------:R-:W-:Y:S01]  /*e520*/  STL [R1+0xcf8], R10 ;  /* 0x000cf80a01007387 */ /* 0x000fe20000100800 */
[----:B0-----:R-:W-:-:S03]  /*e530*/  @!P0 IMAD.MOV.U32 R14, RZ, RZ, R46 ;  /* 0x000000ffff0e8224 */ /* 0x001fc600078e002e */
[----:B------:R-:W-:Y:S01]  /*e540*/  STL.64 [R1+0xfd8], R50 ;  /* 0x000fd83201007387 */ /* 0x000fe20000100a00 */
[----:B------:R-:W-:-:S03]  /*e550*/  @!P0 IMAD.MOV.U32 R15, RZ, RZ, R35 ;  /* 0x000000ffff0f8224 */ /* 0x000fc600078e0023 */
[----:B------:R-:W-:Y:S04]  /*e560*/  STL.64 [R1+0xfd0], R48 ;  /* 0x000fd03001007387 */ /* 0x000fe80000100a00 */
[----:B------:R-:W-:Y:S04]  /*e570*/  STL.64 [R1+0xfc8], R46 ;  /* 0x000fc82e01007387 */ /* 0x000fe80000100a00 */
[----:B------:R-:W-:Y:S04]  /*e580*/  STL.64 [R1+0xfc0], R44 ;  /* 0x000fc02c01007387 */ /* 0x000fe80000100a00 */
[----:B------:R-:W-:Y:S04]  /*e590*/  STL.64 [R1+0xfb8], R42 ;  /* 0x000fb82a01007387 */ /* 0x000fe80000100a00 */
[----:B------:R-:W-:Y:S04]  /*e5a0*/  STL.64 [R1+0xfb0], R40 ;  /* 0x000fb02801007387 */ /* 0x000fe80000100a00 */
[----:B------:R0:W3:Y:S02]  /*e5b0*/  @!P0 LDG.E.U16 R17, desc[UR14][R14.64] ;  /* 0x0000000e0e118981 */ /* 0x0000e4000c1e1500 */
[----:B0-----:R-:W-:-:S02]  /*e5c0*/  @!P0 IMAD.MOV.U32 R14, RZ, RZ, R42 ;  /* 0x000000ffff0e8224 */ /* 0x001fc400078e002a */
[----:B------:R-:W-:-:S05]  /*e5d0*/  @!P0 IMAD.MOV.U32 R15, RZ, RZ, R10 ;  /* 0x000000ffff0f8224 */ /* 0x000fca00078e000a */
[----:B------:R0:W3:Y:S04]  /*e5e0*/  @!P0 LDG.E.U16 R16, desc[UR14][R14.64] ;  /* 0x0000000e0e108981 */ /* 0x0000e8000c1e1500 */
[----:B----4-:R-:W-:Y:S04]  /*e5f0*/  STL.64 [R1+0xfa8], R38 ;  /* 0x000fa82601007387 */ /* 0x010fe80000100a00 */
[----:B------:R-:W-:Y:S04]  /*e600*/  STL.64 [R1+0xfa0], R36 ;  /* 0x000fa02401007387 */ /* 0x000fe80000100a00 */
[----:B------:R-:W-:Y:S04]  /*e610*/  STL.64 [R1+0xf98], R34 ;  /* 0x000f982201007387 */ /* 0x000fe80000100a00 */
[----:B------:R-:W-:Y:S04]  /*e620*/  STL.64 [R1+0xf90], R32 ;  /* 0x000f902001007387 */ /* 0x000fe80000100a00 */
[----:B------:R-:W-:Y:S01]  /*e630*/  STL.64 [R1+0xf88], R30 ;  /* 0x000f881e01007387 */ /* 0x000fe20000100a00 */
[----:B0-----:R-:W-:-:S03]  /*e640*/  @!P0 IMAD.MOV.U32 R15, RZ, RZ, R2 ;  /* 0x000000ffff0f8224 */ /* 0x001fc600078e0002 */
[----:B------:R-:W-:Y:S04]  /*e650*/  STL.64 [R1+0xf80], R28 ;  /* 0x000f801c01007387 */ /* 0x000fe80000100a00 */
[----:B------:R-:W-:Y:S04]  /*e660*/  STL.64 [R1+0xf78], R26 ;  /* 0x000f781a01007387 */ /* 0x000fe80000100a00 */
[----:B------:R-:W-:Y:S04]  /*e670*/  STL.64 [R1+0xf70], R24 ;  /* 0x000f701801007387 */ /* 0x000fe80000100a00 */
[----:B------:R0:W-:Y:S04]  /*e680*/  STL [R1+0xcfc], R2 ;  /* 0x000cfc0201007387 */ /* 0x0001e80000100800 */
[----:B0-----:R-:W4:Y:S01]  /*e690*/  LDL.LU R2, [R1+0x6c0] ;  /* 0x0006c00001027983 */ /* 0x001f220000300800 */
[----:B------:R-:W-:-:S03]  /*e6a0*/  LOP3.LUT R4, R149, 0xc0, RZ, 0xc0, !PT ;  /* 0x000000c095047812 */ /* 0x000fc600078ec0ff */
[----:B------:R-:W-:Y:S02]  /*e6b0*/  STS.U16 [R87+UR12+0x980], R93 ;  /* 0x0009805d57007988 */ /* 0x000fe4000800040c */
[----:B------:R-:W-:Y:S02]  /*e6c0*/  IMAD R4, R4, 0x40, R150 ;  /* 0x0000004004047824 */ /* 0x000fe400078e0296 */
[----:B------:R-:W-:Y:S02]  /*e6d0*/  STS.U16 [R87+UR12+0x8980], R92 ;  /* 0x0089805c57007988 */ /* 0x000fe4000800040c */
[----:B------:R-:W-:Y:S02]  /*e6e0*/  IMAD.SHL.U32 R4, R4, 0x2, RZ ;  /* 0x0000000204047824 */ /* 0x000fe400078e00ff */
[----:B------:R-:W-:Y:S04]  /*e6f0*/  STS.U16 [R87+UR12+0xd80], R91 ;  /* 0x000d805b57007988 */ /* 0x000fe8000800040c */
[----:B------:R-:W-:Y:S01]  /*e700*/  STS.U16 [R87+UR12+0x8d80], R90 ;  /* 0x008d805a57007988 */ /* 0x000fe2000800040c */
[----:B------:R-:W-:-:S03]  /*e710*/  LOP3.LUT R4, R4, 0x40, RZ, 0x3c, !PT ;  /* 0x0000004004047812 */ /* 0x000fc600078e3cff */
[----:B------:R-:W-:Y:S04]  /*e720*/  STS.U16 [R87+UR12+0x1180], R89 ;  /* 0x0011805957007988 */ /* 0x000fe8000800040c */
[----:B------:R-:W-:Y:S04]  /*e730*/  STS.U16 [R87+UR12+0x9180], R88 ;  /* 0x0091805857007988 */ /* 0x000fe8000800040c */
[----:B------:R-:W-:Y:S04]  /*e740*/  STS.U16 [R87+UR12+0x1580], R244 ;  /* 0x001580f457007988 */ /* 0x000fe8000800040c */
        /* <DEDUP_REMOVED lines=8> */
[----:B------:R-:W-:-:S03]  /*e7d0*/  IMAD R10, R10, 0x40, R150 ;  /* 0x000000400a0a7824 */ /* 0x000fc600078e0296 */
[----:B------:R-:W-:Y:S04]  /*e7e0*/  STS.U16 [R4+UR12+0x600], R84 ;  /* 0x0006005404007988 */ /* 0x000fe8000800040c */
[----:B------:R-:W-:Y:S04]  /*e7f0*/  STS.U16 [R4+UR12+0x8600], R83 ;  /* 0x0086005304007988 */ /* 0x000fe8000800040c */
[----:B------:R-:W-:Y:S04]  /*e800*/  STS.U16 [R4+UR12+0xa00], R82 ;  /* 0x000a005204007988 */ /* 0x000fe8000800040c */
[----:B------:R-:W-:Y:S01]  /*e810*/  STS.U16 [R4+UR12+0x8a00], R81 ;  /* 0x008a005104007988 */ /* 0x000fe2000800040c */
[----:B------:R-:W-:-:S03]  /*e820*/  IMAD.SHL.U32 R10, R10, 0x2, RZ ;  /* 0x000000020a0a7824 */ /* 0x000fc600078e00ff */
        /* <DEDUP_REMOVED lines=10> */
[----:B------:R0:W-:Y:S04]  /*e8d0*/  STS.U16 [R4+UR12+0x9e00], R215 ;  /* 0x009e00d704007988 */ /* 0x0001e8000800040c */
[----:B------:R-:W-:Y:S01]  /*e8e0*/  STS.U16 [R10+UR12+0x280], R76 ;  /* 0x0002804c0a007988 */ /* 0x000fe2000800040c */
[----:B0-----:R-:W-:-:S03]  /*e8f0*/  LOP3.LUT R4, R151, 0xc0, RZ, 0xc0, !PT ;  /* 0x000000c097047812 */ /* 0x001fc600078ec0ff */
[----:B------:R-:W-:Y:S01]  /*e900*/  STS.U16 [R10+UR12+0x8280], R75 ;  /* 0x0082804b0a007988 */ /* 0x000fe2000800040c */
[----:B------:R-:W-:-:S03]  /*e910*/  PRMT R13, RZ, 0x7610, R13 ;  /* 0x00007610ff0d7816 */ /* 0x000fc6000000000d */
[----:B------:R-:W-:Y:S01]  /*e920*/  STS.U16 [R10+UR12+0x680], R74 ;  /* 0x0006804a0a007988 */ /* 0x000fe2000800040c */
[----:B------:R-:W-:-:S03]  /*e930*/  IMAD R4, R4, 0x40, R60 ;  /* 0x0000004004047824 */ /* 0x000fc600078e023c */
[----:B------:R-:W-:Y:S01]  /*e940*/  STS.U16 [R10+UR12+0x8680], R73 ;  /* 0x008680490a007988 */ /* 0x000fe2000800040c */
[----:B------:R-:W-:-:S03]  /*e950*/  @!P0 IMAD.MOV.U32 R14, RZ, RZ, R38 ;  /* 0x000000ffff0e8224 */ /* 0x000fc600078e0026 */
[----:B------:R-:W-:Y:S01]  /*e960*/  STS.U16 [R10+UR12+0xa80], R72 ;  /* 0x000a80480a007988 */ /* 0x000fe2000800040c */
[----:B------:R-:W-:-:S03]  /*e970*/  IMAD.SHL.U32 R4, R4, 0x2, RZ ;  /* 0x0000000204047824 */ /* 0x000fc600078e00ff */
[----:B------:R-:W-:Y:S04]  /*e980*/  STS.U16 [R10+UR12+0x8a80], R71 ;  /* 0x008a80470a007988 */ /* 0x000fe8000800040c */
[----:B------:R-:W-:Y:S04]  /*e990*/  STS.U16 [R10+UR12+0xe80], R70 ;  /* 0x000e80460a007988 */ /* 0x000fe8000800040c */
[----:B------:R-:W-:Y:S01]  /*e9a0*/  STS.U16 [R10+UR12+0x8e80], R69 ;  /* 0x008e80450a007988 */ /* 0x000fe2000800040c */
[----:B------:R-:W-:-:S03]  /*e9b0*/  LOP3.LUT R4, R4, 0x60, RZ, 0x3c, !PT ;  /* 0x0000006004047812 */ /* 0x000fc600078e3cff */
[----:B------:R-:W-:Y:S04]  /*e9c0*/  STS.U16 [R10+UR12+0x1280], R252 ;  /* 0x001280fc0a007988 */ /* 0x000fe8000800040c */
[----:B------:R-:W-:Y:S04]  /*e9d0*/  STS.U16 [R10+UR12+0x9280], R251 ;  /* 0x009280fb0a007988 */ /* 0x000fe8000800040c */
[----:B------:R-:W-:Y:S04]  /*e9e0*/  STS.U16 [R10+UR12+0x1680], R240 ;  /* 0x001680f00a007988 */ /* 0x000fe8000800040c */
[----:B------:R0:W3:Y:S04]  /*e9f0*/  @!P0 LDG.E.U16 R13, desc[UR14][R14.64] ;  /* 0x0000000e0e0d8981 */ /* 0x0000e8000c1e1500 */
        /* <DEDUP_REMOVED lines=19> */
[----:B------:R-:W-:Y:S01]  /*eb30*/  STS.U16 [R4+UR12+0x1f00], R212 ;  /* 0x001f00d404007988 */ /* 0x000fe2000800040c */
[----:B------:R-:W-:-:S03]  /*eb40*/  PRMT R11, RZ, 0x7610, R11 ;  /* 0x00007610ff0b7816 */ /* 0x000fc6000000000b */
[----:B------:R-:W-:Y:S01]  /*eb50*/  STS.U16 [R4+UR12+0x9f00], R211 ;  /* 0x009f00d304007988 */ /* 0x000fe2000800040c */
[----:B0-----:R-:W-:Y:S02]  /*eb60*/  @!P0 IMAD.MOV.U32 R15, RZ, RZ, R5 ;  /* 0x000000ffff0f8224 */ /* 0x001fe400078e0005 */
[----:B----4-:R-:W-:Y:S01]  /*eb70*/  @!P0 IMAD.MOV.U32 R14, RZ, RZ, R2 ;  /* 0x000000ffff0e8224 */ /* 0x010fe200078e0002 */
[----:B------:R0:W-:Y:S04]  /*eb80*/  STL [R1+0xd04], R2 ;  /* 0x000d040201007387 */ /* 0x0001e80000100800 */
[----:B------:R-:W4:Y:S01]  /*eb90*/  @!P0 LDG.E.U16 R11, desc[UR14][R14.64] ;  /* 0x0000000e0e0b8981 */ /* 0x000f22000c1e1500 */
[----:B0-----:R-:W-:-:S05]  /*eba0*/  LOP3.LUT R2, R151, 0xc0, RZ, 0xc0, !PT ;  /* 0x000000c097027812 */ /* 0x001fca00078ec0ff */
[----:B------:R-:W-:Y:S01]  /*ebb0*/  IMAD R2, R2, 0x40, R60 ;  /* 0x0000004002027824 */ /* 0x000fe200078e023c */
[----:B------:R-:W-:Y:S03]  /*ebc0*/  STL [R1+0xd00], R5 ;  /* 0x000d000501007387 */ /* 0x000fe60000100800 */
[----:B------:R-:W-:Y:S01]  /*ebd0*/  IMAD.SHL.U32 R2, R2, 0x2, RZ ;  /* 0x0000000202027824 */ /* 0x000fe200078e00ff */
[----:B------:R-:W4:Y:S04]  /*ebe0*/  LDL.LU.64 R24, [R1+0x400] ;  /* 0x0004000001187983 */ /* 0x000f280000300a00 */
[----:B------:R-:W-:Y:S01]  /*ebf0*/  LOP3.LUT R2, R2, 0x70, RZ, 0x3c, !PT ;  /* 0x0000007002027812 */ /* 0x000fe200078e3cff */
[----:B------:R-:W4:Y:S04]  /*ec00*/  LDL.LU.64 R26, [R1+0x408] ;  /* 0x00040800011a7983 */ /* 0x000f280000300a00 */
[----:B------:R-:W4:Y:S04]  /*ec10*/  LDL.LU.64 R28, [R1+0x410] ;  /* 0x00041000011c7983 */ /* 0x000f280000300a00 */
[----:B------:R-:W4:Y:S04]  /*ec20*/  LDL.LU.64 R30, [R1+0x418] ;  /* 0x00041800011e7983 */ /* 0x000f280000300a00 */
[----:B------:R-:W4:Y:S04]  /*ec30*/  LDL.LU.64 R32, [R1+0x420] ;  /* 0x0004200001207983 */ /* 0x000f280000300a00 */
[----:B------:R-:W4:Y:S04]  /*ec40*/  LDL.LU.64 R34, [R1+0x428] ;  /* 0x0004280001227983 */ /* 0x000f280000300a00 */
[----:B------:R-:W-:Y:S04]  /*ec50*/  STS.U16 [R2+UR12+0x380], R59 ;  /* 0x0003803b02007988 */ /* 0x000fe8000800040c */
        /* <DEDUP_REMOVED lines=13> */
[----:B------:R0:W-:Y:S04]  /*ed30*/  STS.U16 [R2+UR12+0x8f80], R52 ;  /* 0x008f803402007988 */ /* 0x0001e8000800040c */
[----:B------:R-:W4:Y:S04]  /*ed40*/  LDL.LU.64 R50, [R1+0x468] ;  /* 0x0004680001327983 */ /* 0x000f280000300a00 */
[----:B0-----:R-:W4:Y:S04]  /*ed50*/  LDL.LU.64 R52, [R1+0x470] ;  /* 0x0004700001347983 */ /* 0x001f280000300a00 */
[----:B------:R-:W4:Y:S04]  /*ed60*/  LDL.LU.64 R54, [R1+0x478] ;  /* 0x0004780001367983 */ /* 0x000f280000300a00 */
        /* <DEDUP_REMOVED lines=48> */
[----:B------:R-:W-:Y:S04]  /*f070*/  STS.U16 [R2+UR12+0x1380], R246 ;  /* 0x001380f602007988 */ /* 0x000fe8000800040c */
[----:B------:R-:W-:Y:S04]  /*f080*/  STS.U16 [R2+UR12+0x9380], R245 ;  /* 0x009380f502007988 */ /* 0x000fe8000800040c */
[----:B------:R-:W-:Y:S04]  /*f090*/  STS.U16 [R2+UR12+0x1780], R234 ;  /* 0x001780ea02007988 */ /* 0x000fe8000800040c */
[----:B------:R-:W-:Y:S04]  /*f0a0*/  STS.U16 [R2+UR12+0x9780], R233 ;  /* 0x009780e902007988 */ /* 0x000fe8000800040c */
[----:B------:R-:W-:Y:S04]  /*f0b0*/  STS.U16 [R2+UR12+0x1b80], R222 ;  /* 0x001b80de02007988 */ /* 0x000fe8000800040c */
[----:B------:R-:W-:Y:S04]  /*f0c0*/  STS.U16 [R2+UR12+0x9b80], R221 ;  /* 0x009b80dd02007988 */ /* 0x000fe8000800040c */
[----:B------:R-:W-:Y:S04]  /*f0d0*/  STS.U16 [R2+UR12+0x1f80], R210 ;  /* 0x001f80d202007988 */ /* 0x000fe8000800040c */
[----:B------:R0:W-:Y:S04]  /*f0e0*/  STS.U16 [R2+UR12+0x9f80], R209 ;  /* 0x009f80d102007988 */ /* 0x0001e8000800040c */
[----:B------:R-:W-:Y:S01]  /*f0f0*/  STS.U16 [R3+UR12+0x10000], R207 ;  /* 0x010000cf03007988 */ /* 0x000fe2000800040c */
[----:B0-----:R-:W-:-:S03]  /*f100*/  LOP3.LUT R2, R3, 0x40, RZ, 0x3c, !PT ;  /* 0x0000004003027812 */ /* 0x001fc600078e3cff */
        /* <DEDUP_REMOVED lines=54> */
[----:B--2---:R-:W-:Y:S04]  /*f470*/  STS.U16 [R2+UR12+0x15a00], R22 ;  /* 0x015a001602007988 */ /* 0x004fe8000800040c */
[----:B------:R-:W-:Y:S04]  /*f480*/  STS.U16 [R2+UR12+0x15e00], R21 ;  /* 0x015e001502007988 */ /* 0x000fe8000800040c */
[----:B---3--:R-:W-:Y:S04]  /*f490*/  STS.U16 [R2+UR12+0x16200], R20 ;  /* 0x0162001402007988 */ /* 0x008fe8000800040c */
[----:B------:R-:W-:Y:S04]  /*f4a0*/  STS.U16 [R2+UR12+0x16600], R19 ;  /* 0x0166001302007988 */ /* 0x000fe8000800040c */
[----:B------:R-:W-:Y:S04]  /*f4b0*/  STS.U16 [R2+UR12+0x16a00], R18 ;  /* 0x016a001202007988 */ /* 0x000fe8000800040c */
[----:B------:R-:W-:Y:S04]  /*f4c0*/  STS.U16 [R2+UR12+0x16e00], R17 ;  /* 0x016e001102007988 */ /* 0x000fe8000800040c */
[----:B------:R-:W-:Y:S04]  /*f4d0*/  STS.U16 [R2+UR12+0x17200], R16 ;  /* 0x0172001002007988 */ /* 0x000fe8000800040c */
[----:B------:R-:W-:Y:S04]  /*f4e0*/  STS.U16 [R2+UR12+0x17600], R13 ;  /* 0x0176000d02007988 */ /* 0x000fe8000800040c */
[----:B----4-:R-:W-:Y:S01]  /*f4f0*/  STS.U16 [R2+UR12+0x17a00], R11 ;  /* 0x017a000b02007988 */ /* 0x010fe2000800040c */
[----:B------:R0:W-:Y:S06]  /*f500*/  MEMBAR.ALL.CTA ;  /* 0x0000000000007992 */ /* 0x0001ec0000008000 */
[----:B0-----:R-:W0:Y:S01]  /*f510*/  FENCE.VIEW.ASYNC.S ;  /* 0x00000000000073c6 */ /* 0x001e220000000000 */
[----:B------:R-:W-:-:S04]  /*f520*/  USHF.L.U32 UR4, UR24, 0x7, URZ ;  /* 0x0000000718047899 */ /* 0x000fc8000800063f */
[----:B------:R-:W-:Y:S01]  /*f530*/  ULOP3.LUT UR4, UR4, 0x200, URZ, 0xc0, !UPT ;  /* 0x0000020004047892 */ /* 0x000fe2000f8ec03f */
[----:B0-----:R-:W-:Y:S03]  /*f540*/  BAR.SYNC.DEFER_BLOCKING 0x0 ;  /* 0x0000000000007b1d */ /* 0x001fe60000010000 */
[----:B------:R-:W-:-:S04]  /*f550*/  ULEA.HI UR4, UR12, UR4, URZ, 0x1c ;  /* 0x000000040c047291 */ /* 0x000fc8000f8fe03f */
[----:B------:R-:W-:Y:S01]  /*f560*/  ULOP3.LUT UR8, UR4, 0x3fff, URZ, 0xc0, !UPT ;  /* 0x00003fff04087892 */ /* 0x000fe2000f8ec03f */
[----:B------:R-:W-:Y:S01]  /*f570*/  UMOV UR9, 0x40000040 ;  /* 0x4000004000097882 */ /* 0x000fe20000000000 */
[----:B------:R-:W-:-:S07]  /*f580*/  WARPGROUP.ARRIVE ;  /* 0x00000000000079c5 */ /* 0x000fce0000000000 */
[----:B------:R-:W-:Y:S01]  /*f590*/  HGMMA.64x256x16.F32.BF16 R24, gdesc[UR8].tnspA, R24, gsb0 ;  /* 0x23e00000081879f0 */ /* 0x000fe20008001818 */
[----:B------:R-:W-:Y:S01]  /*f5a0*/  UIADD3 UR8, UP0, UR8, 0x80, URZ ;  /* 0x0000008008087890 */ /* 0x000fe2000ff1e03f */
[----:B------:R-:W-:-:S03]  /*f5b0*/  UMOV UR4, URZ ;  /* 0x0000003f00047c82 */ /* 0x000fc60008000000 */
[----:B------:R-:W-:-:S03]  /*f5c0*/  UIADD3.X UR5, UR4, 0x40000040, URZ, UP0, !UPT ;  /* 0x4000004004057890 */ /* 0x000fc600087fe43f */
[----:B------:R-:W-:Y:S02]  /*f5d0*/  UMOV UR4, UR8 ;  /* 0x0000000800047c82 */ /* 0x000fe40008000000 */
[----:B------:R-:W-:Y:S01]  /*f5e0*/  UIADD3.64 UR20, UR4, 0x80, URZ ;  /* 0x0000008004147897 */ /* 0x000fe2000fffe03f */
[----:B------:R-:W-:Y:S02]  /*f5f0*/  WARPGROUP.DEPBAR.LE gsb0, 0x0 ;  /* 0x00008000000079c5 */ /* 0x000fe40000010000 */
[----:B------:R-:W-:-:S15]  /*f600*/  WARPGROUP.ARRIVE ;  /* 0x00000000000079c5 */ /* 0x000fde0000000000 */
[----:B------:R-:W-:Y:S01]  /*f610*/  HGMMA.64x256x16.F32.BF16 R24, gdesc[UR4].tnspA, R24, gsb0 ;  /* 0x23e00000041879f0 */ /* 0x000fe20008001818 */
[----:B------:R-:W-:Y:S02]  /*f620*/  UIADD3.64 UR16, UR4, 0x100, URZ ;  /* 0x0000010004107897 */ /* 0x000fe4000fffe03f */
[----:B------:R-:W-:Y:S02]  /*f630*/  WARPGROUP.DEPBAR.LE gsb0, 0x0 ;  /* 0x00008000000079c5 */ /* 0x000fe40000010000 */
[----:B------:R-:W-:-:S15]  /*f640*/  WARPGROUP.ARRIVE ;  /* 0x00000000000079c5 */ /* 0x000fde0000000000 */
[----:B------:R-:W-:-:S08]  /*f650*/  NOP ;  /* 0x0000000000007918 */ /* 0x000fd00000000000 */
[----:B------:R-:W-:Y:S01]  /*f660*/  HGMMA.64x256x16.F32.BF16 R24, gdesc[UR20].tnspA, R24, gsb0 ;  /* 0x23e00000141879f0 */ /* 0x000fe20008001818 */
[----:B------:R-:W-:Y:S02]  /*f670*/  STL [R1+0xd08], R3 ;  /* 0x000d080301007387 */ /* 0x000fe40000100800 */
[----:B------:R-:W-:Y:S02]  /*f680*/  WARPGROUP.DEPBAR.LE gsb0, 0x0 ;  /* 0x00008000000079c5 */ /* 0x000fe40000010000 */
[----:B------:R-:W-:-:S15]  /*f690*/  WARPGROUP.ARRIVE ;  /* 0x00000000000079c5 */ /* 0x000fde0000000000 */
[----:B------:R-:W-:-:S08]  /*f6a0*/  NOP ;  /* 0x0000000000007918 */ /* 0x000fd00000000000 */
[----:B------:R-:W-:Y:S03]  /*f6b0*/  HGMMA.64x256x16.F32.BF16 R24, gdesc[UR16].tnspA, R24, gsb0 ;  /* 0x23e00000101879f0 */ /* 0x000fe60008001818 */
[----:B------:R-:W-:Y:S02]  /*f6c0*/  WARPGROUP.DEPBAR.LE gsb0, 0x0 ;  /* 0x00008000000079c5 */ /* 0x000fe40000010000 */
[----:B------:R0:W-:Y:S04]  /*f6d0*/  STL.64 [R1+0x400], R24 ;  /* 0x0004001801007387 */ /* 0x0001e80000100a00 */
        /* <DEDUP_REMOVED lines=58> */
[----:B------:R4:W-:Y:S01]  /*fa80*/  STL.64 [R1+0x5d8], R142 ;  /* 0x0005d88e01007387 */ /* 0x0009e20000100a00 */
[----:B------:R-:W-:-:S03]  /*fa90*/  IMAD.MOV.U32 R250, RZ, RZ, R25 ;  /* 0x000000fffffa7224 */ /* 0x000fc600078e0019 */
[----:B------:R4:W-:Y:S01]  /*faa0*/  STL.64 [R1+0x5e0], R144 ;  /* 0x0005e09001007387 */ /* 0x0009e20000100a00 */
[----:B------:R-:W-:-:S03]  /*fab0*/  IMAD.MOV.U32 R244, RZ, RZ, R24 ;  /* 0x000000fffff47224 */ /* 0x000fc600078e0018 */
[----:B------:R4:W-:Y:S01]  /*fac0*/  STL.64 [R1+0x5e8], R146 ;  /* 0x0005e89201007387 */ /* 0x0009e20000100a00 */
[----:B------:R-:W-:-:S03]  /*fad0*/  IMAD.MOV.U32 R252, RZ, RZ, R27 ;  /* 0x000000fffffc7224 */ /* 0x000fc600078e001b */
[----:B------:R4:W-:Y:S01]  /*fae0*/  STL.64 [R1+0x5f0], R148 ;  /* 0x0005f09401007387 */ /* 0x0009e20000100a00 */
[----:B------:R-:W-:-:S03]  /*faf0*/  IMAD.MOV.U32 R246, RZ, RZ, R26 ;  /* 0x000000fffff67224 */ /* 0x000fc600078e001a */
[----:B------:R4:W-:Y:S04]  /*fb00*/  STL.64 [R1+0x5f8], R150 ;  /* 0x0005f89601007387 */ /* 0x0009e80000100a00 */
[----:B0-----:R-:W4:Y:S04]  /*fb10*/  LDL.LU.64 R24, [R1+0x200] ;  /* 0x0002000001187983 */ /* 0x001f280000300a00 */
[----:B-1----:R-:W4:Y:S04]  /*fb20*/  LDL.LU.64 R26, [R1+0x208] ;  /* 0x00020800011a7983 */ /* 0x002f280000300a00 */
[----:B--2---:R-:W2:Y:S04]  /*fb30*/  LDL.LU.64 R28, [R1+0x210] ;  /* 0x00021000011c7983 */ /* 0x004ea80000300a00 */
[----:B---3--:R-:W2:Y:S04]  /*fb40*/  LDL.LU.64 R30, [R1+0x218] ;  /* 0x00021800011e7983 */ /* 0x008ea80000300a00 */
[----:B----4-:R-:W2:Y:S04]  /*fb50*/  LDL.LU.64 R32, [R1+0x220] ;  /* 0x0002200001207983 */ /* 0x010ea80000300a00 */
[----:B------:R-:W2:Y:S04]  /*fb60*/  LDL.LU.64 R34, [R1+0x228] ;  /* 0x0002280001227983 */ /* 0x000ea80000300a00 */
        /* <DEDUP_REMOVED lines=15> */
[----:B------:R-:W2:Y:S01]  /*fc60*/  LDL.LU.64 R66, [R1+0x2a8] ;  /* 0x0002a80001427983 */ /* 0x000ea20000300a00 */
[----:B------:R-:W-:-:S03]  /*fc70*/  IMAD.MOV.U32 R16, RZ, RZ, R77 ;  /* 0x000000ffff107224 */ /* 0x000fc600078e004d */
[----:B------:R-:W2:Y:S01]  /*fc80*/  LDL.LU.64 R68, [R1+0x2b0] ;  /* 0x0002b00001447983 */ /* 0x000ea20000300a00 */
[----:B------:R-:W-:-:S03]  /*fc90*/  IMAD.MOV.U32 R20, RZ, RZ, R76 ;  /* 0x000000ffff147224 */ /* 0x000fc600078e004c */
[----:B------:R-:W2:Y:S01]  /*fca0*/  LDL.LU.64 R70, [R1+0x2b8] ;  /* 0x0002b80001467983 */ /* 0x000ea20000300a00 */
[----:B------:R-:W-:-:S03]  /*fcb0*/  IMAD.MOV.U32 R17, RZ, RZ, R79 ;  /* 0x000000ffff117224 */ /* 0x000fc600078e004f */
[----:B------:R-:W2:Y:S01]  /*fcc0*/  LDL.LU.64 R72, [R1+0x2c0] ;  /* 0x0002c00001487983 */ /* 0x000ea20000300a00 */
[----:B------:R-:W-:-:S03]  /*fcd0*/  IMAD.MOV.U32 R21, RZ, RZ, R78 ;  /* 0x000000ffff157224 */ /* 0x000fc600078e004e */
        /* <DEDUP_REMOVED lines=17> */
[----:B------:R-:W-:Y:S02]  /*fdf0*/  IMAD.MOV.U32 R168, RZ, RZ, R101 ;  /* 0x000000ffffa87224 */ /* 0x000fe400078e0065 */
[----:B------:R-:W-:Y:S01]  /*fe00*/  IMAD.MOV.U32 R164, RZ, RZ, R100 ;  /* 0x000000ffffa47224 */ /* 0x000fe200078e0064 */
[----:B------:R-:W2:Y:S01]  /*fe10*/  LDL.LU.64 R96, [R1+0x320] ;  /* 0x0003200001607983 */ /* 0x000ea20000300a00 */
[----:B------:R-:W-:Y:S02]  /*fe20*/  IMAD.MOV.U32 R169, RZ, RZ, R103 ;  /* 0x000000ffffa97224 */ /* 0x000fe400078e0067 */
[----:B------:R-:W-:Y:S01]  /*fe30*/  IMAD.MOV.U32 R165, RZ, RZ, R102 ;  /* 0x000000ffffa57224 */ /* 0x000fe200078e0066 */
[----:B------:R-:W2:Y:S01]  /*fe40*/  LDL.LU.64 R98, [R1+0x328] ;  /* 0x0003280001627983 */ /* 0x000ea20000300a00 */
[----:B------:R-:W-:Y:S02]  /*fe50*/  IMAD.MOV.U32 R176, RZ, RZ, R105 ;  /* 0x000000ffffb07224 */ /* 0x000fe400078e0069 */
[----:B------:R-:W-:Y:S01]  /*fe60*/  IMAD.MOV.U32 R172, RZ, RZ, R104 ;  /* 0x000000ffffac7224 */ /* 0x000fe200078e0068 */
[----:B------:R-:W2:Y:S01]  /*fe70*/  LDL.LU.64 R100, [R1+0x330] ;  /* 0x0003300001647983 */ /* 0x000ea20000300a00 */
[----:B------:R-:W-:-:S02]  /*fe80*/  IMAD.MOV.U32 R177, RZ, RZ, R107 ;  /* 0x000000ffffb17224 */ /* 0x000fc400078e006b */
        /* <DEDUP_REMOVED lines=57> */
[----:B------:R-:W-:-:S02]  /*10220*/  UIADD3.64 UR8, UR4, 0x380, URZ ;  /* 0x0000038004087897 */ /* 0x000fc4000fffe03f */
[----:B------:R-:W-:Y:S01]  /*10230*/  UIADD3.64 UR28, UR4, 0x400, URZ ;  /* 0x00000400041c7897 */ /* 0x000fe2000fffe03f */
[----:B------:R-:W-:Y:S01]  /*10240*/  UMOV UR30, UR6 ;  /* 0x00000006001e7c82 */ /* 0x000fe20008000000 */
[----:B------:R-:W-:Y:S01]  /*10250*/  UMOV UR31, UR7 ;  /* 0x00000007001f7c82 */ /* 0x000fe20008000000 */
[----:B--2---:R-:W-:-:S06]  /*10260*/  WARPGROUP.ARRIVE ;  /* 0x00000000000079c5 */ /* 0x004fcc0000000000 */
[----:B------:R-:W-:Y:S01]  /*10270*/  HGMMA.64x256x16.F32.BF16 R24, gdesc[UR8].tnspA, R24, gsb0 ;  /* 0x23e00000081879f0 */ /* 0x000fe20008001818 */
[----:B------:R-:W-:Y:S02]  /*10280*/  UIADD3.64 UR20, UR4, 0x480, URZ ;  /* 0x0000048004147897 */ /* 0x000fe4000fffe03f */
[----:B------:R-:W-:Y:S02]  /*10290*/  WARPGROUP.DEPBAR.LE gsb0, 0x0 ;  /* 0x00008000000079c5 */ /* 0x000fe40000010000 */
[----:B------:R-:W-:-:S15]  /*102a0*/  WARPGROUP.ARRIVE ;  /* 0x00000000000079c5 */ /* 0x000fde0000000000 */
[----:B------:R-:W-:-:S08]  /*102b0*/  NOP ;  /* 0x0000000000007918 */ /* 0x000fd00000000000 */
[----:B------:R-:W-:Y:S01]  /*102c0*/  HGMMA.64x256x16.F32.BF16 R24, gdesc[UR28].tnspA, R24, gsb0 ;  /* 0x23e000001c1879f0 */ /* 0x000fe20008001818 */
[----:B------:R-:W-:Y:S02]  /*102d0*/  UIADD3.64 UR16, UR4, 0x500, URZ ;  /* 0x0000050004107897 */ /* 0x000fe4000fffe03f */
[----:B------:R-:W-:Y:S02]  /*102e0*/  WARPGROUP.DEPBAR.LE gsb0, 0x0 ;  /* 0x00008000000079c5 */ /* 0x000fe40000010000 */
[----:B------:R-:W-:-:S15]  /*102f0*/  WARPGROUP.ARRIVE ;  /* 0x00000000000079c5 */ /* 0x000fde0000000000 */
[----:B------:R-:W-:-:S08]  /*10300*/  NOP ;  /* 0x0000000000007918 */ /* 0x000fd00000000000 */
[----:B------:R-:W-:Y:S01]  /*10310*/  HGMMA.64x256x16.F32.BF16 R24, gdesc[UR20].tnspA, R24, gsb0 ;  /* 0x23e00000141879f0 */ /* 0x000fe20008001818 */
[----:B------:R-:W-:Y:S04]  /*10320*/  STL [R1+0xd68], R193 ;  /* 0x000d68c101007387 */ /* 0x000fe80000100800 */
        /* <DEDUP_REMOVED lines=20> */
[----:B------:R-:W-:Y:S01]  /*10470*/  STL [R1+0xd14], R237 ;  /* 0x000d14ed01007387 */ /* 0x000fe20000100800 */
[----:B------:R-:W-:-:S02]  /*10480*/  WARPGROUP.DEPBAR.LE gsb0, 0x0 ;  /* 0x00008000000079c5 */ /* 0x000fc40000010000 */
[----:B------:R-:W-:-:S06]  /*10490*/  WARPGROUP.ARRIVE ;  /* 0x00000000000079c5 */ /* 0x000fcc0000000000 */
[----:B------:R-:W-:Y:S01]  /*104a0*/  HGMMA.64x256x16.F32.BF16 R24, gdesc[UR16].tnspA, R24, gsb0 ;  /* 0x23e00000101879f0 */ /* 0x000fe20008001818 */
[----:B------:R-:W-:Y:S04]  /*104b0*/  STL [R1+0xd10], R240 ;  /* 0x000d10f001007387 */ /* 0x000fe80000100800 */
[----:B------:R-:W-:Y:S01]  /*104c0*/  STL [R1+0xd0c], R241 ;  /* 0x000d0cf101007387 */ /* 0x000fe20000100800 */
[----:B------:R-:W-:-:S03]  /*104d0*/  WARPGROUP.DEPBAR.LE gsb0, 0x0 ;  /* 0x00008000000079c5 */ /* 0x000fc60000010000 */
        /* <DEDUP_REMOVED lines=64> */
[----:B0-----:R-:W2:Y:S04]  /*108e0*/  LDL.LU.64 R50, [R1+0xfd8] ;  /* 0x000fd80001327983 */ /* 0x001ea80000300a00 */
[----:B------:R-:W3:Y:S04]  /*108f0*/  LDL.LU.64 R48, [R1+0xfd0] ;  /* 0x000fd00001307983 */ /* 0x000ee80000300a00 */
[----:B------:R-:W4:Y:S04]  /*10900*/  LDL.LU.64 R46, [R1+0xfc8] ;  /* 0x000fc800012e7983 */ /* 0x000f280000300a00 */
[----:B------:R-:W4:Y:S04]  /*10910*/  LDL.LU.64 R44, [R1+0xfc0] ;  /* 0x000fc000012c7983 */ /* 0x000f280000300a00 */
[----:B------:R-:W4:Y:S04]  /*10920*/  LDL.LU.64 R42, [R1+0xfb8] ;  /* 0x000fb800012a7983 */ /* 0x000f280000300a00 */
[----:B------:R-:W4:Y:S04]  /*10930*/  LDL.LU.64 R40, [R1+0xfb0] ;  /* 0x000fb00001287983 */ /* 0x000f280000300a00 */
[----:B------:R-:W4:Y:S04]  /*10940*/  LDL.LU.64 R38, [R1+0xfa8] ;  /* 0x000fa80001267983 */ /* 0x000f280000300a00 */
[----:B------:R-:W4:Y:S01]  /*10950*/  LDL.LU.64 R36, [R1+0xfa0] ;  /* 0x000fa00001247983 */ /* 0x000f220000300a00 */
[----:B------:R-:W-:-:S03]  /*10960*/  IMAD.MOV.U32 R249, RZ, RZ, R26 ;  /* 0x000000fffff97224 */ /* 0x000fc600078e001a */
[----:B------:R-:W4:Y:S01]  /*10970*/  LDL.LU.64 R34, [R1+0xf98] ;  /* 0x000f980001227983 */ /* 0x000f220000300a00 */
[----:B------:R-:W-:-:S03]  /*10980*/  IMAD.MOV.U32 R248, RZ, RZ, R24 ;  /* 0x000000fffff87224 */ /* 0x000fc600078e0018 */
[----:B------:R-:W4:Y:S04]  /*10990*/  LDL.LU.64 R32, [R1+0xf90] ;  /* 0x000f900001207983 */ /* 0x000f280000300a00 */
[----:B------:R-:W4:Y:S04]  /*109a0*/  LDL.LU.64 R30, [R1+0xf88] ;  /* 0x000f8800011e7983 */ /* 0x000f280000300a00 */
[----:B------:R-:W4:Y:S04]  /*109b0*/  LDL.LU.64 R28, [R1+0xf80] ;  /* 0x000f8000011c7983 */ /* 0x000f280000300a00 */
[----:B------:R-:W4:Y:S04]  /*109c0*/  LDL.LU.64 R26, [R1+0xf78] ;  /* 0x000f7800011a7983 */ /* 0x000f280000300a00 */
[----:B------:R-:W4:Y:S01]  /*109d0*/  LDL.LU.64 R24, [R1+0xf70] ;  /* 0x000f700001187983 */ /* 0x000f220000300a00 */
[----:B------:R-:W-:-:S02]  /*109e0*/  IMAD.MOV.U32 R18, RZ, RZ, R77 ;  /* 0x000000ffff127224 */ /* 0x000fc400078e004d */
[----:B------:R-:W-:Y:S02]  /*109f0*/  IMAD.MOV.U32 R22, RZ, RZ, R76 ;  /* 0x000000ffff167224 */ /* 0x000fe400078e004c */
[----:B------:R-:W-:Y:S02]  /*10a00*/  IMAD.MOV.U32 R19, RZ, RZ, R79 ;  /* 0x000000ffff137224 */ /* 0x000fe400078e004f */
[----:B------:R-:W-:Y:S02]  /*10a10*/  IMAD.MOV.U32 R23, RZ, RZ, R78 ;  /* 0x000000ffff177224 */ /* 0x000fe400078e004e */
[----:B------:R-:W-:Y:S02]  /*10a20*/  IMAD.MOV.U32 R14, RZ, RZ, R80 ;  /* 0x000000ffff0e7224 */ /* 0x000fe400078e0050 */
[----:B------:R-:W-:Y:S02]  /*10a30*/  IMAD.MOV.U32 R15, RZ, RZ, R82 ;  /* 0x000000ffff0f7224 */ /* 0x000fe400078e0052 */
        /* <DEDUP_REMOVED lines=46> */
[----:B--2---:R-:W-:Y:S02]  /*10d20*/  IMAD.MOV.U32 R13, RZ, RZ, R51 ;  /* 0x000000ffff0d7224 */ /* 0x004fe400078e0033 */
[----:B------:R-:W-:Y:S02]  /*10d30*/  IMAD.MOV.U32 R11, RZ, RZ, R50 ;  /* 0x000000ffff0b7224 */ /* 0x000fe400078e0032 */
[----:B---3--:R-:W-:-:S02]  /*10d40*/  IMAD.MOV.U32 R4, RZ, RZ, R49 ;  /* 0x000000ffff047224 */ /* 0x008fc400078e0031 */
[----:B------:R-:W-:Y:S02]  /*10d50*/  IMAD.MOV.U32 R10, RZ, RZ, R48 ;  /* 0x000000ffff0a7224 */ /* 0x000fe400078e0030 */
[----:B----4-:R-:W-:Y:S02]  /*10d60*/  IMAD.MOV.U32 R251, RZ, RZ, R47 ;  /* 0x000000fffffb7224 */ /* 0x010fe400078e002f */
        /* <DEDUP_REMOVED lines=23> */
[----:B------:R-:W2:Y:S04]  /*10ee0*/  LDL.LU.64 R24, [R1] ;  /* 0x0000000001187983 */ /* 0x000ea80000300a00 */
        /* <DEDUP_REMOVED lines=13> */
[----:B-1----:R-:W2:Y:S04]  /*10fc0*/  LDL.LU.64 R52, [R1+0x70] ;  /* 0x0000700001347983 */ /* 0x002ea80000300a00 */
        /* <DEDUP_REMOVED lines=64> */
[----:B------:R-:W-:Y:S03]  /*113d0*/  HGMMA.64x256x16.F32.BF16 R24, gdesc[UR20].tnspA, R24, gsb0 ;  /* 0x23e00000141879f0 */ /* 0x000fe60008001818 */
[----:B------:R-:W-:Y:S02]  /*113e0*/  WARPGROUP.DEPBAR.LE gsb0, 0x0 ;  /* 0x00008000000079c5 */ /* 0x000fe40000010000 */
[----:B------:R-:W-:-:S15]  /*113f0*/  WARPGROUP.ARRIVE ;  /* 0x00000000000079c5 */ /* 0x000fde0000000000 */
[----:B------:R-:W-:-:S08]  /*11400*/  NOP ;  /* 0x0000000000007918 */ /* 0x000fd00000000000 */
[----:B------:R-:W-:Y:S01]  /*11410*/  HGMMA.64x256x16.F32.BF16 R24, gdesc[UR16].tnspA, R24, gsb0 ;  /* 0x23e00000101879f0 */ /* 0x000fe20008001818 */
        /* <DEDUP_REMOVED lines=19> */
[----:B------:R-:W-:Y:S01]  /*11550*/  IMAD.MOV.U32 R220, RZ, RZ, R11 ;  /* 0x000000ffffdc7224 */ /* 0x000fe200078e000b */
[-C--:B------:R-:W-:Y:S01]  /*11560*/  IADD3 R11, P0, R8, R12.reuse, RZ ;  /* 0x0000000c080b7210 */ /* 0x080fe20007f1e0ff */
[----:B------:R-:W-:Y:S01]  /*11570*/  IMAD.MOV.U32 R221, RZ, RZ, R13 ;  /* 0x000000ffffdd7224 */ /* 0x000fe200078e000d */
[----:B------:R-:W-:Y:S01]  /*11580*/  IADD3 R13, P1, R6, R12, RZ ;  /* 0x0000000c060d7210 */ /* 0x000fe20007f3e0ff */
[----:B------:R-:W-:Y:S02]  /*11590*/  IMAD.MOV.U32 R196, RZ, RZ, R247 ;  /* 0x000000ffffc47224 */ /* 0x000fe400078e00f7 */
[--C-:B------:R-:W-:Y:S02]  /*115a0*/  IMAD.X R8, R9, 0x1, R0.reuse, P0 ;  /* 0x0000000109087824 */ /* 0x100fe400000e0600 */
[----:B------:R-:W-:Y:S01]  /*115b0*/  IMAD.X R6, R7, 0x1, R0, P1 ;  /* 0x0000000107067824 */ /* 0x000fe200008e0600 */
[----:B------:R-:W-:-:S02]  /*115c0*/  WARPGROUP.DEPBAR.LE gsb0, 0x0 ;  /* 0x00008000000079c5 */ /* 0x000fc40000010000 */
[----:B------:R-:W-:Y:S04]  /*115d0*/  STL.64 [R1], R24 ;  /* 0x0000001801007387 */ /* 0x000fe80000100a00 */
        /* <DEDUP_REMOVED lines=63> */
[----:B0-----:R-:W2:Y:S04]  /*119d0*/  LDL.LU.64 R150, [R1+0xf68] ;  /* 0x000f680001967983 */ /* 0x001ea80000300a00 */
        /* <DEDUP_REMOVED lines=66> */
[----:B------:R-:W3:Y:S04]  /*11e00*/  LDL.LU R9, [R1+0x8dc] ;  /* 0x0008dc0001097983 */ /* 0x000ee80000300800 */
[----:B------:R-:W4:Y:S01]  /*11e10*/  LDL R7, [R1+0xcbc] ;  /* 0x000cbc0001077983 */ /* 0x000f220000100800 */
[----:B------:R-:W-:-:S05]  /*11e20*/  VIADD R200, R200, 0x1 ;  /* 0x00000001c8c87836 */ /* 0x000fca0000000000 */
[----:B----4-:R-:W-:Y:S02]  /*11e30*/  ISETP.NE.U32.AND P0, PT, R200, R7, PT ;  /* 0x00000007c800720c */ /* 0x010fe40003f05070 */
[----:B------:R-:W4:Y:S02]  /*11e40*/  LDL.LU R7, [R1+0xc98] ;  /* 0x000c980001077983 */ /* 0x000f240000300800 */
[----:B----4-:R-:W-:-:S05]  /*11e50*/  IADD3 R7, P5, R7, R12, RZ ;  /* 0x0000000c07077210 */ /* 0x010fca0007fbe0ff */
[----:B------:R0:W-:Y:S04]  /*11e60*/  STL [R1+0xc98], R7 ;  /* 0x000c980701007387 */ /* 0x0001e80000100800 */
[----:B0-----:R-:W4:Y:S02]  /*11e70*/  LDL.LU R7, [R1+0xc90] ;  /* 0x000c900001077983 */ /* 0x001f240000300800 */
        /* <DEDUP_REMOVED lines=15> */
[----:B----4-:R-:W-:-:S05]  /*11f70*/  IMAD.X R7, R7, 0x1, R0, P5 ;  /* 0x0000000107077824 */ /* 0x010fca00028e0600 */
        /* <DEDUP_REMOVED lines=709> */
[----:B0-----:R-:W4:Y:S01]  /*14bd0*/  LDL.LU R7, [R1+0x8b8] ;  /* 0x0008b80001077983 */ /* 0x001f220000300800 */
[----:B---3--:R-:W-:Y:S01]  /*14be0*/  IMAD.X R9, R9, 0x1, R0, P4 ;  /* 0x0000000109097824 */ /* 0x008fe200020e0600 */
[----:B----4-:R-:W-:-:S05]  /*14bf0*/  IADD3 R7, P3, R7, R12, RZ ;  /* 0x0000000c07077210 */ /* 0x010fca0007f7e0ff */
[----:B------:R-:W-:Y:S04]  /*14c00*/  STL [R1+0x8b8], R7 ;  /* 0x0008b80701007387 */ /* 0x000fe80000100800 */
[----:B------:R0:W-:Y:S02]  /*14c10*/  STL [R1+0x8dc], R9 ;  /* 0x0008dc0901007387 */ /* 0x0001e40000100800 */
[----:B0-----:R-:W-:Y:S02]  /*14c20*/  IMAD.MOV.U32 R9, RZ, RZ, R241 ;  /* 0x000000ffff097224 */ /* 0x001fe400078e00f1 */
[----:B------:R-:W-:Y:S02]  /*14c30*/  IMAD.MOV.U32 R241, RZ, RZ, R193 ;  /* 0x000000fffff17224 */ /* 0x000fe400078e00c1 */
[----:B------:R-:W3:Y:S04]  /*14c40*/  LDL.LU R193, [R1+0x8b0] ;  /* 0x0008b00001c17983 */ /* 0x000ee80000300800 */
[----:B------:R-:W4:Y:S01]  /*14c50*/  LDL.LU R7, [R1+0x8d4] ;  /* 0x0008d40001077983 */ /* 0x000f220000300800 */
[----:B---3--:R-:W-:Y:S01]  /*14c60*/  IADD3 R193, P4, R193, R12, RZ ;  /* 0x0000000cc1c17210 */ /* 0x008fe20007f9e0ff */
[----:B----4-:R-:W-:-:S04]  /*14c70*/  IMAD.X R7, R7, 0x1, R0, P5 ;  /* 0x0000000107077824 */ /* 0x010fc800028e0600 */
[----:B------:R0:W-:Y:S04]  /*14c80*/  STL [R1+0x8b0], R193 ;  /* 0x0008b0c101007387 */ /* 0x0001e80000100800 */
[----:B0-----:R0:W5:Y:S04]  /*14c90*/  LDL.LU R193, [R1+0xd68] ;  /* 0x000d680001c17983 */ /* 0x0011680000300800 */
[----:B------:R1:W-:Y:S04]  /*14ca0*/  STL [R1+0x8d4], R7 ;  /* 0x0008d40701007387 */ /* 0x0003e80000100800 */
[----:B------:R-:W3:Y:S04]  /*14cb0*/  LDL.LU R12, [R1+0x8a8] ;  /* 0x0008a800010c7983 */ /* 0x000ee80000300800 */
[----:B-1----:R-:W4:Y:S01]  /*14cc0*/  LDL.LU R7, [R1+0x8cc] ;  /* 0x0008cc0001077983 */ /* 0x002f220000300800 */
[----:B---3--:R-:W-:Y:S01]  /*14cd0*/  IADD3 R12, P5, R12, UR25, RZ ;  /* 0x000000190c0c7c10 */ /* 0x008fe2000ffbe0ff */
[----:B----4-:R-:W-:-:S04]  /*14ce0*/  IMAD.X R7, R7, 0x1, R0, P6 ;  /* 0x0000000107077824 */ /* 0x010fc800030e0600 */
[----:B------:R1:W-:Y:S04]  /*14cf0*/  STL [R1+0x8a8], R12 ;  /* 0x0008a80c01007387 */ /* 0x0003e80000100800 */
[----:B------:R3:W-:Y:S04]  /*14d00*/  STL [R1+0x8cc], R7 ;  /* 0x0008cc0701007387 */ /* 0x0007e80000100800 */
[----:B-1----:R-:W4:Y:S04]  /*14d10*/  LDL.LU R12, [R1+0x8a0] ;  /* 0x0008a000010c7983 */ /* 0x002f280000300800 */
[----:B---3--:R-:W3:Y:S01]  /*14d20*/  LDL.LU R7, [R1+0x8c4] ;  /* 0x0008c40001077983 */ /* 0x008ee20000300800 */
[----:B----4-:R-:W-:Y:S01]  /*14d30*/  IADD3 R12, P6, R12, UR25, RZ ;  /* 0x000000190c0c7c10 */ /* 0x010fe2000ffde0ff */
[----:B---3--:R-:W-:-:S04]  /*14d40*/  IMAD.X R7, R7, 0x1, R0, P1 ;  /* 0x0000000107077824 */ /* 0x008fc800008e0600 */
        /* <DEDUP_REMOVED lines=22> */
[----:B----4-:R-:W-:-:S02]  /*14eb0*/  IADD3 R12, P4, R12, UR25, RZ ;  /* 0x000000190c0c7c10 */ /* 0x010fc4000ff9e0ff */
[----:B---3--:R-:W-:-:S03]  /*14ec0*/  IADD3.X R7, R7, UR13, RZ, P5, !PT ;  /* 0x0000000d07077c10 */ /* 0x008fc6000affe4ff */
        /* <DEDUP_REMOVED lines=250> */
[----:B------:R-:W-:-:S02]  /*15e70*/  IADD3 R196, P4, R196, UR25, RZ ;  /* 0x00000019c4c47c10 */ /* 0x000fc4000ff9e0ff */
[----:B------:R-:W-:-:S03]  /*15e80*/  IADD3.X R197, R197, UR13, RZ, P5, !PT ;  /* 0x0000000dc5c57c10 */ /* 0x000fc6000affe4ff */
[----:B------:R1:W-:Y:S01]  /*15e90*/  STL [R1+0x730], R196 ;  /* 0x000730c401007387 */ /* 0x0003e20000100800 */
[----:B------:R-:W-:Y:S02]  /*15ea0*/  IADD3.X R204, R204, UR13, RZ, P1, !PT ;  /* 0x0000000dcccc7c10 */ /* 0x000fe40008ffe4ff */
[----:B------:R-:W-:Y:S01]  /*15eb0*/  IADD3 R205, P1, R205, UR25, RZ ;  /* 0x00000019cdcd7c10 */ /* 0x000fe2000ff3e0ff */
[----:B-1----:R0:W5:Y:S04]  /*15ec0*/  LDL.LU R196, [R1+0xd64] ;  /* 0x000d640001c47983 */ /* 0x0021680000300800 */
[----:B------:R1:W-:Y:S01]  /*15ed0*/  STL [R1+0x754], R197 ;  /* 0x000754c501007387 */ /* 0x0003e20000100800 */
[----:B------:R-:W-:Y:S02]  /*15ee0*/  IADD3.X R208, R208, UR13, RZ, P2, !PT ;  /* 0x0000000dd0d07c10 */ /* 0x000fe400097fe4ff */
[----:B------:R-:W-:Y:S01]  /*15ef0*/  IADD3 R209, P2, R209, UR25, RZ ;  /* 0x00000019d1d17c10 */ /* 0x000fe2000ff5e0ff */
[----:B-1----:R0:W5:Y:S01]  /*15f00*/  LDL.LU R197, [R1+0xd60] ;  /* 0x000d600001c57983 */ /* 0x0021620000300800 */
[----:B------:R-:W-:-:S02]  /*15f10*/  IADD3.X R212, R212, UR13, RZ, P3, !PT ;  /* 0x0000000dd4d47c10 */ /* 0x000fc40009ffe4ff */
[----:B------:R-:W-:Y:S02]  /*15f20*/  IADD3 R213, P3, R213, UR25, RZ ;  /* 0x00000019d5d57c10 */ /* 0x000fe4000ff7e0ff */
[----:B------:R-:W-:Y:S02]  /*15f30*/  IADD3.X R216, R216, UR13, RZ, P4, !PT ;  /* 0x0000000dd8d87c10 */ /* 0x000fe4000a7fe4ff */
[----:B------:R-:W-:Y:S02]  /*15f40*/  IADD3 R217, P4, R217, UR25, RZ ;  /* 0x00000019d9d97c10 */ /* 0x000fe4000ff9e0ff */
[----:B------:R-:W-:Y:S02]  /*15f50*/  IADD3.X R228, R228, UR13, RZ, P1, !PT ;  /* 0x0000000de4e47c10 */ /* 0x000fe40008ffe4ff */
[----:B------:R-:W-:Y:S02]  /*15f60*/  IADD3 R229, P1, R229, UR25, RZ ;  /* 0x00000019e5e57c10 */ /* 0x000fe4000ff3e0ff */
[----:B------:R-:W-:-:S02]  /*15f70*/  IADD3.X R232, R232, UR13, RZ, P2, !PT ;  /* 0x0000000de8e87c10 */ /* 0x000fc400097fe4ff */
[----:B------:R-:W-:Y:S02]  /*15f80*/  IADD3 R233, P2, R233, UR25, RZ ;  /* 0x00000019e9e97c10 */ /* 0x000fe4000ff5e0ff */
[----:B------:R-:W-:Y:S02]  /*15f90*/  IADD3.X R236, R236, UR13, RZ, P3, !PT ;  /* 0x0000000decec7c10 */ /* 0x000fe40009ffe4ff */
[----:B------:R-:W-:Y:S02]  /*15fa0*/  IADD3 R237, P3, R237, UR25, RZ ;  /* 0x00000019eded7c10 */ /* 0x000fe4000ff7e0ff */
[----:B------:R-:W-:Y:S02]  /*15fb0*/  IADD3.X R240, R240, UR13, RZ, P4, !PT ;  /* 0x0000000df0f07c10 */ /* 0x000fe4000a7fe4ff */
[----:B------:R-:W-:Y:S02]  /*15fc0*/  IADD3 R241, P4, R241, UR25, RZ ;  /* 0x00000019f1f17c10 */ /* 0x000fe4000ff9e0ff */
[----:B----4-:R-:W-:-:S02]  /*15fd0*/  IADD3 R12, P5, R12, UR25, RZ ;  /* 0x000000190c0c7c10 */ /* 0x010fc4000ffbe0ff */
[----:B---3--:R-:W-:Y:S02]  /*15fe0*/  IADD3.X R7, R7, UR13, RZ, P6, !PT ;  /* 0x0000000d07077c10 */ /* 0x008fe4000b7fe4ff */
[----:B------:R-:W-:Y:S01]  /*15ff0*/  IADD3 R201, P6, R201, UR25, RZ ;  /* 0x00000019c9c97c10 */ /* 0x000fe2000ffde0ff */
[----:B------:R1:W-:Y:S04]  /*16000*/  STL [R1+0x728], R12 ;  /* 0x0007280c01007387 */ /* 0x0003e80000100800 */
[----:B-1----:R-:W3:Y:S04]  /*16010*/  LDL.LU R12, [R1+0x6b0] ;  /* 0x0006b000010c7983 */ /* 0x002ee80000300800 */
[----:B------:R1:W-:Y:S04]  /*16020*/  STL [R1+0x74c], R7 ;  /* 0x00074c0701007387 */ /* 0x0003e80000100800 */
[----:B-1----:R-:W4:Y:S04]  /*16030*/  LDL.LU R7, [R1+0x6d4] ;  /* 0x0006d40001077983 */ /* 0x002f280000300800 */
[----:B------:R1:W-:Y:S04]  /*16040*/  STL [R1+0x720], R201 ;  /* 0x000720c901007387 */ /* 0x0003e80000100800 */
[----:B-1----:R0:W5:Y:S04]  /*16050*/  LDL.LU R201, [R1+0xd5c] ;  /* 0x000d5c0001c97983 */ /* 0x0021680000300800 */
[----:B------:R1:W-:Y:S04]  /*16060*/  STL [R1+0x744], R204 ;  /* 0x000744cc01007387 */ /* 0x0003e80000100800 */
[----:B-1----:R0:W5:Y:S04]  /*16070*/  LDL.LU R204, [R1+0xd58] ;  /* 0x000d580001cc7983 */ /* 0x0021680000300800 */
[----:B------:R1:W-:Y:S01]  /*16080*/  STL [R1+0x718], R205 ;  /* 0x000718cd01007387 */ /* 0x0003e20000100800 */
[----:B------:R-:W-:-:S03]  /*16090*/  IADD3.X R220, R220, UR13, RZ, P5, !PT ;  /* 0x0000000ddcdc7c10 */ /* 0x000fc6000affe4ff */
[----:B-1----:R0:W5:Y:S04]  /*160a0*/  LDL.LU R205, [R1+0xd54] ;  /* 0x000d540001cd7983 */ /* 0x0021680000300800 */
[----:B------:R1:W-:Y:S01]  /*160b0*/  STL [R1+0x73c], R208 ;  /* 0x00073cd001007387 */ /* 0x0003e20000100800 */
[----:B------:R-:W-:-:S03]  /*160c0*/  IADD3 R221, P5, R221, UR25, RZ ;  /* 0x00000019dddd7c10 */ /* 0x000fc6000ffbe0ff */
[----:B-1----:R0:W5:Y:S04]  /*160d0*/  LDL.LU R208, [R1+0xd50] ;  /* 0x000d500001d07983 */ /* 0x0021680000300800 */
[----:B------:R1:W-:Y:S01]  /*160e0*/  STL [R1+0x710], R209 ;  /* 0x000710d101007387 */ /* 0x0003e20000100800 */
[----:B------:R-:W-:-:S03]  /*160f0*/  IADD3.X R224, R224, UR13, RZ, P6, !PT ;  /* 0x0000000de0e07c10 */ /* 0x000fc6000b7fe4ff */
[----:B-1----:R0:W5:Y:S04]  /*16100*/  LDL.LU R209, [R1+0xd4c] ;  /* 0x000d4c0001d17983 */ /* 0x0021680000300800 */
[----:B------:R1:W-:Y:S01]  /*16110*/  STL [R1+0x734], R212 ;  /* 0x000734d401007387 */ /* 0x0003e20000100800 */
[----:B------:R-:W-:-:S03]  /*16120*/  IADD3 R225, P6, R225, UR25, RZ ;  /* 0x00000019e1e17c10 */ /* 0x000fc6000ffde0ff */
[----:B-1----:R0:W5:Y:S04]  /*16130*/  LDL.LU R212, [R1+0xd48] ;  /* 0x000d480001d47983 */ /* 0x0021680000300800 */
[----:B------:R1:W-:Y:S04]  /*16140*/  STL [R1+0x708], R213 ;  /* 0x000708d501007387 */ /* 0x0003e80000100800 */
        /* <DEDUP_REMOVED lines=34> */
[----:B-1----:R-:W3:Y:S01]  /*16370*/  LDL.LU R2, [R1+0xd04] ;  /* 0x000d040001027983 */ /* 0x002ee20000300800 */
[----:B------:R-:W-:Y:S01]  /*16380*/  UIADD3.64 UR8, UR4, 0xb80, URZ ;  /* 0x00000b8004087897 */ /* 0x000fe2000fffe03f */
[----:B--2---:R-:W-:-:S08]  /*16390*/  WARPGROUP.ARRIVE ;  /* 0x00000000000079c5 */ /* 0x004fd00000000000 */
[----:B------:R-:W-:Y:S01]  /*163a0*/  HGMMA.64x256x16.F32.BF16 R24, gdesc[UR8].tnspA, R24, gsb0 ;  /* 0x23e00000081879f0 */ /* 0x000fe20008001818 */
[----:B------:R-:W-:Y:S02]  /*163b0*/  IADD3.X R5, R5, UR13, RZ, P6, !PT ;  /* 0x0000000d05057c10 */ /* 0x000fe4000b7fe4ff */
[----:B------:R-:W-:-:S03]  /*163c0*/  IADD3.X R10, R10, UR13, RZ, P1, !PT ;  /* 0x0000000d0a0a7c10 */ /* 0x000fc60008ffe4ff */
[----:B------:R1:W-:Y:S04]  /*163d0*/  STL [R1+0x6ec], R5 ;  /* 0x0006ec0501007387 */ /* 0x0003e80000100800 */
[----:B-1----:R-:W2:Y:S01]  /*163e0*/  LDL.LU R5, [R1+0xd00] ;  /* 0x000d000001057983 */ /* 0x002ea20000300800 */
[----:B------:R-:W-:Y:S01]  /*163f0*/  UIADD3.64 UR28, UR4, 0xc00, URZ ;  /* 0x00000c00041c7897 */ /* 0x000fe2000fffe03f */
[----:B------:R-:W-:Y:S01]  /*16400*/  UMOV UR30, UR6 ;  /* 0x00000006001e7c82 */ /* 0x000fe20008000000 */
[----:B------:R-:W-:Y:S01]  /*16410*/  UMOV UR31, UR7 ;  /* 0x00000007001f7c82 */ /* 0x000fe20008000000 */
[----:B------:R-:W-:Y:S01]  /*16420*/  UIADD3.64 UR20, UR4, 0xc80, URZ ;  /* 0x00000c8004147897 */ /* 0x000fe2000fffe03f */
[----:B---3--:R-:W-:-:S05]  /*16430*/  IADD3 R2, P6, R2, UR25, RZ ;  /* 0x0000001902027c10 */ /* 0x008fca000ffde0ff */
[----:B------:R1:W-:Y:S04]  /*16440*/  STL [R1+0x6c0], R2 ;  /* 0x0006c00201007387 */ /* 0x0003e80000100800 */
[----:B-1----:R-:W3:Y:S04]  /*16450*/  LDL.LU R2, [R1+0xcfc] ;  /* 0x000cfc0001027983 */ /* 0x002ee80000300800 */
[----:B------:R1:W-:Y:S04]  /*16460*/  STL [R1+0x6e4], R10 ;  /* 0x0006e40a01007387 */ /* 0x0003e80000100800 */
[----:B-1----:R-:W4:Y:S01]  /*16470*/  LDL.LU R10, [R1+0xcf8] ;  /* 0x000cf800010a7983 */ /* 0x002f220000300800 */
[----:B------:R-:W-:-:S02]  /*16480*/  WARPGROUP.DEPBAR.LE gsb0, 0x0 ;  /* 0x00008000000079c5 */ /* 0x000fc40000010000 */
[----:B------:R-:W-:-:S06]  /*16490*/  WARPGROUP.ARRIVE ;  /* 0x00000000000079c5 */ /* 0x000fcc0000000000 */
[----:B------:R-:W-:Y:S01]  /*164a0*/  HGMMA.64x256x16.F32.BF16 R24, gdesc[UR28].tnspA, R24, gsb0 ;  /* 0x23e000001c1879f0 */ /* 0x000fe20008001818 */
[----:B------:R-:W-:-:S05]  /*164b0*/  IADD3 R4, P1, R4, UR25, RZ ;  /* 0x0000001904047c10 */ /* 0x000fca000ff3e0ff */
[----:B------:R1:W-:Y:S04]  /*164c0*/  STL [R1+0x6b8], R4 ;  /* 0x0006b80401007387 */ /* 0x0003e80000100800 */
[----:B-1----:R-:W2:Y:S01]  /*164d0*/  LDL.LU R4, [R1+0xcf4] ;  /* 0x000cf40001047983 */ /* 0x002ea20000300800 */
[----:B------:R-:W-:Y:S01]  /*164e0*/  UIADD3.64 UR16, UR4, 0xd00, URZ ;  /* 0x00000d0004107897 */ /* 0x000fe2000fffe03f */
[----:B------:R-:W-:Y:S02]  /*164f0*/  WARPGROUP.DEPBAR.LE gsb0, 0x0 ;  /* 0x00008000000079c5 */ /* 0x000fe40000010000 */
[----:B------:R-:W-:-:S14]  /*16500*/  WARPGROUP.ARRIVE ;  /* 0x00000000000079c5 */ /* 0x000fdc0000000000 */
[----:B------:R-:W-:Y:S01]  /*16510*/  HGMMA.64x256x16.F32.BF16 R24, gdesc[UR20].tnspA, R24, gsb0 ;  /* 0x23e00000141879f0 */ /* 0x000fe20008001818 */
[----:B----4-:R-:W-:-:S05]  /*16520*/  IADD3.X R10, R10, UR13, RZ, P2, !PT ;  /* 0x0000000d0a0a7c10 */ /* 0x010fca00097fe4ff */
[----:B------:R1:W-:Y:S04]  /*16530*/  STL [R1+0x6dc], R10 ;  /* 0x0006dc0a01007387 */ /* 0x0003e80000100800 */
[----:B-1----:R-:W4:Y:S01]  /*16540*/  LDL.LU R10, [R1+0xcf0] ;  /* 0x000cf000010a7983 */ /* 0x002f220000300800 */
[----:B------:R-:W-:-:S05]  /*16550*/  IADD3 R12, P2, R12, UR25, RZ ;  /* 0x000000190c0c7c10 */ /* 0x000fca000ff5e0ff */
[----:B------:R1:W-:Y:S02]  /*16560*/  STL [R1+0x6b0], R12 ;  /* 0x0006b00c01007387 */ /* 0x0003e40000100800 */
[----:B-1----:R-:W1:Y:S01]  /*16570*/  LDC R12, c[0x0][0x238] ;  /* 0x00008e00ff0c7b82 */ /* 0x002e620000000800 */
[----:B---3--:R-:W-:Y:S02]  /*16580*/  IADD3.X R2, R2, UR13, RZ, P4, !PT ;  /* 0x0000000d02027c10 */ /* 0x008fe4000a7fe4ff */
[----:B------:R-:W-:Y:S02]  /*16590*/  IADD3.X R7, R7, UR13, RZ, P3, !PT ;  /* 0x0000000d07077c10 */ /* 0x000fe40009ffe4ff */
[----:B--2---:R-:W-:Y:S02]  /*165a0*/  IADD3.X R5, R5, UR13, RZ, P6, !PT ;  /* 0x0000000d05057c10 */ /* 0x004fe4000b7fe4ff */
[----:B------:R-:W-:Y:S01]  /*165b0*/  IADD3.X R4, R4, UR13, RZ, P1, !PT ;  /* 0x0000000d04047c10 */ /* 0x000fe20008ffe4ff */
[----:B------:R2:W-:Y:S01]  /*165c0*/  STL [R1+0x6cc], R2 ;  /* 0x0006cc0201007387 */ /* 0x0005e20000100800 */
[----:B------:R-:W-:-:S03]  /*165d0*/  IADD3.X R9, R9, UR13, RZ, P2, !PT ;  /* 0x0000000d09097c10 */ /* 0x000fc600097fe4ff */
[----:B--2---:R0:W5:Y:S04]  /*165e0*/  LDL.LU R2, [R1+0xcec] ;  /* 0x000cec0001027983 */ /* 0x0041680000300800 */
[----:B------:R2:W-:Y:S01]  /*165f0*/  STL [R1+0x6d4], R7 ;  /* 0x0006d40701007387 */ /* 0x0005e20000100800 */
[----:B-1----:R-:W-:Y:S02]  /*16600*/  IMAD.SHL.U32 R12, R12, 0x40, RZ ;  /* 0x000000400c0c7824 */ /* 0x002fe400078e00ff */
[----:B--2---:R-:W-:Y:S02]  /*16610*/  IMAD.MOV.U32 R7, RZ, RZ, R6 ;  /* 0x000000ffff077224 */ /* 0x004fe400078e0006 */
[----:B------:R-:W-:Y:S01]  /*16620*/  IMAD.SHL.U32 R12, R12, 0x2, RZ ;  /* 0x000000020c0c7824 */ /* 0x000fe200078e00ff */
[----:B------:R-:W-:-:S02]  /*16630*/  WARPGROUP.DEPBAR.LE gsb0, 0x0 ;  /* 0x00008000000079c5 */ /* 0x000fc40000010000 */
[----:B------:R-:W-:-:S06]  /*16640*/  WARPGROUP.ARRIVE ;  /* 0x00000000000079c5 */ /* 0x000fcc0000000000 */
[----:B------:R-:W-:Y:S01]  /*16650*/  HGMMA.64x256x16.F32.BF16 R24, gdesc[UR16].tnspA, R24, gsb0 ;  /* 0x23e00000101879f0 */ /* 0x000fe20008001818 */
[----:B------:R-:W-:Y:S01]  /*16660*/  IMAD.MOV.U32 R6, RZ, RZ, R13 ;  /* 0x000000ffff067224 */ /* 0x000fe200078e000d */
[----:B----4-:R-:W-:-:S05]  /*16670*/  IADD3.X R10, R10, UR13, RZ, P5, !PT ;  /* 0x0000000d0a0a7c10 */ /* 0x010fca000affe4ff */
[----:B------:R1:W-:Y:S04]  /*16680*/  STL [R1+0x6c4], R10 ;  /* 0x0006c40a01007387 */ /* 0x0003e80000100800 */
[----:B-1----:R0:W5:Y:S04]  /*16690*/  LDL.LU R10, [R1+0xce8] ;  /* 0x000ce800010a7983 */ /* 0x0021680000300800 */
[----:B------:R1:W-:Y:S04]  /*166a0*/  STL [R1+0x6bc], R5 ;  /* 0x0006bc0501007387 */ /* 0x0003e80000100800 */
[----:B-1----:R0:W5:Y:S04]  /*166b0*/  LDL.LU R5, [R1+0xce4] ;  /* 0x000ce40001057983 */ /* 0x0021680000300800 */
[----:B------:R1:W-:Y:S04]  /*166c0*/  STL [R1+0x6b4], R4 ;  /* 0x0006b40401007387 */ /* 0x0003e80000100800 */
[----:B-1----:R0:W5:Y:S04]  /*166d0*/  LDL.LU R4, [R1+0xce0] ;  /* 0x000ce00001047983 */ /* 0x0021680000300800 */
[----:B------:R1:W-:Y:S02]  /*166e0*/  STL [R1+0x6ac], R9 ;  /* 0x0006ac0901007387 */ /* 0x0003e40000100800 */
[----:B-1----:R-:W-:-:S02]  /*166f0*/  IMAD.MOV.U32 R9, RZ, RZ, R8 ;  /* 0x000000ffff097224 */ /* 0x002fc400078e0008 */
[----:B------:R-:W-:Y:S01]  /*16700*/  IMAD.MOV.U32 R8, RZ, RZ, R11 ;  /* 0x000000ffff087224 */ /* 0x000fe200078e000b */
[----:B------:R-:W-:Y:S02]  /*16710*/  WARPGROUP.DEPBAR.LE gsb0, 0x0 ;  /* 0x00008000000079c5 */ /* 0x000fe40000010000 */
[----:B0-----:R-:W-:Y:S05]  /*16720*/  @P0 BRA `(.L_x_1) ;  /* 0xffffff2800a80947 */ /* 0x001fea000383ffff */
[----:B------:R-:W2:Y:S04]  /*16730*/  LDL.LU R11, [R1+0x1cc] ;  /* 0x0001cc00010b7983 */ /* 0x000ea80000300800 */
[----:B-----5:R-:W3:Y:S04]  /*16740*/  LDL.LU R3, [R1+0x1dc] ;  /* 0x0001dc0001037983 */ /* 0x020ee80000300800 */
[----:B------:R-:W3:Y:S04]  /*16750*/  LDL.LU R8, [R1+0x5dc] ;  /* 0x0005dc0001087983 */ /* 0x000ee80000300800 */
[----:B------:R-:W4:Y:S04]  /*16760*/  LDL.LU R9, [R1+0x1d4] ;  /* 0x0001d40001097983 */ /* 0x000f280000300800 */
[----:B------:R-:W4:Y:S04]  /*16770*/  LDL.LU R6, [R1+0x5d4] ;  /* 0x0005d40001067983 */ /* 0x000f280000300800 */
[----:B------:R-:W4:Y:S04]  /*16780*/  LDL.LU R7, [R1+0x3d8] ;  /* 0x0003d80001077983 */ /* 0x000f280000300800 */
[----:B------:R-:W4:Y:S04]  /*16790*/  LDL.LU R200, [R1+0x3d0] ;  /* 0x0003d00001c87983 */ /* 0x000f280000300800 */
[----:B------:R-:W2:Y:S04]  /*167a0*/  LDL.LU R2, [R1+0x1d8] ;  /* 0x0001d80001027983 */ /* 0x000ea80000300800 */
[----:B------:R-:W2:Y:S04]  /*167b0*/  LDL.LU R0, [R1+0x5d8] ;  /* 0x0005d80001007983 */ /* 0x000ea80000300800 */
[----:B------:R-:W4:Y:S04]  /*167c0*/  LDL.LU R12, [R1+0x1d0] ;  /* 0x0001d000010c7983 */ /* 0x000f280000300800 */
[----:B------:R-:W4:Y:S04]  /*167d0*/  LDL.LU R13, [R1+0x5d0] ;  /* 0x0005d000010d7983 */ /* 0x000f280000300800 */
[----:B------:R0:W-:Y:S04]  /*167e0*/  STL [R1+0xe88], R97 ;  /* 0x000e886101007387 */ /* 0x0001e80000100800 */
[----:B0-----:R-:W4:Y:S04]  /*167f0*/  LDL.LU R97, [R1+0x3d4] ;  /* 0x0003d40001617983 */ /* 0x001f280000300800 */
        /* <DEDUP_REMOVED lines=49> */
[----:B0-----:R-:W4:Y:S01]  /*16b10*/  LDL.LU R83, [R1+0x3fc] ;  /* 0x0003fc0001537983 */ /* 0x001f220000300800 */
[----:B---3--:R-:W-:-:S02]  /*16b20*/  F2FP.BF16.F32.PACK_AB R3, R3, R8 ;  /* 0x000000080303723e */ /* 0x008fc400000010ff */
[----:B--2---:R-:W-:Y:S01]  /*16b30*/  F2FP.BF16.F32.PACK_AB R2, R2, R0 ;  /* 0x000000000202723e */ /* 0x004fe200000010ff */
[----:B------:R-:W-:Y:S01]  /*16b40*/  STL [R1+0xe20], R81 ;  /* 0x000e205101007387 */ /* 0x000fe20000100800 */
[----:B----4-:R-:W-:-:S03]  /*16b50*/  F2FP.BF16.F32.PACK_AB R0, R12, R13 ;  /* 0x0000000d0c00723e */ /* 0x010fc600000010ff */
        /* <DEDUP_REMOVED lines=77> */
[----:B------:R0:W-:Y:S04]  /*17030*/  STL [R1+0xce8], R10 ;  /* 0x000ce80a01007387 */ /* 0x0001e80000100800 */
[----:B------:R1:W-:Y:S04]  /*17040*/  STL [R1+0xce4], R5 ;  /* 0x000ce40501007387 */ /* 0x0003e80000100800 */
[----:B------:R2:W-:Y:S01]  /*17050*/  STL [R1+0xce0], R4 ;  /* 0x000ce00401007387 */ /* 0x0005e20000100800 */
[----:B0-----:R-:W-:-:S02]  /*17060*/  F2FP.BF16.F32.PACK_AB R10, R151, R83 ;  /* 0x00000053970a723e */ /* 0x001fc400000010ff */
[----:B-1----:R-:W-:-:S03]  /*17070*/  F2FP.BF16.F32.PACK_AB R5, R149, R84 ;  /* 0x000000549505723e */ /* 0x002fc600000010ff */
[----:B------:R0:W-:Y:S01]  /*17080*/  STL [R1+0x61c], R10 ;  /* 0x00061c0a01007387 */ /* 0x0001e20000100800 */
[----:B--2---:R-:W-:-:S03]  /*17090*/  F2FP.BF16.F32.PACK_AB R4, R86, R85 ;  /* 0x000000555604723e */ /* 0x004fc600000010ff */
[----:B------:R1:W-:Y:S04]  /*170a0*/  STL [R1+0x618], R5 ;  /* 0x0006180501007387 */ /* 0x0003e80000100800 */
[----:B------:R2:W-:Y:S01]  /*170b0*/  STL [R1+0x614], R4 ;  /* 0x0006140401007387 */ /* 0x0005e20000100800 */
[----:B0-----:R-:W-:Y:S02]  /*170c0*/  F2FP.BF16.F32.PACK_AB R10, R87, R88 ;  /* 0x00000058570a723e */ /* 0x001fe400000010ff */
        /* <DEDUP_REMOVED lines=25> */
[----:B------:R-:W-:Y:S01]  /*17260*/  STL [R1+0x3e0], R10 ;  /* 0x0003e00a01007387 */ /* 0x000fe20000100800 */
[----:B--2---:R-:W-:-:S03]  /*17270*/  F2FP.BF16.F32.PACK_AB R4, R141, R97 ;  /* 0x000000618d04723e */ /* 0x004fc600000010ff */
[----:B------:R0:W-:Y:S01]  /*17280*/  STL [R1+0x1fc], R5 ;  /* 0x0001fc0501007387 */ /* 0x0001e20000100800 */
[----:B------:R-:W-:-:S03]  /*17290*/  IMAD.MOV.U32 R97, RZ, RZ, R11 ;  /* 0x000000ffff617224 */ /* 0x000fc600078e000b */
[----:B------:R1:W-:Y:S04]  /*172a0*/  STL [R1+0x1f8], R4 ;  /* 0x0001f80401007387 */ /* 0x0003e80000100800 */
[----:B------:R2:W-:Y:S01]  /*172b0*/  STL [R1+0x1f4], R3 ;  /* 0x0001f40301007387 */ /* 0x0005e20000100800 */
[----:B0-----:R-:W-:Y:S02]  /*172c0*/  F2FP.BF16.F32.PACK_AB R5, R9, R6 ;  /* 0x000000060905723e */ /* 0x001fe400000010ff */
[----:B-1----:R-:W-:-:S03]  /*172d0*/  F2FP.BF16.F32.PACK_AB R4, R142, R7 ;  /* 0x000000078e04723e */ /* 0x002fc600000010ff */
[----:B------:R0:W-:Y:S01]  /*172e0*/  STL [R1+0x1f0], R5 ;  /* 0x0001f00501007387 */ /* 0x0001e20000100800 */
[----:B--2---:R-:W-:-:S03]  /*172f0*/  F2FP.BF16.F32.PACK_AB R3, R140, R200 ;  /* 0x000000c88c03723e */ /* 0x004fc600000010ff */
[----:B------:R1:W-:Y:S04]  /*17300*/  STL [R1+0x1ec], R4 ;  /* 0x0001ec0401007387 */ /* 0x0003e80000100800 */
[----:B------:R2:W-:Y:S04]  /*17310*/  STL [R1+0x1e8], R3 ;  /* 0x0001e80301007387 */ /* 0x0005e80000100800 */
[----:B------:R3:W-:Y:S04]  /*17320*/  STL [R1+0x1e4], R2 ;  /* 0x0001e40201007387 */ /* 0x0007e80000100800 */
[----:B------:R-:W4:Y:S04]  /*17330*/  LDL.LU R161, [R1+0x1c4] ;  /* 0x0001c40001a17983 */ /* 0x000f280000300800 */
[----:B------:R3:W-:Y:S04]  /*17340*/  STL [R1+0x1e0], R0 ;  /* 0x0001e00001007387 */ /* 0x0007e80000100800 */
[----:B------:R-:W4:Y:S04]  /*17350*/  LDL.LU R160, [R1+0x1c8] ;  /* 0x0001c80001a07983 */ /* 0x000f280000300800 */
        /* <DEDUP_REMOVED lines=117> */
[----:B0-----:R-:W4:Y:S04]  /*17ab0*/  LDL.LU R5, [R1+0x24] ;  /* 0x0000240001057983 */ /* 0x001f280000300800 */
[----:B-1----:R-:W4:Y:S04]  /*17ac0*/  LDL.LU R4, [R1+0x28] ;  /* 0x0000280001047983 */ /* 0x002f280000300800 */
[----:B--2---:R-:W2:Y:S04]  /*17ad0*/  LDL.LU R3, [R1+0x210] ;  /* 0x0002100001037983 */ /* 0x004ea80000300800 */
[----:B------:R-:W2:Y:S04]  /*17ae0*/  LDL.LU R8, [R1+0x18] ;  /* 0x0000180001087983 */ /* 0x000ea80000300800 */
[----:B------:R-:W2:Y:S04]  /*17af0*/  LDL.LU R9, [R1+0x418] ;  /* 0x0004180001097983 */ /* 0x000ea80000300800 */
[----:B------:R-:W2:Y:S01]  /*17b00*/  LDL.LU R6, [R1+0x10] ;  /* 0x0000100001067983 */ /* 0x000ea20000300800 */
[----:B------:R-:W-:-:S03]  /*17b10*/  F2FP.BF16.F32.PACK_AB R243, R139, R243 ;  /* 0x000000f38bf3723e */ /* 0x000fc600000010ff */
[----:B------:R-:W2:Y:S01]  /*17b20*/  LDL.LU R7, [R1+0x410] ;  /* 0x0004100001077983 */ /* 0x000ea20000300800 */
[----:B------:R-:W-:-:S03]  /*17b30*/  F2FP.BF16.F32.PACK_AB R242, R137, R242 ;  /* 0x000000f289f2723e */ /* 0x000fc600000010ff */
[----:B---3--:R-:W3:Y:S01]  /*17b40*/  LDL.LU R2, [R1+0x20c] ;  /* 0x00020c0001027983 */ /* 0x008ee20000300800 */
[----:B------:R-:W-:-:S03]  /*17b50*/  F2FP.BF16.F32.PACK_AB R241, R97, R241 ;  /* 0x000000f161f1723e */ /* 0x000fc600000010ff */
[----:B------:R-:W2:Y:S01]  /*17b60*/  LDL.LU R0, [R1+0x204] ;  /* 0x0002040001007983 */ /* 0x000ea20000300800 */
[----:B----4-:R-:W-:-:S03]  /*17b70*/  F2FP.BF16.F32.PACK_AB R240, R161, R240 ;  /* 0x000000f0a1f0723e */ /* 0x010fc600000010ff */
[----:B------:R-:W4:Y:S01]  /*17b80*/  LDL.LU R11, [R1+0xc] ;  /* 0x00000c00010b7983 */ /* 0x000f220000300800 */
[----:B------:R-:W-:-:S03]  /*17b90*/  F2FP.BF16.F32.PACK_AB R239, R138, R239 ;  /* 0x000000ef8aef723e */ /* 0x000fc600000010ff */
[----:B------:R-:W3:Y:S01]  /*17ba0*/  LDL.LU R139, [R1+0x308] ;  /* 0x00030800018b7983 */ /* 0x000ee20000300800 */
[----:B------:R-:W-:-:S03]  /*17bb0*/  F2FP.BF16.F32.PACK_AB R238, R136, R238 ;  /* 0x000000ee88ee723e */ /* 0x000fc600000010ff */
[----:B------:R-:W2:Y:S01]  /*17bc0*/  LDL.LU R137, [R1+0x508] ;  /* 0x0005080001897983 */ /* 0x000ea20000300800 */
[----:B------:R-:W-:-:S03]  /*17bd0*/  F2FP.BF16.F32.PACK_AB R237, R160, R237 ;  /* 0x000000eda0ed723e */ /* 0x000fc600000010ff */
[----:B------:R-:W4:Y:S01]  /*17be0*/  LDL.LU R97, [R1+0xe88] ;  /* 0x000e880001617983 */ /* 0x000f220000300800 */
[----:B------:R-:W-:-:S03]  /*17bf0*/  F2FP.BF16.F32.PACK_AB R236, R159, R236 ;  /* 0x000000ec9fec723e */ /* 0x000fc600000010ff */
[----:B------:R-:W3:Y:S01]  /*17c00*/  LDL.LU R161, [R1+0xe84] ;  /* 0x000e840001a17983 */ /* 0x000ee20000300800 */
[----:B------:R-:W-:-:S03]  /*17c10*/  F2FP.BF16.F32.PACK_AB R235, R135, R235 ;  /* 0x000000eb87eb723e */ /* 0x000fc600000010ff */
[----:B------:R-:W2:Y:S01]  /*17c20*/  LDL.LU R138, [R1+0x300] ;  /* 0x00030000018a7983 */ /* 0x000ea20000300800 */
        /* <DEDUP_REMOVED lines=103> */
[----:B------:R-:W2:Y:S04]  /*182a0*/  LDL.LU R111, [R1+0x2ec] ;  /* 0x0002ec00016f7983 */ /* 0x000ea80000300800 */
        /* <DEDUP_REMOVED lines=13> */
[----:B------:R-:W2:Y:S04]  /*18380*/  LDL.LU R107, [R1+0x218] ;  /* 0x00021800016b7983 */ /* 0x000ea80000300800 */
[----:B------:R-:W2:Y:S04]  /*18390*/  LDL.LU R105, [R1+0x414] ;  /* 0x0004140001697983 */ /* 0x000ea80000300800 */
[----:B------:R-:W2:Y:S01]  /*183a0*/  LDL.LU R79, [R1+0xe08] ;  /* 0x000e0800014f7983 */ /* 0x000ea20000300800 */
[----:B------:R-:W-:-:S02]  /*183b0*/  F2FP.BF16.F32.PACK_AB R176, R18, R176 ;  /* 0x000000b012b0723e */ /* 0x000fc400000010ff */
[----:B------:R-:W-:Y:S01]  /*183c0*/  F2FP.BF16.F32.PACK_AB R175, R106, R175 ;  /* 0x000000af6aaf723e */ /* 0x000fe200000010ff */
[----:B------:R-:W2:Y:S01]  /*183d0*/  LDL.LU R18, [R1+0xe04] ;  /* 0x000e040001127983 */ /* 0x000ea20000300800 */
[----:B------:R-:W-:Y:S02]  /*183e0*/  F2FP.BF16.F32.PACK_AB R174, R104, R174 ;  /* 0x000000ae68ae723e */ /* 0x000fe400000010ff */
[----:B------:R-:W-:Y:S01]  /*183f0*/  F2FP.BF16.F32.PACK_AB R173, R77, R173 ;  /* 0x000000ad4dad723e */ /* 0x000fe200000010ff */
        /* <DEDUP_REMOVED lines=21> */
[----:B----4-:R-:W-:-:S03]  /*18550*/  F2FP.BF16.F32.PACK_AB R162, R97, R162 ;  /* 0x000000a261a2723e */ /* 0x010fc600000010ff */
[----:B------:R-:W4:Y:S01]  /*18560*/  LDL.LU R22, [R1+0xdec] ;  /* 0x000dec0001167983 */ /* 0x000f220000300800 */
[----:B---3--:R-:W-:-:S03]  /*18570*/  F2FP.BF16.F32.PACK_AB R161, R76, R161 ;  /* 0x000000a14ca1723e */ /* 0x008fc600000010ff */
[----:B------:R-:W3:Y:S04]  /*18580*/  LDL.LU R99, [R1+0x22c] ;  /* 0x00022c0001637983 */ /* 0x000ee80000300800 */
[----:B------:R-:W3:Y:S01]  /*18590*/  LDL.LU R97, [R1+0x42c] ;  /* 0x00042c0001617983 */ /* 0x000ee20000300800 */
[----:B--2---:R-:W-:-:S03]  /*185a0*/  F2FP.BF16.F32.PACK_AB R160, R21, R160 ;  /* 0x000000a015a0723e */ /* 0x004fc600000010ff */
[----:B------:R-:W4:Y:S04]  /*185b0*/  LDL.LU R76, [R1+0xde8] ;  /* 0x000de800014c7983 */ /* 0x000f280000300800 */
[----:B------:R-:W2:Y:S01]  /*185c0*/  LDL.LU R21, [R1+0xde4] ;  /* 0x000de40001157983 */ /* 0x000ea20000300800 */
[----:B------:R-:W-:-:S03]  /*185d0*/  F2FP.BF16.F32.PACK_AB R159, R98, R159 ;  /* 0x0000009f629f723e */ /* 0x000fc600000010ff */
[----:B------:R-:W3:Y:S01]  /*185e0*/  LDL.LU R98, [R1+0x224] ;  /* 0x0002240001627983 */ /* 0x000ee20000300800 */
[----:B------:R-:W-:Y:S02]  /*185f0*/  F2FP.BF16.F32.PACK_AB R149, R72, R149 ;  /* 0x000000954895723e */ /* 0x000fe400000010ff */
[----:B------:R-:W-:Y:S02]  /*18600*/  F2FP.BF16.F32.PACK_AB R148, R71, R148 ;  /* 0x000000944794723e */ /* 0x000fe400000010ff */
[----:B------:R-:W-:Y:S02]  /*18610*/  F2FP.BF16.F32.PACK_AB R158, R96, R158 ;  /* 0x0000009e609e723e */ /* 0x000fe400000010ff */
[----:B------:R-:W3:Y:S01]  /*18620*/  LDL.LU R96, [R1+0x424] ;  /* 0x0004240001607983 */ /* 0x000ee20000300800 */
[----:B------:R-:W-:-:S03]  /*18630*/  F2FP.BF16.F32.PACK_AB R157, R20, R157 ;  /* 0x0000009d149d723e */ /* 0x000fc600000010ff */
[----:B------:R-:W3:Y:S01]  /*18640*/  LDL.LU R20, [R1+0xde0] ;  /* 0x000de00001147983 */ /* 0x000ee20000300800 */
[----:B------:R-:W-:-:S03]  /*18650*/  F2FP.BF16.F32.PACK_AB R156, R75, R156 ;  /* 0x0000009c4b9c723e */ /* 0x000fc600000010ff */
[----:B------:R-:W3:Y:S01]  /*18660*/  LDL.LU R75, [R1+0xddc] ;  /* 0x000ddc00014b7983 */ /* 0x000ee20000300800 */
[----:B------:R-:W-:Y:S02]  /*18670*/  F2FP.BF16.F32.PACK_AB R141, R69, R141 ;  /* 0x0000008d458d723e */ /* 0x000fe400000010ff */
[----:B------:R-:W-:Y:S02]  /*18680*/  F2FP.BF16.F32.PACK_AB R140, R70, R140 ;  /* 0x0000008c468c723e */ /* 0x000fe400000010ff */
[----:B------:R-:W-:Y:S02]  /*18690*/  F2FP.BF16.F32.PACK_AB R155, R95, R155 ;  /* 0x0000009b5f9b723e */ /* 0x000fe400000010ff */
[----:B------:R-:W3:Y:S01]  /*186a0*/  LDL.LU R95, [R1+0x28c] ;  /* 0x00028c00015f7983 */ /* 0x000ee20000300800 */
[----:B------:R-:W-:Y:S02]  /*186b0*/  F2FP.BF16.F32.PACK_AB R137, R68, R137 ;  /* 0x000000894489723e */ /* 0x000fe400000010ff */
[----:B------:R-:W-:-:S02]  /*186c0*/  F2FP.BF16.F32.PACK_AB R154, R93, R154 ;  /* 0x0000009a5d9a723e */ /* 0x000fc400000010ff */
[----:B------:R-:W3:Y:S01]  /*186d0*/  LDL.LU R93, [R1+0x48c] ;  /* 0x00048c00015d7983 */ /* 0x000ee20000300800 */
[----:B------:R-:W-:-:S03]  /*186e0*/  F2FP.BF16.F32.PACK_AB R153, R73, R153 ;  /* 0x000000994999723e */ /* 0x000fc600000010ff */
        /* <DEDUP_REMOVED lines=8> */
[----:B------:R-:W3:Y:S04]  /*18770*/  LDL.LU R72, [R1+0xdd0] ;  /* 0x000dd00001487983 */ /* 0x000ee80000300800 */
[----:B------:R-:W3:Y:S04]  /*18780*/  LDL.LU R71, [R1+0xdcc] ;  /* 0x000dcc0001477983 */ /* 0x000ee80000300800 */
[----:B------:R-:W3:Y:S01]  /*18790*/  LDL.LU R91, [R1+0x29c] ;  /* 0x00029c00015b7983 */ /* 0x000ee20000300800 */
[----:B------:R-:W-:-:S03]  /*187a0*/  F2FP.BF16.F32.PACK_AB R142, R89, R142 ;  /* 0x0000008e598e723e */ /* 0x000fc600000010ff */
[----:B------:R-:W3:Y:S01]  /*187b0*/  LDL.LU R89, [R1+0x49c] ;  /* 0x00049c0001597983 */ /* 0x000ee20000300800 */
[----:B------:R-:W-:-:S03]  /*187c0*/  F2FP.BF16.F32.PACK_AB R139, R90, R139 ;  /* 0x0000008b5a8b723e */ /* 0x000fc600000010ff */
[----:B------:R-:W3:Y:S01]  /*187d0*/  LDL.LU R69, [R1+0xdc8] ;  /* 0x000dc80001457983 */ /* 0x000ee20000300800 */
[----:B------:R-:W-:-:S03]  /*187e0*/  F2FP.BF16.F32.PACK_AB R136, R67, R136 ;  /* 0x000000884388723e */ /* 0x000fc600000010ff */
[----:B------:R-:W3:Y:S04]  /*187f0*/  LDL.LU R70, [R1+0xdc4] ;  /* 0x000dc40001467983 */ /* 0x000ee80000300800 */
        /* <DEDUP_REMOVED lines=21> */
[----:B------:R-:W-:Y:S02]  /*18950*/  F2FP.BF16.F32.PACK_AB R13, R60, R13 ;  /* 0x0000000d3c0d723e */ /* 0x000fe400000010ff */
[----:B------:R-:W-:-:S02]  /*18960*/  F2FP.BF16.F32.PACK_AB R12, R59, R12 ;  /* 0x0000000c3b0c723e */ /* 0x000fc400000010ff */
[----:B------:R-:W-:Y:S02]  /*18970*/  F2FP.BF16.F32.PACK_AB R111, R83, R111 ;  /* 0x0000006f536f723e */ /* 0x000fe400000010ff */
        /* <DEDUP_REMOVED lines=8> */
[----:B------:R-:W3:Y:S04]  /*18a00*/  LDL.LU R62, [R1+0xda4] ;  /* 0x000da400013e7983 */ /* 0x000ee80000300800 */
[----:B------:R-:W3:Y:S04]  /*18a10*/  LDL.LU R82, [R1+0x2b4] ;  /* 0x0002b40001527983 */ /* 0x000ee80000300800 */
[----:B------:R-:W3:Y:S04]  /*18a20*/  LDL.LU R80, [R1+0x4b4] ;  /* 0x0004b40001507983 */ /* 0x000ee80000300800 */
        /* <DEDUP_REMOVED lines=12> */
[----:B----4-:R-:W-:-:S03]  /*18af0*/  F2FP.BF16.F32.PACK_AB R22, R76, R22 ;  /* 0x000000164c16723e */ /* 0x010fc600000010ff */
[----:B------:R-:W4:Y:S01]  /*18b00*/  LDL.LU R76, [R1+0x4c4] ;  /* 0x0004c400014c7983 */ /* 0x000f220000300800 */
[----:B--2---:R-:W-:-:S03]  /*18b10*/  F2FP.BF16.F32.PACK_AB R21, R56, R21 ;  /* 0x000000153815723e */ /* 0x004fc600000010ff */
[----:B------:R-:W2:Y:S01]  /*18b20*/  LDL.LU R56, [R1+0xd90] ;  /* 0x000d900001387983 */ /* 0x000ea20000300800 */
[----:B---3--:R-:W-:-:S03]  /*18b30*/  F2FP.BF16.F32.PACK_AB R20, R55, R20 ;  /* 0x000000143714723e */ /* 0x008fc600000010ff */
[----:B------:R-:W3:Y:S01]  /*18b40*/  LDL.LU R55, [R1+0xd8c] ;  /* 0x000d8c0001377983 */ /* 0x000ee20000300800 */
[----:B------:R-:W-:-:S03]  /*18b50*/  F2FP.BF16.F32.PACK_AB R79, R75, R79 ;  /* 0x0000004f4b4f723e */ /* 0x000fc600000010ff */
[----:B------:R-:W2:Y:S01]  /*18b60*/  LDL.LU R75, [R1+0x2c8] ;  /* 0x0002c800014b7983 */ /* 0x000ea20000300800 */
[----:B------:R-:W-:Y:S02]  /*18b70*/  F2FP.BF16.F32.PACK_AB R77, R53, R77 ;  /* 0x0000004d354d723e */ /* 0x000fe400000010ff */
[----:B------:R-:W-:Y:S02]  /*18b80*/  F2FP.BF16.F32.PACK_AB R78, R73, R78 ;  /* 0x0000004e494e723e */ /* 0x000fe400000010ff */
[----:B------:R-:W3:Y:S04]  /*18b90*/  LDL.LU R73, [R1+0x4c8] ;  /* 0x0004c80001497983 */ /* 0x000ee80000300800 */
[----:B------:R-:W3:Y:S01]  /*18ba0*/  LDL.LU R53, [R1+0xd88] ;  /* 0x000d880001357983 */ /* 0x000ee20000300800 */
[----:B----4-:R-:W-:-:S03]  /*18bb0*/  F2FP.BF16.F32.PACK_AB R76, R54, R76 ;  /* 0x0000004c364c723e */ /* 0x010fc600000010ff */
[----:B------:R-:W4:Y:S01]  /*18bc0*/  LDL.LU R54, [R1+0xd84] ;  /* 0x000d840001367983 */ /* 0x000f220000300800 */
[----:B--2---:R-:W-:-:S03]  /*18bd0*/  F2FP.BF16.F32.PACK_AB R75, R74, R75 ;  /* 0x0000004b4a4b723e */ /* 0x004fc600000010ff */
[----:B------:R-:W2:Y:S02]  /*18be0*/  LDL.LU R74, [R1+0x2c0] ;  /* 0x0002c000014a7983 */ /* 0x000ea40000300800 */
[----:B--2---:R-:W-:Y:S02]  /*18bf0*/  F2FP.BF16.F32.PACK_AB R74, R72, R74 ;  /* 0x0000004a484a723e */ /* 0x004fe400000010ff */
[----:B------:R-:W2:Y:S01]  /*18c00*/  LDL.LU R72, [R1+0x4c0] ;  /* 0x0004c00001487983 */ /* 0x000ea20000300800 */
[----:B---3--:R-:W-:Y:S02]  /*18c10*/  F2FP.BF16.F32.PACK_AB R73, R52, R73 ;  /* 0x000000493449723e */ /* 0x008fe400000010ff */
[----:B------:R-:W-:Y:S01]  /*18c20*/  F2FP.BF16.F32.PACK_AB R83, R71, R83 ;  /* 0x000000534753723e */ /* 0x000fe200000010ff */
[----:B------:R-:W3:Y:S01]  /*18c30*/  LDL.LU R52, [R1+0xd80] ;  /* 0x000d800001347983 */ /* 0x000ee20000300800 */
[----:B--2---:R-:W-:-:S03]  /*18c40*/  F2FP.BF16.F32.PACK_AB R72, R51, R72 ;  /* 0x000000483348723e */ /* 0x004fc600000010ff */
[----:B------:R-:W2:Y:S04]  /*18c50*/  LDL.LU R51, [R1+0xd7c] ;  /* 0x000d7c0001337983 */ /* 0x000ea80000300800 */
[----:B------:R-:W4:Y:S01]  /*18c60*/  LDL.LU R71, [R1+0x2b8] ;  /* 0x0002b80001477983 */ /* 0x000f220000300800 */
[----:B------:R-:W-:Y:S02]  /*18c70*/  F2FP.BF16.F32.PACK_AB R82, R69, R82 ;  /* 0x000000524552723e */ /* 0x000fe400000010ff */
[----:B------:R-:W-:Y:S01]  /*18c80*/  F2FP.BF16.F32.PACK_AB R81, R49, R81 ;  /* 0x000000513151723e */ /* 0x000fe200000010ff */
[----:B------:R-:W3:Y:S01]  /*18c90*/  LDL.LU R69, [R1+0x4b8] ;  /* 0x0004b80001457983 */ /* 0x000ee20000300800 */
[----:B------:R-:W-:-:S03]  /*18ca0*/  F2FP.BF16.F32.PACK_AB R80, R50, R80 ;  /* 0x000000503250723e */ /* 0x000fc600000010ff */
[----:B------:R-:W2:Y:S04]  /*18cb0*/  LDL.LU R49, [R1+0xd78] ;  /* 0x000d780001317983 */ /* 0x000ea80000300800 */
[----:B------:R-:W2:Y:S01]  /*18cc0*/  LDL.LU R50, [R1+0xd74] ;  /* 0x000d740001327983 */ /* 0x000ea20000300800 */
[----:B----4-:R-:W-:-:S03]  /*18cd0*/  F2FP.BF16.F32.PACK_AB R71, R70, R71 ;  /* 0x000000474647723e */ /* 0x010fc600000010ff */
[----:B------:R-:W4:Y:S02]  /*18ce0*/  LDL.LU R70, [R1+0x2b0] ;  /* 0x0002b00001467983 */ /* 0x000f240000300800 */
[----:B----4-:R-:W-:Y:S02]  /*18cf0*/  F2FP.BF16.F32.PACK_AB R70, R68, R70 ;  /* 0x000000464446723e */ /* 0x010fe400000010ff */
[----:B------:R-:W4:Y:S01]  /*18d00*/  LDL.LU R68, [R1+0x4b0] ;  /* 0x0004b00001447983 */ /* 0x000f220000300800 */
[----:B---3--:R-:W-:Y:S02]  /*18d10*/  F2FP.BF16.F32.PACK_AB R69, R48, R69 ;  /* 0x000000453045723e */ /* 0x008fe400000010ff */
[----:B------:R-:W-:Y:S01]  /*18d20*/  F2FP.BF16.F32.PACK_AB R87, R67, R87 ;  /* 0x000000574357723e */ /* 0x000fe200000010ff */
[----:B------:R-:W3:Y:S01]  /*18d30*/  LDL.LU R48, [R1+0xd70] ;  /* 0x000d700001307983 */ /* 0x000ee20000300800 */
[----:B----4-:R-:W-:-:S03]  /*18d40*/  F2FP.BF16.F32.PACK_AB R68, R47, R68 ;  /* 0x000000442f44723e */ /* 0x010fc600000010ff */
[----:B------:R-:W4:Y:S04]  /*18d50*/  LDL.LU R47, [R1+0xd6c] ;  /* 0x000d6c00012f7983 */ /* 0x000f280000300800 */
[----:B------:R-:W2:Y:S01]  /*18d60*/  LDL.LU R67, [R1+0x2a8] ;  /* 0x0002a80001437983 */ /* 0x000ea20000300800 */
[----:B------:R-:W-:Y:S02]  /*18d70*/  F2FP.BF16.F32.PACK_AB R86, R65, R86 ;  /* 0x000000564156723e */ /* 0x000fe400000010ff */
[----:B------:R-:W-:Y:S01]  /*18d80*/  F2FP.BF16.F32.PACK_AB R85, R45, R85 ;  /* 0x000000552d55723e */ /* 0x000fe200000010ff */
[----:B------:R-:W3:Y:S01]  /*18d90*/  LDL.LU R65, [R1+0x4a8] ;  /* 0x0004a80001417983 */ /* 0x000ee20000300800 */
[----:B------:R-:W-:-:S03]  /*18da0*/  F2FP.BF16.F32.PACK_AB R84, R46, R84 ;  /* 0x000000542e54723e */ /* 0x000fc600000010ff */
[----:B------:R-:W4:Y:S04]  /*18db0*/  LDL.LU R45, [R1+0xd68] ;  /* 0x000d6800012d7983 */ /* 0x000f280000300800 */
        /* <DEDUP_REMOVED lines=40> */
[----:B------:R-:W-:Y:S02]  /*19040*/  F2FP.BF16.F32.PACK_AB R114, R53, R114 ;  /* 0x000000723572723e */ /* 0x000fe400000010ff */
[----:B------:R-:W-:-:S02]  /*19050*/  F2FP.BF16.F32.PACK_AB R113, R33, R113 ;  /* 0x000000712171723e */ /* 0x000fc400000010ff */
[----:B------:R-:W-:Y:S02]  /*19060*/  F2FP.BF16.F32.PACK_AB R112, R34, R112 ;  /* 0x000000702270723e */ /* 0x000fe400000010ff */
[----:B------:R-:W-:Y:S02]  /*19070*/  F2FP.BF16.F32.PACK_AB R123, R54, R123 ;  /* 0x0000007b367b723e */ /* 0x000fe400000010ff */
[----:B------:R-:W-:Y:S02]  /*19080*/  F2FP.BF16.F32.PACK_AB R122, R52, R122 ;  /* 0x0000007a347a723e */ /* 0x000fe400000010ff */
[----:B------:R-:W-:Y:S02]  /*19090*/  F2FP.BF16.F32.PACK_AB R121, R32, R121 ;  /* 0x000000792079723e */ /* 0x000fe400000010ff */
        /* <DEDUP_REMOVED lines=10> */
[----:B--2---:R-:W-:Y:S02]  /*19140*/  F2FP.BF16.F32.PACK_AB R56, R35, R56 ;  /* 0x000000382338723e */ /* 0x004fe400000010ff */
[----:B------:R-:W2:Y:S04]  /*19150*/  LDL.LU R35, [R1+0xd3c] ;  /* 0x000d3c0001237983 */ /* 0x000ea80000300800 */
[----:B------:R-:W4:Y:S04]  /*19160*/  LDL.LU R55, [R1+0x23c] ;  /* 0x00023c0001377983 */ /* 0x000f280000300800 */
[----:B------:R-:W3:Y:S04]  /*19170*/  LDL.LU R53, [R1+0x43c] ;  /* 0x00043c0001357983 */ /* 0x000ee80000300800 */
[----:B------:R-:W2:Y:S04]  /*19180*/  LDL.LU R33, [R1+0xd38] ;  /* 0x000d380001217983 */ /* 0x000ea80000300800 */
[----:B------:R-:W2:Y:S04]  /*19190*/  LDL.LU R34, [R1+0xd34] ;  /* 0x000d340001227983 */ /* 0x000ea80000300800 */
[----:B------:R-:W3:Y:S04]  /*191a0*/  LDL.LU R54, [R1+0x234] ;  /* 0x0002340001367983 */ /* 0x000ee80000300800 */
[----:B------:R-:W2:Y:S04]  /*191b0*/  LDL.LU R52, [R1+0x434] ;  /* 0x0004340001347983 */ /* 0x000ea80000300800 */
[----:B------:R-:W2:Y:S04]  /*191c0*/  LDL.LU R32, [R1+0xd30] ;  /* 0x000d300001207983 */ /* 0x000ea80000300800 */
        /* <DEDUP_REMOVED lines=9> */
[----:B------:R-:W4:Y:S01]  /*19260*/  LDL.LU R47, [R1+0x258] ;  /* 0x00025800012f7983 */ /* 0x000f220000300800 */
[----:B------:R-:W-:-:S02]  /*19270*/  F2FP.BF16.F32.PACK_AB R146, R45, R146 ;  /* 0x000000922d92723e */ /* 0x000fc400000010ff */
        /* <DEDUP_REMOVED lines=13> */
[----:B------:R-:W3:Y:S04]  /*19350*/  LDL.LU R251, [R1+0xd0c] ;  /* 0x000d0c0001fb7983 */ /* 0x000ee80000300800 */
[----:B------:R-:W4:Y:S01]  /*19360*/  LDL.LU R43, [R1+0x248] ;  /* 0x00024800012b7983 */ /* 0x000f220000300800 */
[----:B------:R-:W-:Y:S02]  /*19370*/  F2FP.BF16.F32.PACK_AB R50, R41, R50 ;  /* 0x000000322932723e */ /* 0x000fe400000010ff */
[----:B------:R-:W-:Y:S01]  /*19380*/  F2FP.BF16.F32.PACK_AB R49, R249, R49 ;  /* 0x00000031f931723e */ /* 0x000fe200000010ff */
[----:B------:R-:W3:Y:S01]  /*19390*/  LDL.LU R41, [R1+0x448] ;  /* 0x0004480001297983 */ /* 0x000ee20000300800 */
[----:B--2---:R-:W-:-:S03]  /*193a0*/  F2FP.BF16.F32.PACK_AB R48, R26, R48 ;  /* 0x000000301a30723e */ /* 0x004fc600000010ff */
        /* <DEDUP_REMOVED lines=14> */
[----:B------:R-:W2:Y:S01]  /*19490*/  LDL.LU R37, [R1+0x438] ;  /* 0x0004380001257983 */ /* 0x000ea20000300800 */
[----:B------:R-:W-:-:S03]  /*194a0*/  F2FP.BF16.F32.PACK_AB R52, R247, R52 ;  /* 0x00000034f734723e */ /* 0x000fc600000010ff */
[----:B------:R-:W3:Y:S04]  /*194b0*/  LDL.LU R246, [R1+0xcf8] ;  /* 0x000cf80001f67983 */ /* 0x000ee80000300800 */
[----:B------:R-:W3:Y:S01]  /*194c0*/  LDL.LU R247, [R1+0xcf4] ;  /* 0x000cf40001f77983 */ /* 0x000ee20000300800 */
[----:B----4-:R-:W-:-:S03]  /*194d0*/  F2FP.BF16.F32.PACK_AB R39, R38, R39 ;  /* 0x000000272627723e */ /* 0x010fc600000010ff */
[----:B------:R-:W4:Y:S02]  /*194e0*/  LDL.LU R38, [R1+0x230] ;  /* 0x0002300001267983 */ /* 0x000f240000300800 */
[----:B----4-:R-:W-:Y:S02]  /*194f0*/  F2FP.BF16.F32.PACK_AB R38, R36, R38 ;  /* 0x000000262426723e */ /* 0x010fe400000010ff */
[----:B------:R-:W4:Y:S01]  /*19500*/  LDL.LU R36, [R1+0x430] ;  /* 0x0004300001247983 */ /* 0x000f220000300800 */
[----:B--2---:R-:W-:Y:S02]  /*19510*/  F2FP.BF16.F32.PACK_AB R37, R244, R37 ;  /* 0x00000025f425723e */ /* 0x004fe400000010ff */
[----:B------:R-:W-:Y:S01]  /*19520*/  F2FP.BF16.F32.PACK_AB R99, R35, R99 ;  /* 0x000000632363723e */ /* 0x000fe200000010ff */
[----:B------:R-:W2:Y:S01]  /*19530*/  LDL.LU R244, [R1+0xcf0] ;  /* 0x000cf00001f47983 */ /* 0x000ea20000300800 */
[----:B----4-:R-:W-:-:S03]  /*19540*/  F2FP.BF16.F32.PACK_AB R36, R245, R36 ;  /* 0x00000024f524723e */ /* 0x010fc600000010ff */
[----:B------:R-:W2:Y:S04]  /*19550*/  LDL.LU R245, [R1+0xcec] ;  /* 0x000cec0001f57983 */ /* 0x000ea80000300800 */
[----:B------:R-:W4:Y:S01]  /*19560*/  LDL.LU R35, [R1+0x228] ;  /* 0x0002280001237983 */ /* 0x000f220000300800 */
[----:B------:R-:W-:Y:S02]  /*19570*/  F2FP.BF16.F32.PACK_AB R98, R33, R98 ;  /* 0x000000622162723e */ /* 0x000fe400000010ff */
[----:B------:R-:W-:Y:S01]  /*19580*/  F2FP.BF16.F32.PACK_AB R97, R10, R97 ;  /* 0x000000610a61723e */ /* 0x000fe200000010ff */
[----:B------:R-:W3:Y:S01]  /*19590*/  LDL.LU R33, [R1+0x428] ;  /* 0x0004280001217983 */ /* 0x000ee20000300800 */
[----:B------:R-:W-:-:S03]  /*195a0*/  F2FP.BF16.F32.PACK_AB R96, R5, R96 ;  /* 0x000000600560723e */ /* 0x000fc600000010ff */
[----:B------:R0:W5:Y:S04]  /*195b0*/  LDL.LU R10, [R1+0xce8] ;  /* 0x000ce800010a7983 */ /* 0x0001680000300800 */
[----:B------:R0:W5:Y:S01]  /*195c0*/  LDL.LU R5, [R1+0xce4] ;  /* 0x000ce40001057983 */ /* 0x0001620000300800 */
[----:B----4-:R-:W-:-:S03]  /*195d0*/  F2FP.BF16.F32.PACK_AB R35, R34, R35 ;  /* 0x000000232223723e */ /* 0x010fc600000010ff */
[----:B------:R-:W4:Y:S01]  /*195e0*/  LDL.LU R34, [R1+0x220] ;  /* 0x0002200001227983 */ /* 0x000f220000300800 */
[----:B---3--:R-:W-:Y:S02]  /*195f0*/  F2FP.BF16.F32.PACK_AB R33, R4, R33 ;  /* 0x000000210421723e */ /* 0x008fe400000010ff */
[----:B----4-:R-:W-:Y:S02]  /*19600*/  F2FP.BF16.F32.PACK_AB R34, R32, R34 ;  /* 0x000000222022723e */ /* 0x010fe400000010ff */
[----:B------:R-:W3:Y:S04]  /*19610*/  LDL.LU R32, [R1+0x20] ;  /* 0x0000200001207983 */ /* 0x000ee80000300800 */
[----:B------:R0:W5:Y:S01]  /*19620*/  LDL.LU R4, [R1+0xce0] ;  /* 0x000ce00001047983 */ /* 0x0001620000300800 */
        /* <DEDUP_REMOVED lines=11> */
[----:B--2---:R-:W-:Y:S02]  /*196e0*/  F2FP.BF16.F32.PACK_AB R24, R245, R244 ;  /* 0x000000f4f518723e */ /* 0x004fe400000010ff */
[----:B---3--:R-:W-:-:S02]  /*196f0*/  F2FP.BF16.F32.PACK_AB R32, R32, R100 ;  /* 0x000000642020723e */ /* 0x008fc400000010ff */
[----:B------:R-:W-:Y:S02]  /*19700*/  F2FP.BF16.F32.PACK_AB R100, R106, R105 ;  /* 0x000000696a64723e */ /* 0x000fe400000010ff */
[----:B------:R-:W-:Y:S02]  /*19710*/  F2FP.BF16.F32.PACK_AB R106, R25, R0 ;  /* 0x00000000196a723e */ /* 0x000fe400000010ff */
[----:B------:R-:W-:Y:S02]  /*19720*/  F2FP.BF16.F32.PACK_AB R105, R11, R252 ;  /* 0x000000fc0b69723e */ /* 0x000fe400000010ff */
[----:B0-----:R-:W-:-:S07]  /*19730*/  F2FP.BF16.F32.PACK_AB R25, R247, R246 ;  /* 0x000000f6f719723e */ /* 0x001fce00000010ff */
.L_x_0:
[----:B------:R-:W0:Y:S01]  /*19740*/  S2R R3, SR_TID.X ;  /* 0x0000000000037919 */ /* 0x000e220000002100 */
[----:B------:R-:W1:Y:S01]  /*19750*/  LDC R8, c[0x0][0x244] ;  /* 0x00009100ff087b82 */ /* 0x000e620000000800 */
[----:B------:R-:W-:Y:S01]  /*19760*/  ULDC UR4, c[0x0][0x244] ;  /* 0x0000910000047ab9 */ /* 0x000fe20000000800 */
[----:B------:R-:W-:Y:S01]  /*19770*/  ULDC.64 UR6, c[0x0][0x228] ;  /* 0x00008a0000067ab9 */ /* 0x000fe20000000a00 */
        /* <DEDUP_REMOVED lines=9> */
[----:B0-----:R-:W-:-:S02]  /*19810*/  IMAD.SHL.U32 R2, R3, 0x10, RZ ;  /* 0x0000001003027824 */ /* 0x001fc400078e00ff */
[----:B------:R-:W-:-:S03]  /*19820*/  IMAD.SHL.U32 R0, R3, 0x80, RZ ;  /* 0x0000008003007824 */ /* 0x000fc600078e00ff */
[----:B------:R-:W-:Y:S02]  /*19830*/  LOP3.LUT R2, R2, 0xf0, RZ, 0xc0, !PT ;  /* 0x000000f002027812 */ /* 0x000fe400078ec0ff */
[----:B------:R-:W-:-:S04]  /*19840*/  LOP3.LUT R0, R0, 0x800, RZ, 0xc0, !PT ;  /* 0x0000080000007812 */ /* 0x000fc800078ec0ff */
[----:B------:R-:W-:Y:S01]  /*19850*/  IADD3 R0, R0, UR12, R2 ;  /* 0x0000000c00007c10 */ /* 0x000fe2000fffe002 */
[C---:B------:R-:W-:Y:S01]  /*19860*/  IMAD.SHL.U32 R2, R3.reuse, 0x8, RZ ;  /* 0x0000000803027824 */ /* 0x040fe200078e00ff */
[----:B------:R-:W-:-:S04]  /*19870*/  LOP3.LUT R3, R3, 0xff, RZ, 0xc0, !PT ;  /* 0x000000ff03037812 */ /* 0x000fc800078ec0ff */
[----:B------:R-:W-:Y:S02]  /*19880*/  LOP3.LUT R2, R2, 0x700, RZ, 0xc0, !PT ;  /* 0x0000070002027812 */ /* 0x000fe400078ec0ff */
[----:B------:R-:W-:Y:S01]  /*19890*/  LEA R252, R3, UR12, 0x4 ;  /* 0x0000000c03fc7c11 */ /* 0x000fe2000f8e20ff */
[----:B------:R-:W-:Y:S02]  /*198a0*/  BAR.SYNC.DEFER_BLOCKING 0x0 ;  /* 0x0000000000007b1d */ /* 0x000fe40000010000 */
[----:B------:R-:W-:Y:S01]  /*198b0*/  IMAD.IADD R0, R0, 0x1, R2 ;  /* 0x0000000100007824 */ /* 0x000fe200078e0202 */
[----:B-----5:R-:W-:-:S03]  /*198c0*/  ISETP.GE.AND P0, PT, R5, UR6, PT ;  /* 0x0000000605007c0c */ /* 0x020fc6000bf06270 */
[----:B------:R-:W-:Y:S01]  /*198d0*/  ULDC.64 UR12, c[0x0][0x228] ;  /* 0x00008a00000c7ab9 */ /* 0x000fe20000000a00 */
[----:B------:R-:W-:Y:S01]  /*198e0*/  STSM.16.M88.4 [R0], R24 ;  /* 0x0000001800007844 */ /* 0x000fe20000000200 */
[----:B------:R-:W-:Y:S06]  /*198f0*/  BAR.SYNC.DEFER_BLOCKING 0x0 ;  /* 0x0000000000007b1d */ /* 0x000fec0000010000 */
[----:B------:R-:W0:Y:S02]  /*19900*/  LDS.128 R24, [R252] ;  /* 0x00000000fc187984 */ /* 0x000e240000000c00 */
[----:B------:R-:W-:Y:S06]  /*19910*/  BAR.SYNC.DEFER_BLOCKING 0x0 ;  /* 0x0000000000007b1d */ /* 0x000fec0000010000 */
[----:B------:R-:W-:Y:S02]  /*19920*/  STSM.16.M88.4 [R0], R104 ;  /* 0x0000006800007844 */ /* 0x000fe40000000200 */
[----:B------:R-:W-:Y:S06]  /*19930*/  BAR.SYNC.DEFER_BLOCKING 0x0 ;  /* 0x0000000000007b1d */ /* 0x000fec0000010000 */
[----:B0-----:R-:W-:Y:S01]  /*19940*/  STL [R1+0x24], R25 ;  /* 0x0000241901007387 */ /* 0x001fe20000100800 */
[----:B------:R-:W-:-:S03]  /*19950*/  IMAD.MOV.U32 R9, RZ, RZ, R24 ;  /* 0x000000ffff097224 */ /* 0x000fc600078e0018 */
[----:B------:R-:W-:Y:S04]  /*19960*/  STL.64 [R1+0x28], R26 ;  /* 0x0000281a01007387 */ /* 0x000fe80000100a00 */
[----:B------:R-:W0:Y:S01]  /*19970*/  LDS.128 R24, [R252] ;  /* 0x00000000fc187984 */ /* 0x000e220000000c00 */
[----:B------:R-:W-:Y:S06]  /*19980*/  BAR.SYNC.DEFER_BLOCKING 0x0 ;  /* 0x0000000000007b1d */ /* 0x000fec0000010000 */
[----:B------:R-:W-:Y:S02]  /*19990*/  STSM.16.M88.4 [R0], R28 ;  /* 0x0000001c00007844 */ /* 0x000fe40000000200 */
[----:B------:R-:W-:Y:S06]  /*199a0*/  BAR.SYNC.DEFER_BLOCKING 0x0 ;  /* 0x0000000000007b1d */ /* 0x000fec0000010000 */
[----:B0-----:R-:W-:Y:S04]  /*199b0*/  STL.64 [R1+0x10], R24 ;  /* 0x0000101801007387 */ /* 0x001fe80000100a00 */
[----:B------:R-:W-:Y:S04]  /*199c0*/  STL.64 [R1+0x18], R26 ;  /* 0x0000181a01007387 */ /* 0x000fe80000100a00 */
[----:B------:R-:W0:Y:S01]  /*199d0*/  LDS.128 R24, [R252] ;  /* 0x00000000fc187984 */ /* 0x000e220000000c00 */
[----:B------:R-:W-:Y:S06]  /*199e0*/  BAR.SYNC.DEFER_BLOCKING 0x0 ;  /* 0x0000000000007b1d */ /* 0x000fec0000010000 */
[----:B------:R-:W-:Y:S02]  /*199f0*/  STSM.16.M88.4 [R0], R100 ;  /* 0x0000006400007844 */ /* 0x000fe40000000200 */
[----:B------:R-:W-:Y:S06]  /*19a00*/  BAR.SYNC.DEFER_BLOCKING 0x0 ;  /* 0x0000000000007b1d */ /* 0x000fec0000010000 */
[----:B0-----:R-:W-:Y:S04]  /*19a10*/  STL.64 [R1], R24 ;  /* 0x0000001801007387 */ /* 0x001fe80000100a00 */
[----:B------:R-:W-:Y:S04]  /*19a20*/  STL.64 [R1+0x8], R26 ;  /* 0x0000081a01007387 */ /* 0x000fe80000100a00 */
[----:B------:R-:W0:Y:S01]  /*19a30*/  LDS.128 R248, [R252] ;  /* 0x00000000fcf87984 */ /* 0x000e220000000c00 */
[----:B------:R-:W-:Y:S06]  /*19a40*/  BAR.SYNC.DEFER_BLOCKING 0x0 ;  /* 0x0000000000007b1d */ /* 0x000fec0000010000 */
[----:B------:R-:W-:Y:S02]  /*19a50*/  STSM.16.M88.4 [R0], R32 ;  /* 0x0000002000007844 */ /* 0x000fe40000000200 */
[----:B------:R-:W-:Y:S06]  /*19a60*/  BAR.SYNC.DEFER_BLOCKING 0x0 ;  /* 0x0000000000007b1d */ /* 0x000fec0000010000 */
[----:B0-----:R0:W-:Y:S04]  /*19a70*/  STL [R1+0xcec], R248 ;  /* 0x000cecf801007387 */ /* 0x0011e80000100800 */
[----:B------:R2:W-:Y:S04]  /*19a80*/  STL [R1+0xce8], R249 ;  /* 0x000ce8f901007387 */ /* 0x0005e80000100800 */
[----:B------:R3:W-:Y:S04]  /*19a90*/  STL [R1+0xce4], R250 ;  /* 0x000ce4fa01007387 */ /* 0x0007e80000100800 */
[----:B------:R4:W-:Y:S04]  /*19aa0*/  STL [R1+0xce0], R251 ;  /* 0x000ce0fb01007387 */ /* 0x0009e80000100800 */
[----:B------:R-:W1:Y:S01]  /*19ab0*/  LDS.128 R244, [R252] ;  /* 0x00000000fcf47984 */ /* 0x000e620000000c00 */
[----:B------:R-:W-:Y:S06]  /*19ac0*/  BAR.SYNC.DEFER_BLOCKING 0x0 ;  /* 0x0000000000007b1d */ /* 0x000fec0000010000 */
[----:B0-----:R-:W4:Y:S04]  /*19ad0*/  LDL.LU R248, [R1+0x610] ;  /* 0x0006100001f87983 */ /* 0x001f280000300800 */
[----:B--2---:R-:W2:Y:S04]  /*19ae0*/  LDL.LU R249, [R1+0x614] ;  /* 0x0006140001f97983 */ /* 0x004ea80000300800 */
[----:B---3--:R-:W2:Y:S04]  /*19af0*/  LDL.LU R250, [R1+0x618] ;  /* 0x0006180001fa7983 */ /* 0x008ea80000300800 */
[----:B----4-:R-:W2:Y:S04]  /*19b00*/  LDL.LU R251, [R1+0x61c] ;  /* 0x00061c0001fb7983 */ /* 0x010ea80000300800 */
[----:B------:R-:W-:Y:S01]  /*19b10*/  STSM.16.M88.4 [R0], R96 ;  /* 0x0000006000007844 */ /* 0x000fe20000000200 */
[----:B------:R-:W-:Y:S06]  /*19b20*/  BAR.SYNC.DEFER_BLOCKING 0x0 ;  /* 0x0000000000007b1d */ /* 0x000fec0000010000 */
[----:B-1----:R0:W-:Y:S04]  /*19b30*/  STL [R1+0xcfc], R244 ;  /* 0x000cfcf401007387 */ /* 0x0021e80000100800 */
[----:B------:R1:W-:Y:S04]  /*19b40*/  STL [R1+0xcf8], R245 ;  /* 0x000cf8f501007387 */ /* 0x0003e80000100800 */
[----:B------:R3:W-:Y:S04]  /*19b50*/  STL [R1+0xcf4], R246 ;  /* 0x000cf4f601007387 */ /* 0x0007e80000100800 */
[----:B------:R4:W-:Y:S04]  /*19b60*/  STL [R1+0xcf0], R247 ;  /* 0x000cf0f701007387 */ /* 0x0009e80000100800 */
[----:B------:R-:W2:Y:S01]  /*19b70*/  LDS.128 R104, [R252] ;  /* 0x00000000fc687984 */ /* 0x000ea20000000c00 */
[----:B------:R-:W-:Y:S06]  /*19b80*/  BAR.SYNC.DEFER_BLOCKING 0x0 ;  /* 0x0000000000007b1d */ /* 0x000fec0000010000 */
[----:B0-----:R-:W2:Y:S04]  /*19b90*/  LDL.LU R244, [R1+0x600] ;  /* 0x0006000001f47983 */ /* 0x001ea80000300800 */
[----:B-1----:R-:W2:Y:S04]  /*19ba0*/  LDL.LU R245, [R1+0x604] ;  /* 0x0006040001f57983 */ /* 0x002ea80000300800 */
[----:B---3--:R-:W2:Y:S04]  /*19bb0*/  LDL.LU R246, [R1+0x608] ;  /* 0x0006080001f67983 */ /* 0x008ea80000300800 */
[----:B----4-:R-:W2:Y:S04]  /*19bc0*/  LDL.LU R247, [R1+0x60c] ;  /* 0x00060c0001f77983 */ /* 0x010ea80000300800 */
[----:B------:R-:W-:Y:S01]  /*19bd0*/  STSM.16.M88.4 [R0], R36 ;  /* 0x0000002400007844 */ /* 0x000fe20000000200 */
[----:B------:R-:W-:Y:S06]  /*19be0*/  BAR.SYNC.DEFER_BLOCKING 0x0 ;  /* 0x0000000000007b1d */ /* 0x000fec0000010000 */
[----:B------:R-:W0:Y:S02]  /*19bf0*/  LDS.128 R100, [R252] ;  /* 0x00000000fc647984 */ /* 0x000e240000000c00 */
[----:B------:R-:W-:Y:S06]  /*19c00*/  BAR.SYNC.DEFER_BLOCKING 0x0 ;  /* 0x0000000000007b1d */ /* 0x000fec0000010000 */
[----:B------:R-:W-:Y:S02]  /*19c10*/  STSM.16.M88.4 [R0], R52 ;  /* 0x0000003400007844 */ /* 0x000fe40000000200 */
[----:B------:R-:W-:Y:S06]  /*19c20*/  BAR.SYNC.DEFER_BLOCKING 0x0 ;  /* 0x0000000000007b1d */ /* 0x000fec0000010000 */
[----:B------:R-:W1:Y:S02]  /*19c30*/  LDS.128 R96, [R252] ;  /* 0x00000000fc607984 */ /* 0x000e640000000c00 */
[----:B------:R-:W-:Y:S06]  /*19c40*/  BAR.SYNC.DEFER_BLOCKING 0x0 ;  /* 0x0000000000007b1d */ /* 0x000fec0000010000 */
[----:B------:R-:W-:Y:S02]  /*19c50*/  STSM.16.M88.4 [R0], R40 ;  /* 0x0000002800007844 */ /* 0x000fe40000000200 */
[----:B------:R-:W-:Y:S06]  /*19c60*/  BAR.SYNC.DEFER_BLOCKING 0x0 ;  /* 0x0000000000007b1d */ /* 0x000fec0000010000 */
[----:B------:R-:W3:Y:S02]  /*19c70*/  LDS.128 R52, [R252] ;  /* 0x00000000fc347984 */ /* 0x000ee40000000c00 */
[----:B------:R-:W-:Y:S06]  /*19c80*/  BAR.SYNC.DEFER_BLOCKING 0x0 ;  /* 0x0000000000007b1d */ /* 0x000fec0000010000 */
[----:B------:R-:W-:Y:S02]  /*19c90*/  STSM.16.M88.4 [R0], R48 ;  /* 0x0000003000007844 */ /* 0x000fe40000000200 */
[----:B------:R-:W-:Y:S06]  /*19ca0*/  BAR.SYNC.DEFER_BLOCKING 0x0 ;  /* 0x0000000000007b1d */ /* 0x000fec0000010000 */
[----:B------:R-:W4:Y:S02]  /*19cb0*/  LDS.128 R48, [R252] ;  /* 0x00000000fc307984 */ /* 0x000f240000000c00 */
        /* <DEDUP_REMOVED lines=173> */
[----:B------:R0:W-:Y:S02]  /*1a790*/  STSM.16.M88.4 [R0], R224 ;  /* 0x000000e000007844 */ /* 0x0001e40000000200 */
[----:B------:R-:W-:Y:S06]  /*1a7a0*/  BAR.SYNC.DEFER_BLOCKING 0x0 ;  /* 0x0000000000007b1d */ /* 0x000fec0000010000 */
[----:B0-----:R-:W3:Y:S04]  /*1a7b0*/  LDL.LU R224, [R1+0x1e0] ;  /* 0x0001e00001e07983 */ /* 0x001ee80000300800 */
[----:B------:R-:W3:Y:S04]  /*1a7c0*/  LDL.LU R225, [R1+0x1e4] ;  /* 0x0001e40001e17983 */ /* 0x000ee80000300800 */
[----:B------:R-:W3:Y:S04]  /*1a7d0*/  LDL.LU R226, [R1+0x1e8] ;  /* 0x0001e80001e27983 */ /* 0x000ee80000300800 */
[----:B------:R-:W3:Y:S04]  /*1a7e0*/  LDL.LU R227, [R1+0x1ec] ;  /* 0x0001ec0001e37983 */ /* 0x000ee80000300800 */
[----:B------:R-:W0:Y:S01]  /*1a7f0*/  LDS.128 R204, [R252] ;  /* 0x00000000fccc7984 */ /* 0x000e220000000c00 */
[----:B------:R-:W-:Y:S06]  /*1a800*/  BAR.SYNC.DEFER_BLOCKING 0x0 ;  /* 0x0000000000007b1d */ /* 0x000fec0000010000 */
[----:B------:R1:W-:Y:S02]  /*1a810*/  STSM.16.M88.4 [R0], R228 ;  /* 0x000000e400007844 */ /* 0x0003e40000000200 */
[----:B------:R-:W-:Y:S06]  /*1a820*/  BAR.SYNC.DEFER_BLOCKING 0x0 ;  /* 0x0000000000007b1d */ /* 0x000fec0000010000 */
[----:B-1----:R-:W2:Y:S04]  /*1a830*/  LDL.LU R228, [R1+0x1f0] ;  /* 0x0001f00001e47983 */ /* 0x002ea80000300800 */
[----:B------:R-:W2:Y:S04]  /*1a840*/  LDL.LU R229, [R1+0x1f4] ;  /* 0x0001f40001e57983 */ /* 0x000ea80000300800 */
[----:B------:R-:W2:Y:S04]  /*1a850*/  LDL.LU R230, [R1+0x1f8] ;  /* 0x0001f80001e67983 */ /* 0x000ea80000300800 */
[----:B------:R-:W2:Y:S04]  /*1a860*/  LDL.LU R231, [R1+0x1fc] ;  /* 0x0001fc0001e77983 */ /* 0x000ea80000300800 */
[----:B------:R-:W1:Y:S01]  /*1a870*/  LDS.128 R208, [R252] ;  /* 0x00000000fcd07984 */ /* 0x000e620000000c00 */
[----:B------:R-:W-:Y:S06]  /*1a880*/  BAR.SYNC.DEFER_BLOCKING 0x0 ;  /* 0x0000000000007b1d */ /* 0x000fec0000010000 */
[----:B------:R4:W-:Y:S02]  /*1a890*/  STSM.16.M88.4 [R0], R232 ;  /* 0x000000e800007844 */ /* 0x0009e40000000200 */
[----:B------:R-:W-:Y:S06]  /*1a8a0*/  BAR.SYNC.DEFER_BLOCKING 0x0 ;  /* 0x0000000000007b1d */ /* 0x000fec0000010000 */
[----:B----4-:R-:W4:Y:S04]  /*1a8b0*/  LDL.LU R232, [R1+0x3e0] ;  /* 0x0003e00001e87983 */ /* 0x010f280000300800 */
[----:B------:R-:W4:Y:S04]  /*1a8c0*/  LDL.LU R233, [R1+0x3e4] ;  /* 0x0003e40001e97983 */ /* 0x000f280000300800 */
[----:B------:R-:W4:Y:S04]  /*1a8d0*/  LDL.LU R234, [R1+0x3e8] ;  /* 0x0003e80001ea7983 */ /* 0x000f280000300800 */
[----:B------:R-:W4:Y:S04]  /*1a8e0*/  LDL.LU R235, [R1+0x3ec] ;  /* 0x0003ec0001eb7983 */ /* 0x000f280000300800 */
[----:B------:R-:W1:Y:S01]  /*1a8f0*/  LDS.128 R212, [R252] ;  /* 0x00000000fcd47984 */ /* 0x000e620000000c00 */
[----:B------:R-:W-:Y:S06]  /*1a900*/  BAR.SYNC.DEFER_BLOCKING 0x0 ;  /* 0x0000000000007b1d */ /* 0x000fec0000010000 */
[----:B------:R0:W-:Y:S02]  /*1a910*/  STSM.16.M88.4 [R0], R236 ;  /* 0x000000ec00007844 */ /* 0x0001e40000000200 */
[----:B------:R-:W-:Y:S06]  /*1a920*/  BAR.SYNC.DEFER_BLOCKING 0x0 ;  /* 0x0000000000007b1d */ /* 0x000fec0000010000 */
[----:B0-----:R-:W4:Y:S04]  /*1a930*/  LDL.LU R236, [R1+0x3f0] ;  /* 0x0003f00001ec7983 */ /* 0x001f280000300800 */
[----:B------:R-:W4:Y:S04]  /*1a940*/  LDL.LU R237, [R1+0x3f4] ;  /* 0x0003f40001ed7983 */ /* 0x000f280000300800 */
[----:B------:R-:W4:Y:S04]  /*1a950*/  LDL.LU R238, [R1+0x3f8] ;  /* 0x0003f80001ee7983 */ /* 0x000f280000300800 */
[----:B------:R-:W4:Y:S04]  /*1a960*/  LDL.LU R239, [R1+0x3fc] ;  /* 0x0003fc0001ef7983 */ /* 0x000f280000300800 */
[----:B------:R-:W0:Y:S01]  /*1a970*/  LDS.128 R216, [R252] ;  /* 0x00000000fcd87984 */ /* 0x000e220000000c00 */
[----:B------:R-:W-:Y:S06]  /*1a980*/  BAR.SYNC.DEFER_BLOCKING 0x0 ;  /* 0x0000000000007b1d */ /* 0x000fec0000010000 */
[----:B------:R-:W-:Y:S02]  /*1a990*/  STSM.16.M88.4 [R0], R240 ;  /* 0x000000f000007844 */ /* 0x000fe40000000200 */
[----:B------:R-:W-:Y:S06]  /*1a9a0*/  BAR.SYNC.DEFER_BLOCKING 0x0 ;  /* 0x0000000000007b1d */ /* 0x000fec0000010000 */
[----:B------:R-:W0:Y:S02]  /*1a9b0*/  LDS.128 R220, [R252] ;  /* 0x00000000fcdc7984 */ /* 0x000e240000000c00 */
[----:B------:R-:W-:Y:S06]  /*1a9c0*/  BAR.SYNC.DEFER_BLOCKING 0x0 ;  /* 0x0000000000007b1d */ /* 0x000fec0000010000 */
[----:B---3--:R-:W-:Y:S02]  /*1a9d0*/  STSM.16.M88.4 [R0], R224 ;  /* 0x000000e000007844 */ /* 0x008fe40000000200 */
[----:B------:R-:W-:Y:S06]  /*1a9e0*/  BAR.SYNC.DEFER_BLOCKING 0x0 ;  /* 0x0000000000007b1d */ /* 0x000fec0000010000 */
[----:B------:R-:W3:Y:S02]  /*1a9f0*/  LDS.128 R224, [R252] ;  /* 0x00000000fce07984 */ /* 0x000ee40000000c00 */
[----:B------:R-:W-:Y:S06]  /*1aa00*/  BAR.SYNC.DEFER_BLOCKING 0x0 ;  /* 0x0000000000007b1d */ /* 0x000fec0000010000 */
[----:B--2---:R-:W-:Y:S02]  /*1aa10*/  STSM.16.M88.4 [R0], R228 ;  /* 0x000000e400007844 */ /* 0x004fe40000000200 */
[----:B------:R-:W-:Y:S06]  /*1aa20*/  BAR.SYNC.DEFER_BLOCKING 0x0 ;  /* 0x0000000000007b1d */ /* 0x000fec0000010000 */
[----:B------:R-:W2:Y:S02]  /*1aa30*/  LDS.128 R228, [R252] ;  /* 0x00000000fce47984 */ /* 0x000ea40000000c00 */
[----:B------:R-:W-:Y:S06]  /*1aa40*/  BAR.SYNC.DEFER_BLOCKING 0x0 ;  /* 0x0000000000007b1d */ /* 0x000fec0000010000 */
[----:B----4-:R-:W-:Y:S02]  /*1aa50*/  STSM.16.M88.4 [R0], R232 ;  /* 0x000000e800007844 */ /* 0x010fe40000000200 */
        /* <DEDUP_REMOVED lines=9> */
[----:B-1----:R-:W3:Y:S04]  /*1aaf0*/  LDL.LU R244, [R1+0x10] ;  /* 0x0000100001f47983 */ /* 0x002ee80000300800 */
[----:B------:R-:W2:Y:S04]  /*1ab00*/  LDL.LU R246, [R1+0x14] ;  /* 0x0000140001f67983 */ /* 0x000ea80000300800 */
[----:B------:R-:W4:Y:S04]  /*1ab10*/  LDL.LU R247, [R1+0x28] ;  /* 0x0000280001f77983 */ /* 0x000f280000300800 */
[----:B------:R-:W1:Y:S01]  /*1ab20*/  LDS.128 R240, [R252] ;  /* 0x00000000fcf07984 */ /* 0x000e620000000c00 */
[----:B------:R-:W-:Y:S06]  /*1ab30*/  BAR.SYNC.DEFER_BLOCKING 0x0 ;  /* 0x0000000000007b1d */ /* 0x000fec0000010000 */
[----:B------:R0:W-:Y:S04]  /*1ab40*/  STSM.16.M88.4 [R0], R248 ;  /* 0x000000f800007844 */ /* 0x0001e80000000200 */
[----:B0-----:R-:W4:Y:S04]  /*1ab50*/  LDL.LU R248, [R1+0x18] ;  /* 0x0000180001f87983 */ /* 0x001f280000300800 */
[----:B------:R-:W4:Y:S04]  /*1ab60*/  LDL.LU R249, [R1+0x2c] ;  /* 0x00002c0001f97983 */ /* 0x000f280000300800 */
[----:B------:R-:W4:Y:S04]  /*1ab70*/  LDL.LU R250, [R1+0x1c] ;  /* 0x00001c0001fa7983 */ /* 0x000f280000300800 */
[----:B------:R-:W4:Y:S04]  /*1ab80*/  LDL.LU R251, [R1] ;  /* 0x0000000001fb7983 */ /* 0x000f280000300800 */
[----:B------:R-:W2:Y:S01]  /*1ab90*/  LDL.LU R245, [R1+0x24] ;  /* 0x0000240001f57983 */ /* 0x000ea20000300800 */
[----:B------:R-:W-:Y:S01]  /*1aba0*/  IMAD R0, R5, UR4, RZ ;  /* 0x0000000405007c24 */ /* 0x000fe2000f8e02ff */
[----:B------:R-:W-:Y:S01]  /*1abb0*/  ULDC.64 UR4, c[0x0][0x220] ;  /* 0x0000880000047ab9 */ /* 0x000fe20000000a00 */
[----:B------:R-:W-:Y:S01]  /*1abc0*/  BAR.SYNC.DEFER_BLOCKING 0x0 ;  /* 0x0000000000007b1d */ /* 0x000fe20000010000 */
[----:B------:R-:W-:-:S02]  /*1abd0*/  ISETP.LT.AND P0, PT, R4, UR29, !P0 ;  /* 0x0000001d04007c0c */ /* 0x000fc4000c701270 */
[----:B------:R-:W-:Y:S01]  /*1abe0*/  LEA R2, P1, R0, UR4, 0x1 ;  /* 0x0000000400027c11 */ /* 0x000fe2000f8208ff */
[----:B------:R-:W-:Y:S02]  /*1abf0*/  IMAD R8, R8, 0x100, R0 ;  /* 0x0000010008087824 */ /* 0x000fe400078e0200 */
[----:B------:R-:W-:Y:S01]  /*1ac00*/  ULDC UR4, c[0x0][0x248] ;  /* 0x0000920000047ab9 */ /* 0x000fe20000000800 */
[----:B------:R-:W-:Y:S01]  /*1ac10*/  LEA.HI.X.SX32 R3, R0, UR5, 0x1, P1 ;  /* 0x0000000500037c11 */ /* 0x000fe200088f0eff */
[----:B------:R-:W-:Y:S01]  /*1ac20*/  IMAD R0, R4, UR4, RZ ;  /* 0x0000000404007c24 */ /* 0x000fe2000f8e02ff */
[----:B------:R-:W-:-:S03]  /*1ac30*/  ULDC.64 UR4, c[0x0][0x228] ;  /* 0x00008a0000047ab9 */ /* 0x000fc60000000a00 */
[----:B------:R-:W-:-:S05]  /*1ac40*/  IMAD.WIDE R6, R0, 0x2, R2 ;  /* 0x0000000200067825 */ /* 0x000fca00078e0202 */
[----:B------:R0:W-:Y:S01]  /*1ac50*/  @P0 STG.E.U16 desc[UR14][R6.64], R9 ;  /* 0x0000000906000986 */ /* 0x0001e2000c10150e */
[----:B------:R-:W-:Y:S01]  /*1ac60*/  ISETP.GE.AND P0, PT, R4, UR7, PT ;  /* 0x0000000704007c0c */ /* 0x000fe2000bf06270 */
[----:B------:R-:W-:-:S03]  /*1ac70*/  ULDC.64 UR6, c[0x0][0x220] ;  /* 0x0000880000067ab9 */ /* 0x000fc60000000a00 */
[----:B------:R-:W-:Y:S01]  /*1ac80*/  ISETP.LT.AND P0, PT, R10, UR4, !P0 ;  /* 0x000000040a007c0c */ /* 0x000fe2000c701270 */
[----:B------:R-:W-:Y:S01]  /*1ac90*/  ULDC UR4, c[0x0][0x22c] ;  /* 0x00008b0000047ab9 */ /* 0x000fe20000000800 */
[----:B0-----:R-:W-:-:S04]  /*1aca0*/  LEA R6, P1, R8, UR6, 0x1 ;  /* 0x0000000608067c11 */ /* 0x001fc8000f8208ff */
[----:B------:R-:W-:Y:S01]  /*1acb0*/  LEA.HI.X.SX32 R7, R8, UR7, 0x1, P1 ;  /* 0x0000000708077c11 */ /* 0x000fe200088f0eff */
[----:B------:R-:W-:Y:S01]  /*1acc0*/  ULDC.64 UR6, c[0x0][0x228] ;  /* 0x00008a0000067ab9 */ /* 0x000fe20000000a00 */
[----:B------:R-:W-:Y:S01]  /*1acd0*/  PRMT R11, R9, 0x7632, R11 ;  /* 0x00007632090b7816 */ /* 0x000fe2000000000b */
[----:B------:R-:W-:-:S05]  /*1ace0*/  IMAD.WIDE R8, R0, 0x2, R6 ;  /* 0x0000000200087825 */ /* 0x000fca00078e0206 */
[----:B------:R0:W-:Y:S02]  /*1acf0*/  @P0 STG.E.U16 desc[UR14][R8.64], R11 ;  /* 0x0000000b08000986 */ /* 0x0001e4000c10150e */
[----:B0-----:R-:W-:-:S05]  /*1ad00*/  VIADD R8, R4, 0x1 ;  /* 0x0000000104087836 */ /* 0x001fca0000000000 */
[----:B------:R-:W-:Y:S01]  /*1ad10*/  ISETP.GE.AND P0, PT, R8, UR4, PT ;  /* 0x0000000408007c0c */ /* 0x000fe2000bf06270 */
[----:B------:R-:W-:-:S03]  /*1ad20*/  ULDC UR4, c[0x0][0x248] ;  /* 0x0000920000047ab9 */ /* 0x000fc60000000800 */
[----:B------:R-:W-:Y:S01]  /*1ad30*/  ISETP.LT.AND P1, PT, R5, UR6, !P0 ;  /* 0x0000000605007c0c */ /* 0x000fe2000c721270 */
[----:B------:R-:W-:Y:S01]  /*1ad40*/  VIADD R0, R0, UR4 ;  /* 0x0000000400007c36 */ /* 0x000fe20008000000 */
[----:B------:R-:W-:Y:S01]  /*1ad50*/  ISETP.LT.AND P0, PT, R10, UR10, !P0 ;  /* 0x0000000a0a007c0c */ /* 0x000fe2000c701270 */
[----:B------:R-:W-:Y:S01]  /*1ad60*/  ULDC UR4, c[0x0][0x22c] ;  /* 0x00008b0000047ab9 */ /* 0x000fe20000000800 */
[----:B------:R-:W-:Y:S01]  /*1ad70*/  ULDC UR6, c[0x0][0x228] ;  /* 0x00008a0000067ab9 */ /* 0x000fe20000000800 */
[----:B------:R-:W-:Y:S01]  /*1ad80*/  IMAD.WIDE R8, R0, 0x2, R2 ;  /* 0x0000000200087825 */ /* 0x000fe200078e0202 */
[----:B------:R-:W-:-:S07]  /*1ad90*/  ULDC UR10, c[0x0][0x228] ;  /* 0x00008a00000a7ab9 */ /* 0x000fce0000000800 */
[----:B---3--:R0:W-:Y:S02]  /*1ada0*/  @P1 STG.E.U16 desc[UR14][R8.64], R244 ;  /* 0x000000f408001986 */ /* 0x0081e4000c10150e */
[----:B0-----:R-:W-:Y:S02]  /*1adb0*/  IMAD.MOV.U32 R9, RZ, RZ, R244 ;  /* 0x000000ffff097224 */ /* 0x001fe400078e00f4 */
[----:B------:R-:W3:Y:S03]  /*1adc0*/  LDL.LU R244, [R1+0xcfc] ;  /* 0x000cfc0001f47983 */ /* 0x000ee60000300800 */
        /* <DEDUP_REMOVED lines=13> */
[----:B--2---:R0:W-:Y:S02]  /*1aea0*/  @P1 STG.E.U16 desc[UR14][R8.64], R245 ;  /* 0x000000f508001986 */ /* 0x0041e4000c10150e */
[----:B0-----:R-:W-:Y:S02]  /*1aeb0*/  IMAD.MOV.U32 R9, RZ, RZ, R245 ;  /* 0x000000ffff097224 */ /* 0x001fe400078e00f5 */
[----:B------:R-:W2:Y:S03]  /*1aec0*/  LDL.LU R245, [R1+0xcf8] ;  /* 0x000cf80001f57983 */ /* 0x000ea60000300800 */
        /* <DEDUP_REMOVED lines=10> */
[----:B------:R-:W-:Y:S01]  /*1af70*/  PRMT R11, R246, 0x7632, R11 ;  /* 0x00007632f60b7816 */ /* 0x000fe2000000000b */
[----:B------:R-:W-:Y:S01]  /*1af80*/  IMAD.WIDE R8, R0, 0x2, R2 ;  /* 0x0000000200087825 */ /* 0x000fe200078e0202 */
[----:B------:R-:W-:-:S07]  /*1af90*/  ULDC UR12, c[0x0][0x228] ;  /* 0x00008a00000c7ab9 */ /* 0x000fce0000000800 */
[----:B------:R0:W-:Y:S02]  /*1afa0*/  @P1 STG.E.U16 desc[UR14][R8.64], R246 ;  /* 0x000000f608001986 */ /* 0x0001e4000c10150e */
[----:B0-----:R-:W-:Y:S02]  /*1afb0*/  IMAD.WIDE R8, R0, 0x2, R6 ;  /* 0x0000000200087825 */ /* 0x001fe400078e0206 */
[----:B------:R-:W2:Y:S04]  /*1afc0*/  LDL.LU R246, [R1+0xcf4] ;  /* 0x000cf40001f67983 */ /* 0x000ea80000300800 */
        /* <DEDUP_REMOVED lines=8> */
[----:B----4-:R-:W-:Y:S01]  /*1b050*/  PRMT R11, R247, 0x7632, R11 ;  /* 0x00007632f70b7816 */ /* 0x010fe2000000000b */
[----:B------:R-:W-:Y:S01]  /*1b060*/  IMAD.WIDE R8, R0, 0x2, R2 ;  /* 0x0000000200087825 */ /* 0x000fe200078e0202 */
[----:B------:R-:W-:-:S07]  /*1b070*/  ULDC UR18, c[0x0][0x228] ;  /* 0x00008a0000127ab9 */ /* 0x000fce0000000800 */
[----:B------:R0:W-:Y:S02]  /*1b080*/  @P1 STG.E.U16 desc[UR14][R8.64], R247 ;  /* 0x000000f708001986 */ /* 0x0001e4000c10150e */
[----:B0-----:R-:W-:Y:S02]  /*1b090*/  IMAD.WIDE R8, R0, 0x2, R6 ;  /* 0x0000000200087825 */ /* 0x001fe400078e0206 */
[----:B------:R-:W4:Y:S04]  /*1b0a0*/  LDL.LU R247, [R1+0xcf0] ;  /* 0x000cf00001f77983 */ /* 0x000f280000300800 */
[----:B------:R0:W-:Y:S02]  /*1b0b0*/  @P0 STG.E.U16 desc[UR14][R8.64], R11 ;  /* 0x0000000b08000986 */ /* 0x0001e4000c10150e */
[----:B0-----:R-:W-:-:S05]  /*1b0c0*/  VIADD R8, R4, 0x5 ;  /* 0x0000000504087836 */ /* 0x001fca0000000000 */
[----:B------:R-:W-:Y:S01]  /*1b0d0*/  ISETP.GE.AND P0, PT, R8, UR4, PT ;  /* 0x0000000408007c0c */ /* 0x000fe2000bf06270 */
[----:B------:R-:W-:-:S03]  /*1b0e0*/  ULDC UR4, c[0x0][0x248] ;  /* 0x0000920000047ab9 */ /* 0x000fc60000000800 */
[----:B------:R-:W-:Y:S01]  /*1b0f0*/  ISETP.LT.AND P1, PT, R5, UR22, !P0 ;  /* 0x0000001605007c0c */ /* 0x000fe2000c721270 */
[----:B------:R-:W-:Y:S01]  /*1b100*/  VIADD R0, R0, UR4 ;  /* 0x0000000400007c36 */ /* 0x000fe20008000000 */
[----:B------:R-:W-:Y:S01]  /*1b110*/  PRMT R11, R248, 0x7632, R11 ;  /* 0x00007632f80b7816 */ /* 0x000fe2000000000b */
[----:B------:R-:W-:Y:S02]  /*1b120*/  ULDC UR4, c[0x0][0x22c] ;  /* 0x00008b0000047ab9 */ /* 0x000fe40000000800 */
[----:B------:R-:W-:-:S08]  /*1b130*/  IMAD.WIDE R8, R0, 0x2, R2 ;  /* 0x0000000200087825 */ /* 0x000fd000078e0202 */
[----:B------:R0:W-:Y:S04]  /*1b140*/  @P1 STG.E.U16 desc[UR14][R8.64], R248 ;  /* 0x000000f808001986 */ /* 0x0001e8000c10150e */
[----:B0-----:R-:W3:Y:S01]  /*1b150*/  LDL.LU R248, [R1+0xcec] ;  /* 0x000cec0001f87983 */ /* 0x001ee20000300800 */
[----:B------:R-:W-:Y:S01]  /*1b160*/  ISETP.LT.AND P0, PT, R10, UR26, !P0 ;  /* 0x0000001a0a007c0c */ /* 0x000fe2000c701270 */
[----:B------:R-:W-:-:S12]  /*1b170*/  IMAD.WIDE R8, R0, 0x2, R6 ;  /* 0x0000000200087825 */ /* 0x000fd800078e0206 */
[----:B------:R0:W-:Y:S02]  /*1b180*/  @P0 STG.E.U16 desc[UR14][R8.64], R11 ;  /* 0x0000000b08000986 */ /* 0x0001e4000c10150e */
[----:B0-----:R-:W-:-:S05]  /*1b190*/  VIADD R8, R4, 0x6 ;  /* 0x0000000604087836 */ /* 0x001fca0000000000 */
[----:B------:R-:W-:Y:S01]  /*1b1a0*/  ISETP.GE.AND P0, PT, R8, UR4, PT ;  /* 0x0000000408007c0c */ /* 0x000fe2000bf06270 */
[----:B------:R-:W-:-:S03]  /*1b1b0*/  ULDC UR4, c[0x0][0x248] ;  /* 0x0000920000047ab9 */ /* 0x000fc60000000800 */
[----:B------:R-:W-:Y:S01]  /*1b1c0*/  ISETP.LT.AND P1, PT, R5, UR28, !P0 ;  /* 0x0000001c05007c0c */ /* 0x000fe2000c721270 */
[----:B------:R-:W-:Y:S01]  /*1b1d0*/  VIADD R0, R0, UR4 ;  /* 0x0000000400007c36 */ /* 0x000fe20008000000 */
[----:B------:R-:W-:Y:S02]  /*1b1e0*/  ULDC UR4, c[0x0][0x228] ;  /* 0x00008a0000047ab9 */ /* 0x000fe40000000800 */
[----:B------:R-:W-:Y:S01]  /*1b1f0*/  ISETP.LT.AND P0, PT, R10, UR4, !P0 ;  /* 0x000000040a007c0c */ /* 0x000fe2000c701270 */
[----:B------:R-:W-:Y:S01]  /*1b200*/  IMAD.WIDE R8, R0, 0x2, R2 ;  /* 0x0000000200087825 */ /* 0x000fe200078e0202 */
[----:B------:R-:W-:Y:S01]  /*1b210*/  PRMT R11, R249, 0x7632, R11 ;  /* 0x00007632f90b7816 */ /* 0x000fe2000000000b */
[----:B------:R-:W-:-:S06]  /*1b220*/  ULDC UR4, c[0x0][0x22c] ;  /* 0x00008b0000047ab9 */ /* 0x000fcc0000000800 */
        /* <DEDUP_REMOVED lines=8> */
[----:B------:R-:W-:Y:S02]  /*1b2b0*/  ULDC UR4, c[0x0][0x248] ;  /* 0x0000920000047ab9 */ /* 0x000fe40000000800 */
[----:B------:R-:W-:Y:S01]  /*1b2c0*/  VIADD R0, R0, UR4 ;  /* 0x0000000400007c36 */ /* 0x000fe20008000000 */
[----:B------:R-:W-:Y:S02]  /*1b2d0*/  ULDC UR4, c[0x0][0x228] ;  /* 0x00008a0000047ab9 */ /* 0x000fe40000000800 */
[----:B------:R-:W-:Y:S01]  /*1b2e0*/  ISETP.LT.AND P0, PT, R10, UR4, !P0 ;  /* 0x000000040a007c0c */ /* 0x000fe2000c701270 */
[----:B------:R-:W-:Y:S01]  /*1b2f0*/  IMAD.WIDE R8, R0, 0x2, R2 ;  /* 0x0000000200087825 */ /* 0x000fe200078e0202 */
[----:B------:R-:W-:Y:S01]  /*1b300*/  PRMT R11, R250, 0x7632, R11 ;  /* 0x00007632fa0b7816 */ /* 0x000fe2000000000b */
[----:B------:R-:W-:-:S04]  /*1b310*/  ULDC UR4, c[0x0][0x22c] ;  /* 0x00008b0000047ab9 */ /* 0x000fc80000000800 */
        /* <DEDUP_REMOVED lines=28> */
[----:B------:R-:W-:-:S05]  /*1b4e0*/  ULDC UR4, c[0x0][0x22c] ;  /* 0x00008b0000047ab9 */ /* 0x000fca0000000800 */
[----:B---3--:R0:W-:Y:S02]  /*1b4f0*/  @P1 STG.E.U16 desc[UR14][R8.64], R248 ;  /* 0x000000f808001986 */ /* 0x0081e4000c10150e */
[----:B0-----:R-:W-:Y:S01]  /*1b500*/  PRMT R248, R248, 0x7632, R248 ;  /* 0x00007632f8f87816 */ /* 0x001fe200000000f8 */
[----:B------:R-:W-:-:S05]  /*1b510*/  IMAD.WIDE R8, R0, 0x2, R6 ;  /* 0x0000000200087825 */ /* 0x000fca00078e0206 */
[----:B------:R0:W-:Y:S04]  /*1b520*/  @P0 STG.E.U16 desc[UR14][R8.64], R248 ;  /* 0x000000f808000986 */ /* 0x0001e8000c10150e */
[----:B0-----:R-:W3:Y:S01]  /*1b530*/  LDL.LU R248, [R1+0x4] ;  /* 0x0000040001f87983 */ /* 0x001ee20000300800 */
[----:B------:R-:W-:-:S05]  /*1b540*/  VIADD R11, R4, 0xa ;  /* 0x0000000a040b7836 */ /* 0x000fca0000000000 */
        /* <DEDUP_REMOVED lines=9> */
[----:B---3--:R0:W-:Y:S01]  /*1b5e0*/  @P1 STG.E.U16 desc[UR14][R8.64], R248 ;  /* 0x000000f808001986 */ /* 0x0081e2000c10150e */
[----:B------:R-:W-:Y:S01]  /*1b5f0*/  PRMT R11, R248, 0x7632, R11 ;  /* 0x00007632f80b7816 */ /* 0x000fe2000000000b */
[----:B0-----:R-:W-:-:S04]  /*1b600*/  IMAD.WIDE R8, R0, 0x2, R6 ;  /* 0x0000000200087825 */ /* 0x001fc800078e0206 */
[----:B------:R-:W-:Y:S01]  /*1b610*/  VIADD R248, R4, 0xb ;  /* 0x0000000b04f87836 */ /* 0x000fe20000000000 */
[----:B------:R0:W-:Y:S04]  /*1b620*/  @P0 STG.E.U16 desc[UR14][R8.64], R11 ;  /* 0x0000000b08000986 */ /* 0x0001e8000c10150e */
[----:B------:R-:W-:Y:S01]  /*1b630*/  ISETP.GE.AND P0, PT, R248, UR4, PT ;  /* 0x00000004f8007c0c */ /* 0x000fe2000bf06270 */
[----:B------:R-:W-:-:S03]  /*1b640*/  ULDC UR4, c[0x0][0x228] ;  /* 0x00008a0000047ab9 */ /* 0x000fc60000000800 */
[----:B------:R-:W-:Y:S01]  /*1b650*/  ISETP.LT.AND P1, PT, R5, UR4, !P0 ;  /* 0x0000000405007c0c */ /* 0x000fe2000c721270 */
[----:B------:R-:W-:Y:S02]  /*1b660*/  ULDC UR4, c[0x0][0x248] ;  /* 0x0000920000047ab9 */ /* 0x000fe40000000800 */
[----:B------:R-:W-:Y:S01]  /*1b670*/  VIADD R0, R0, UR4 ;  /* 0x0000000400007c36 */ /* 0x000fe20008000000 */
[----:B------:R-:W-:Y:S02]  /*1b680*/  ULDC UR4, c[0x0][0x228] ;  /* 0x00008a0000047ab9 */ /* 0x000fe40000000800 */
[----:B------:R-:W-:Y:S01]  /*1b690*/  ISETP.LT.AND P0, PT, R10, UR4, !P0 ;  /* 0x000000040a007c0c */ /* 0x000fe2000c701270 */
[----:B0-----:R-:W-:Y:S01]  /*1b6a0*/  IMAD.WIDE R8, R0, 0x2, R2 ;  /* 0x0000000200087825 */ /* 0x001fe200078e0202 */
[----:B------:R-:W-:-:S03]  /*1b6b0*/  ULDC UR4, c[0x0][0x22c] ;  /* 0x00008b0000047ab9 */ /* 0x000fc60000000800 */
[----:B------:R-:W-:Y:S02]  /*1b6c0*/  VIADD R11, R4, 0xc ;  /* 0x0000000c040b7836 */ /* 0x000fe40000000000 */
[----:B--2---:R0:W-:Y:S02]  /*1b6d0*/  @P1 STG.E.U16 desc[UR14][R8.64], R249 ;  /* 0x000000f908001986 */ /* 0x0041e4000c10150e */
[----:B0-----:R-:W-:Y:S01]  /*1b6e0*/  PRMT R249, R249, 0x7632, R249 ;  /* 0x00007632f9f97816 */ /* 0x001fe200000000f9 */
[----:B------:R-:W-:-:S05]  /*1b6f0*/  IMAD.WIDE R8, R0, 0x2, R6 ;  /* 0x0000000200087825 */ /* 0x000fca00078e0206 */
[----:B------:R0:W-:Y:S01]  /*1b700*/  @P0 STG.E.U16 desc[UR14][R8.64], R249 ;  /* 0x000000f908000986 */ /* 0x0001e2000c10150e */
[----:B------:R-:W-:Y:S01]  /*1b710*/  ISETP.GE.AND P0, PT, R11, UR4, PT ;  /* 0x000000040b007c0c */ /* 0x000fe2000bf06270 */
[----:B------:R-:W-:Y:S02]  /*1b720*/  ULDC UR4, c[0x0][0x228] ;  /* 0x00008a0000047ab9 */ /* 0x000fe40000000800 */
[----:B0-----:R-:W2:Y:S04]  /*1b730*/  LDL.LU R249, [R1+0xc] ;  /* 0x00000c0001f97983 */ /* 0x001ea80000300800 */
[----:B------:R-:W3:Y:S01]  /*1b740*/  LDL.LU R11, [R1+0x8] ;  /* 0x00000800010b7983 */ /* 0x000ee20000300800 */
[----:B------:R-:W-:Y:S01]  /*1b750*/  ISETP.LT.AND P1, PT, R5, UR4, !P0 ;  /* 0x0000000405007c0c */ /* 0x000fe2000c721270 */
[----:B------:R-:W-:-:S02]  /*1b760*/  ULDC UR4, c[0x0][0x248] ;  /* 0x0000920000047ab9 */ /* 0x000fc40000000800 */
        /* <DEDUP_REMOVED lines=18> */
[----:B----4-:R-:W-:Y:S01]  /*1b890*/  PRMT R248, R250, 0x7632, R248 ;  /* 0x00007632faf87816 */ /* 0x010fe200000000f8 */
[----:B------:R-:W-:Y:S02]  /*1b8a0*/  ULDC UR4, c[0x0][0x22c] ;  /* 0x00008b0000047ab9 */ /* 0x000fe40000000800 */
[----:B------:R-:W-:-:S02]  /*1b8b0*/  VIADD R0, R4, 0xe ;  /* 0x0000000e04007836 */ /* 0x000fc40000000000 */
[----:B------:R0:W-:Y:S02]  /*1b8c0*/  @P1 STG.E.U16 desc[UR14][R8.64], R250 ;  /* 0x000000fa08001986 */ /* 0x0001e4000c10150e */
[----:B0-----:R-:W-:-:S05]  /*1b8d0*/  IMAD.WIDE R8, R11, 0x2, R6 ;  /* 0x000000020b087825 */ /* 0x001fca00078e0206 */
[----:B------:R0:W-:Y:S01]  /*1b8e0*/  @P0 STG.E.U16 desc[UR14][R8.64], R248 ;  /* 0x000000f808000986 */ /* 0x0001e2000c10150e */
        /* <DEDUP_REMOVED lines=8> */
[----:B--2---:R-:W-:Y:S01]  /*1b970*/  PRMT R248, R249, 0x7632, R248 ;  /* 0x00007632f9f87816 */ /* 0x004fe200000000f8 */
        /* <DEDUP_REMOVED lines=14> */
[----:B------:R-:W-:Y:S02]  /*1ba60*/  IMAD.WIDE R248, R11, 0x2, R6 ;  /* 0x000000020bf87825 */ /* 0x000fe400078e0206 */
[----:B------:R0:W-:Y:S02]  /*1ba70*/  @P1 STG.E.U16 desc[UR14][R8.64], R251 ;  /* 0x000000fb08001986 */ /* 0x0001e4000c10150e */
[----:B------:R-:W-:Y:S01]  /*1ba80*/  VIADD R0, R4, 0x10 ;  /* 0x0000001004007836 */ /* 0x000fe20000000000 */
[----:B0-----:R-:W-:-:S05]  /*1ba90*/  PRMT R9, R251, 0x7632, R9 ;  /* 0x00007632fb097816 */ /* 0x001fca0000000009 */
        /* <DEDUP_REMOVED lines=62> */
[----:B------:R-:W-:Y:S01]  /*1be80*/  ULDC UR4, c[0x0][0x228] ;  /* 0x00008a0000047ab9 */ /* 0x000fe20000000800 */
[----:B------:R-:W-:Y:S01]  /*1be90*/  VIADD R0, R4, 0x15 ;  /* 0x0000001504007836 */ /* 0x000fe20000000000 */
[----:B------:R-:W-:Y:S01]  /*1bea0*/  ISETP.LT.AND P1, PT, R10, UR4, !P0 ;  /* 0x000000040a007c0c */ /* 0x000fe2000c721270 */
[C---:B------:R-:W-:Y:S01]  /*1beb0*/  IMAD.WIDE R104, R11.reuse, 0x2, R2 ;  /* 0x000000020b687825 */ /* 0x040fe200078e0202 */
[----:B------:R-:W-:Y:S02]  /*1bec0*/  ULDC UR4, c[0x0][0x22c] ;  /* 0x00008b0000047ab9 */ /* 0x000fe40000000800 */
[----:B------:R-:W-:Y:S01]  /*1bed0*/  ISETP.GE.AND P0, PT, R0, UR4, PT ;  /* 0x0000000400007c0c */ /* 0x000fe2000bf06270 */
[----:B------:R-:W-:Y:S01]  /*1bee0*/  ULDC UR4, c[0x0][0x228] ;  /* 0x00008a0000047ab9 */ /* 0x000fe20000000800 */
[----:B0-----:R-:W-:Y:S01]  /*1bef0*/  IMAD.WIDE R8, R11, 0x2, R6 ;  /* 0x000000020b087825 */ /* 0x001fe200078e0206 */
[----:B------:R0:W-:Y:S01]  /*1bf00*/  @P2 STG.E.U16 desc[UR14][R104.64], R246 ;  /* 0x000000f668002986 */ /* 0x0001e2000c10150e */
[----:B------:R-:W-:Y:S01]  /*1bf10*/  ISETP.LT.AND P2, PT, R5, UR4, !P0 ;  /* 0x0000000405007c0c */ /* 0x000fe2000c741270 */
[----:B------:R-:W-:-:S02]  /*1bf20*/  ULDC UR4, c[0x0][0x248] ;  /* 0x0000920000047ab9 */ /* 0x000fc40000000800 */
[----:B------:R-:W-:Y:S01]  /*1bf30*/  VIADD R11, R11, UR4 ;  /* 0x000000040b0b7c36 */ /* 0x000fe20008000000 */
[----:B------:R-:W-:Y:S01]  /*1bf40*/  ULDC UR4, c[0x0][0x228] ;  /* 0x00008a0000047ab9 */ /* 0x000fe20000000800 */
[----:B------:R-:W-:Y:S01]  /*1bf50*/  VIADD R0, R4, 0x16 ;  /* 0x0000001604007836 */ /* 0x000fe20000000000 */
[----:B0-----:R-:W-:-:S05]  /*1bf60*/  PRMT R105, R246, 0x7632, R105 ;  /* 0x00007632f6697816 */ /* 0x001fca0000000069 */
[----:B------:R0:W-:Y:S01]  /*1bf70*/  @P1 STG.E.U16 desc[UR14][R8.64], R105 ;  /* 0x0000006908001986 */ /* 0x0001e2000c10150e */
[----:B------:R-:W-:Y:S01]  /*1bf80*/  ISETP.LT.AND P1, PT, R10, UR4, !P0 ;  /* 0x000000040a007c0c */ /* 0x000fe2000c721270 */
[----:B------:R-:W-:Y:S02]  /*1bf90*/  ULDC UR4, c[0x0][0x22c] ;  /* 0x00008b0000047ab9 */ /* 0x000fe40000000800 */
[----:B------:R-:W-:Y:S01]  /*1bfa0*/  ISETP.GE.AND P0, PT, R0, UR4, PT ;  /* 0x0000000400007c0c */ /* 0x000fe2000bf06270 */
[----:B------:R-:W-:Y:S01]  /*1bfb0*/  ULDC UR4, c[0x0][0x228] ;  /* 0x00008a0000047ab9 */ /* 0x000fe20000000800 */
[----:B------:R-:W-:Y:S02]  /*1bfc0*/  IMAD.WIDE R244, R11, 0x2, R2 ;  /* 0x000000020bf47825 */ /* 0x000fe400078e0202 */
[----:B------:R-:W-:Y:S01]  /*1bfd0*/  ISETP.LT.AND P3, PT, R5, UR4, !P0 ;  /* 0x0000000405007c0c */ /* 0x000fe2000c761270 */
[----:B------:R-:W-:Y:S01]  /*1bfe0*/  ULDC UR4, c[0x0][0x248] ;  /* 0x0000920000047ab9 */ /* 0x000fe20000000800 */
[----:B------:R-:W-:Y:S01]  /*1bff0*/  VIADD R0, R4, 0x17 ;  /* 0x0000001704007836 */ /* 0x000fe20000000000 */
[----:B0-----:R-:W-:Y:S01]  /*1c000*/  PRMT R9, R106, 0x7632, R9 ;  /* 0x000076326a097816 */ /* 0x001fe20000000009 */
[C---:B------:R-:W-:Y:S01]  /*1c010*/  IMAD.WIDE R104, R11.reuse, 0x2, R6 ;  /* 0x000000020b687825 */ /* 0x040fe200078e0206 */
[----:B------:R-:W-:Y:S03]  /*1c020*/  @P2 STG.E.U16 desc[UR14][R244.64], R106 ;  /* 0x0000006af4002986 */ /* 0x000fe6000c10150e */
[----:B------:R-:W-:Y:S01]  /*1c030*/  VIADD R11, R11, UR4 ;  /* 0x000000040b0b7c36 */ /* 0x000fe20008000000 */
[----:B------:R-:W-:Y:S01]  /*1c040*/  ULDC UR4, c[0x0][0x22c] ;  /* 0x00008b0000047ab9 */ /* 0x000fe20000000800 */
[----:B------:R0:W-:Y:S01]  /*1c050*/  @P1 STG.E.U16 desc[UR14][R104.64], R9 ;  /* 0x0000000968001986 */ /* 0x0001e2000c10150e */
[----:B------:R-:W-:Y:S01]  /*1c060*/  ISETP.GE.AND P1, PT, R0, UR4, PT ;  /* 0x0000000400007c0c */ /* 0x000fe2000bf26270 */
[----:B------:R-:W-:Y:S01]  /*1c070*/  VIADD R0, R4, 0x18 ;  /* 0x0000001804007836 */ /* 0x000fe20000000000 */
[----:B------:R-:W-:Y:S01]  /*1c080*/  ISETP.LT.AND P2, PT, R10, UR6, !P0 ;  /* 0x000000060a007c0c */ /* 0x000fe2000c741270 */
[----:B------:R-:W-:Y:S01]  /*1c090*/  ULDC UR6, c[0x0][0x22c] ;  /* 0x00008b0000067ab9 */ /* 0x000fe20000000800 */
[----:B------:R-:W-:-:S02]  /*1c0a0*/  ULDC UR4, c[0x0][0x228] ;  /* 0x00008a0000047ab9 */ /* 0x000fc40000000800 */
[----:B------:R-:W-:Y:S01]  /*1c0b0*/  ISETP.GE.AND P0, PT, R0, UR6, PT ;  /* 0x0000000600007c0c */ /* 0x000fe2000bf06270 */
[----:B------:R-:W-:Y:S01]  /*1c0c0*/  ULDC UR6, c[0x0][0x228] ;  /* 0x00008a0000067ab9 */ /* 0x000fe20000000800 */
[----:B0-----:R-:W-:Y:S01]  /*1c0d0*/  IMAD.WIDE R8, R11, 0x2, R2 ;  /* 0x000000020b087825 */ /* 0x001fe200078e0202 */
[----:B------:R-:W-:Y:S01]  /*1c0e0*/  ISETP.LT.AND P4, PT, R5, UR4, !P1 ;  /* 0x0000000405007c0c */ /* 0x000fe2000cf81270 */
[----:B------:R-:W-:-:S03]  /*1c0f0*/  ULDC UR4, c[0x0][0x248] ;  /* 0x0000920000047ab9 */ /* 0x000fc60000000800 */
[----:B------:R0:W-:Y:S01]  /*1c100*/  @P3 STG.E.U16 desc[UR14][R8.64], R247 ;  /* 0x000000f708003986 */ /* 0x0001e2000c10150e */
[----:B------:R-:W-:Y:S01]  /*1c110*/  ISETP.LT.AND P3, PT, R10, UR6, !P1 ;  /* 0x000000060a007c0c */ /* 0x000fe2000cf61270 */
[----:B------:R-:W-:Y:S01]  /*1c120*/  VIADD R249, R11, UR4 ;  /* 0x000000040bf97c36 */ /* 0x000fe20008000000 */
[----:B------:R-:W-:Y:S01]  /*1c130*/  ISETP.LT.AND P5, PT, R5, UR8, !P0 ;  /* 0x0000000805007c0c */ /* 0x000fe2000c7a1270 */
[----:B------:R-:W-:Y:S01]  /*1c140*/  IMAD.WIDE R104, R11, 0x2, R6 ;  /* 0x000000020b687825 */ /* 0x000fe200078e0206 */
[----:B------:R-:W-:Y:S01]  /*1c150*/  PRMT R106, R247, 0x7632, R106 ;  /* 0x00007632f76a7816 */ /* 0x000fe2000000006a */
[----:B------:R-:W-:Y:S01]  /*1c160*/  ULDC UR4, c[0x0][0x248] ;  /* 0x0000920000047ab9 */ /* 0x000fe20000000800 */
[----:B------:R-:W-:Y:S01]  /*1c170*/  PRMT R246, R107, 0x7632, R246 ;  /* 0x000076326bf67816 */ /* 0x000fe200000000f6 */
[----:B------:R-:W-:Y:S01]  /*1c180*/  VIADD R11, R4, 0x19 ;  /* 0x00000019040b7836 */ /* 0x000fe20000000000 */
[----:B------:R-:W-:Y:S01]  /*1c190*/  ULDC UR6, c[0x0][0x22c] ;  /* 0x00008b0000067ab9 */ /* 0x000fe20000000800 */
[----:B------:R-:W-:Y:S01]  /*1c1a0*/  IMAD.WIDE R244, R249, 0x2, R2 ;  /* 0x00000002f9f47825 */ /* 0x000fe200078e0202 */
[----:B------:R2:W-:Y:S01]  /*1c1b0*/  @P2 STG.E.U16 desc[UR14][R104.64], R106 ;  /* 0x0000006a68002986 */ /* 0x0005e2000c10150e */
[----:B------:R-:W-:-:S02]  /*1c1c0*/  ULDC UR8, c[0x0][0x228] ;  /* 0x00008a0000087ab9 */ /* 0x000fc40000000800 */
[C---:B0-----:R-:W-:Y:S01]  /*1c1d0*/  VIADD R247, R249.reuse, UR4 ;  /* 0x00000004f9f77c36 */ /* 0x041fe20008000000 */
[----:B------:R-:W-:Y:S01]  /*1c1e0*/  ULDC UR4, c[0x0][0x22c] ;  /* 0x00008b0000047ab9 */ /* 0x000fe20000000800 */
[----:B------:R-:W-:Y:S01]  /*1c1f0*/  IMAD.WIDE R8, R249, 0x2, R6 ;  /* 0x00000002f9087825 */ /* 0x000fe200078e0206 */
[----:B------:R-:W-:Y:S01]  /*1c200*/  ISETP.GE.AND P1, PT, R11, UR4, PT ;  /* 0x000000040b007c0c */ /* 0x000fe2000bf26270 */
[----:B------:R0:W-:Y:S01]  /*1c210*/  @P4 STG.E.U16 desc[UR14][R244.64], R107 ;  /* 0x0000006bf4004986 */ /* 0x0001e2000c10150e */
[----:B------:R-:W-:Y:S01]  /*1c220*/  ULDC UR4, c[0x0][0x228] ;  /* 0x00008a0000047ab9 */ /* 0x000fe20000000800 */
[----:B------:R-:W-:Y:S02]  /*1c230*/  VIADD R0, R4, 0x1a ;  /* 0x0000001a04007836 */ /* 0x000fe40000000000 */
[----:B------:R3:W-:Y:S01]  /*1c240*/  @P3 STG.E.U16 desc[UR14][R8.64], R246 ;  /* 0x000000f608003986 */ /* 0x0007e2000c10150e */
[C---:B--2---:R-:W-:Y:S01]  /*1c250*/  IMAD.WIDE R104, R247.reuse, 0x2, R2 ;  /* 0x00000002f7687825 */ /* 0x044fe200078e0202 */
[----:B------:R-:W-:Y:S01]  /*1c260*/  ISETP.LT.AND P3, PT, R10, UR4, !P0 ;  /* 0x000000040a007c0c */ /* 0x000fe2000c761270 */
[----:B------:R-:W-:Y:S01]  /*1c270*/  ULDC UR4, c[0x0][0x248] ;  /* 0x0000920000047ab9 */ /* 0x000fe20000000800 */
[----:B------:R-:W-:Y:S01]  /*1c280*/  ISETP.GE.AND P2, PT, R0, UR6, PT ;  /* 0x0000000600007c0c */ /* 0x000fe2000bf46270 */
[C---:B------:R-:W-:Y:S01]  /*1c290*/  VIADD R11, R4.reuse, 0x1b ;  /* 0x0000001b040b7836 */ /* 0x040fe20000000000 */
[----:B------:R-:W-:Y:S01]  /*1c2a0*/  ULDC UR6, c[0x0][0x228] ;  /* 0x00008a0000067ab9 */ /* 0x000fe20000000800 */
[----:B------:R-:W-:Y:S01]  /*1c2b0*/  VIADD R0, R4, 0x1c ;  /* 0x0000001c04007836 */ /* 0x000fe20000000000 */
[----:B------:R2:W-:Y:S01]  /*1c2c0*/  @P5 STG.E.U16 desc[UR14][R104.64], R100 ;  /* 0x0000006468005986 */ /* 0x0005e2000c10150e */
[----:B0-----:R-:W-:Y:S01]  /*1c2d0*/  VIADD R107, R247, UR4 ;  /* 0x00000004f76b7c36 */ /* 0x001fe20008000000 */
[----:B------:R-:W-:Y:S01]  /*1c2e0*/  ISETP.LT.AND P5, PT, R5, UR6, !P1 ;  /* 0x0000000605007c0c */ /* 0x000fe2000cfa1270 */
[----:B------:R-:W-:Y:S01]  /*1c2f0*/  ULDC UR4, c[0x0][0x22c] ;  /* 0x00008b0000047ab9 */ /* 0x000fe20000000800 */
[----:B------:R-:W-:Y:S01]  /*1c300*/  ULDC UR6, c[0x0][0x22c] ;  /* 0x00008b0000067ab9 */ /* 0x000fe20000000800 */
[----:B------:R-:W-:Y:S01]  /*1c310*/  ISETP.GE.AND P0, PT, R11, UR4, PT ;  /* 0x000000040b007c0c */ /* 0x000fe2000bf06270 */
[----:B------:R-:W-:Y:S01]  /*1c320*/  ULDC UR4, c[0x0][0x228] ;  /* 0x00008a0000047ab9 */ /* 0x000fe20000000800 */
[----:B------:R-:W-:Y:S01]  /*1c330*/  ISETP.GE.AND P4, PT, R0, UR6, PT ;  /* 0x0000000600007c0c */ /* 0x000fe2000bf86270 */
[----:B------:R-:W-:Y:S01]  /*1c340*/  ULDC UR6, c[0x0][0x228] ;  /* 0x00008a0000067ab9 */ /* 0x000fe20000000800 */
[----:B------:R-:W-:Y:S01]  /*1c350*/  ISETP.LT.AND P1, PT, R10, UR4, !P1 ;  /* 0x000000040a007c0c */ /* 0x000fe2000cf21270 */
[----:B---3--:R-:W-:Y:S01]  /*1c360*/  IMAD.WIDE R8, R247, 0x2, R6 ;  /* 0x00000002f7087825 */ /* 0x008fe200078e0206 */
[----:B------:R-:W-:Y:S01]  /*1c370*/  ISETP.LT.AND P6, PT, R5, UR6, !P2 ;  /* 0x0000000605007c0c */ /* 0x000fe2000d7c1270 */
[----:B------:R-:W-:Y:S01]  /*1c380*/  ULDC UR4, c[0x0][0x248] ;  /* 0x0000920000047ab9 */ /* 0x000fe20000000800 */
[----:B------:R-:W-:Y:S01]  /*1c390*/  PRMT R106, R100, 0x7632, R106 ;  /* 0x00007632646a7816 */ /* 0x000fe2000000006a */
[----:B--2---:R-:W-:Y:S01]  /*1c3a0*/  IMAD.WIDE R104, R107, 0x2, R2 ;  /* 0x000000026b687825 */ /* 0x004fe200078e0202 */
[----:B------:R-:W-:Y:S01]  /*1c3b0*/  PRMT R100, R96, 0x7632, R100 ;  /* 0x0000763260647816 */ /* 0x000fe20000000064 */
[----:B------:R-:W-:-:S02]  /*1c3c0*/  ULDC UR6, c[0x0][0x22c] ;  /* 0x00008b0000067ab9 */ /* 0x000fc40000000800 */
[C---:B------:R-:W-:Y:S01]  /*1c3d0*/  VIADD R245, R107.reuse, UR4 ;  /* 0x000000046bf57c36 */ /* 0x040fe20008000000 */
[----:B------:R0:W-:Y:S01]  /*1c3e0*/  @P3 STG.E.U16 desc[UR14][R8.64], R106 ;  /* 0x0000006a08003986 */ /* 0x0001e2000c10150e */
[C---:B------:R-:W-:Y:S01]  /*1c3f0*/  VIADD R0, R4.reuse, 0x1e ;  /* 0x0000001e04007836 */ /* 0x040fe20000000000 */
[----:B------:R-:W-:Y:S02]  /*1c400*/  ULDC UR4, c[0x0][0x22c] ;  /* 0x00008b0000047ab9 */ /* 0x000fe40000000800 */
[----:B------:R2:W-:Y:S01]  /*1c410*/  @P5 STG.E.U16 desc[UR14][R104.64], R96 ;  /* 0x0000006068005986 */ /* 0x0005e2000c10150e */
[----:B------:R-:W-:Y:S01]  /*1c420*/  VIADD R11, R4, 0x1d ;  /* 0x0000001d040b7836 */ /* 0x000fe20000000000 */
[----:B------:R-:W-:Y:S01]  /*1c430*/  ISETP.LT.AND P2, PT, R10, UR8, !P2 ;  /* 0x000000080a007c0c */ /* 0x000fe2000d741270 */
[----:B------:R-:W-:Y:S01]  /*1c440*/  ULDC UR8, c[0x0][0x228] ;  /* 0x00008a0000087ab9 */ /* 0x000fe20000000800 */
[----:B0-----:R-:W-:-:S04]  /*1c450*/  IMAD.WIDE R8, R107, 0x2, R6 ;  /* 0x000000026b087825 */ /* 0x001fc800078e0206 */
[----:B--2---:R-:W-:Y:S01]  /*1c460*/  IMAD.WIDE R104, R245, 0x2, R2 ;  /* 0x00000002f5687825 */ /* 0x004fe200078e0202 */
[----:B------:R0:W-:Y:S01]  /*1c470*/  @P1 STG.E.U16 desc[UR14][R8.64], R100 ;  /* 0x0000006408001986 */ /* 0x0001e2000c10150e */
[----:B------:R-:W-:Y:S01]  /*1c480*/  ISETP.GE.AND P3, PT, R0, UR6, PT ;  /* 0x0000000600007c0c */ /* 0x000fe2000bf66270 */
[----:B------:R-:W-:Y:S02]  /*1c490*/  ULDC UR6, c[0x0][0x22c] ;  /* 0x00008b0000067ab9 */ /* 0x000fe40000000800 */
[----:B------:R2:W-:Y:S01]  /*1c4a0*/  @P6 STG.E.U16 desc[UR14][R104.64], R101 ;  /* 0x0000006568006986 */ /* 0x0005e2000c10150e */
[----:B------:R-:W-:Y:S01]  /*1c4b0*/  ISETP.LT.AND P6, PT, R5, UR10, !P0 ;  /* 0x0000000a05007c0c */ /* 0x000fe2000c7c1270 */
[----:B------:R-:W-:Y:S01]  /*1c4c0*/  VIADD R0, R4, 0x1f ;  /* 0x0000001f04007836 */ /* 0x000fe20000000000 */
[----:B------:R-:W-:Y:S01]  /*1c4d0*/  ISETP.GE.AND P5, PT, R11, UR4, PT ;  /* 0x000000040b007c0c */ /* 0x000fe2000bfa6270 */
[----:B------:R-:W-:Y:S01]  /*1c4e0*/  ULDC UR4, c[0x0][0x248] ;  /* 0x0000920000047ab9 */ /* 0x000fe20000000800 */
[----:B------:R-:W-:Y:S01]  /*1c4f0*/  ISETP.LT.AND P0, PT, R10, UR12, !P0 ;  /* 0x0000000c0a007c0c */ /* 0x000fe2000c701270 */
[C---:B------:R-:W-:Y:S01]  /*1c500*/  VIADD R11, R245.reuse, UR4 ;  /* 0x00000004f50b7c36 */ /* 0x040fe20008000000 */
[----:B------:R-:W-:Y:S01]  /*1c510*/  ISETP.GE.AND P1, PT, R0, UR6, PT ;  /* 0x0000000600007c0c */ /* 0x000fe2000bf26270 */
[----:B0-----:R-:W-:Y:S01]  /*1c520*/  IMAD.WIDE R8, R245, 0x2, R6 ;  /* 0x00000002f5087825 */ /* 0x001fe200078e0206 */
[----:B------:R-:W-:Y:S01]  /*1c530*/  PRMT R0, R101, 0x7632, R0 ;  /* 0x0000763265007816 */ /* 0x000fe20000000000 */
[----:B------:R-:W-:Y:S01]  /*1c540*/  ULDC UR4, c[0x0][0x22c] ;  /* 0x00008b0000047ab9 */ /* 0x000fe20000000800 */
[----:B------:R-:W-:Y:S01]  /*1c550*/  PRMT R96, R97, 0x7632, R96 ;  /* 0x0000763261607816 */ /* 0x000fe20000000060 */
[----:B--2---:R-:W-:Y:S01]  /*1c560*/  IMAD.WIDE R100, R11, 0x2, R2 ;  /* 0x000000020b647825 */ /* 0x004fe200078e0202 */
[----:B------:R-:W-:Y:S01]  /*1c570*/  ULDC UR10, c[0x0][0x228] ;  /* 0x00008a00000a7ab9 */ /* 0x000fe20000000800 */
[----:B------:R-:W-:-:S02]  /*1c580*/  ULDC UR12, c[0x0][0x228] ;  /* 0x00008a00000c7ab9 */ /* 0x000fc40000000800 */
[----:B------:R-:W-:Y:S01]  /*1c590*/  IMAD.WIDE R104, R11, 0x2, R6 ;  /* 0x000000020b687825 */ /* 0x000fe200078e0206 */
[----:B------:R0:W-:Y:S01]  /*1c5a0*/  @P2 STG.E.U16 desc[UR14][R8.64], R0 ;  /* 0x0000000008002986 */ /* 0x0001e2000c10150e */
[----:B------:R-:W-:Y:S02]  /*1c5b0*/  ULDC UR6, c[0x0][0x248] ;  /* 0x0000920000067ab9 */ /* 0x000fe40000000800 */
[----:B------:R-:W-:Y:S01]  /*1c5c0*/  VIADD R106, R4, 0x20 ;  /* 0x00000020046a7836 */ /* 0x000fe20000000000 */
[----:B------:R-:W-:Y:S04]  /*1c5d0*/  @P6 STG.E.U16 desc[UR14][R100.64], R97 ;  /* 0x0000006164006986 */ /* 0x000fe8000c10150e */
[----:B------:R2:W-:Y:S01]  /*1c5e0*/  @P0 STG.E.U16 desc[UR14][R104.64], R96 ;  /* 0x0000006068000986 */ /* 0x0005e2000c10150e */
[----:B------:R-:W-:Y:S01]  /*1c5f0*/  ISETP.GE.AND P2, PT, R106, UR4, PT ;  /* 0x000000046a007c0c */ /* 0x000fe2000bf46270 */
[----:B------:R-:W-:Y:S01]  /*1c600*/  ULDC UR4, c[0x0][0x248] ;  /* 0x0000920000047ab9 */ /* 0x000fe20000000800 */
[----:B------:R-:W-:Y:S01]  /*1c610*/  ISETP.LT.AND P0, PT, R5, UR8, !P4 ;  /* 0x0000000805007c0c */ /* 0x000fe2000e701270 */
[----:B------:R-:W-:Y:S01]  /*1c620*/  VIADD R11, R11, UR4 ;  /* 0x000000040b0b7c36 */ /* 0x000fe20008000000 */
[----:B------:R-:W-:Y:S01]  /*1c630*/  ISETP.LT.AND P4, PT, R10, UR10, !P4 ;  /* 0x0000000a0a007c0c */ /* 0x000fe2000e781270 */
[----:B0-----:R-:W-:Y:S01]  /*1c640*/  VIADD R0, R4, 0x21 ;  /* 0x0000002104007836 */ /* 0x001fe20000000000 */
[----:B------:R-:W-:Y:S01]  /*1c650*/  ISETP.LT.AND P6, PT, R5, UR12, !P5 ;  /* 0x0000000c05007c0c */ /* 0x000fe2000efc1270 */
[C---:B------:R-:W-:Y:S01]  /*1c660*/  VIADD R107, R11.reuse, UR6 ;  /* 0x000000060b6b7c36 */ /* 0x040fe20008000000 */
[----:B------:R-:W-:Y:S01]  /*1c670*/  ULDC UR4, c[0x0][0x22c] ;  /* 0x00008b0000047ab9 */ /* 0x000fe20000000800 */
[C---:B------:R-:W-:Y:S01]  /*1c680*/  IMAD.WIDE R8, R11.reuse, 0x2, R2 ;  /* 0x000000020b087825 */ /* 0x040fe200078e0202 */
[----:B------:R-:W-:Y:S01]  /*1c690*/  ISETP.LT.AND P5, PT, R10, UR16, !P5 ;  /* 0x000000100a007c0c */ /* 0x000fe2000efa1270 */
[----:B------:R-:W-:Y:S01]  /*1c6a0*/  ULDC UR8, c[0x0][0x228] ;  /* 0x00008a0000087ab9 */ /* 0x000fe20000000800 */
[----:B------:R-:W-:Y:S01]  /*1c6b0*/  ULDC UR10, c[0x0][0x228] ;  /* 0x00008a00000a7ab9 */ /* 0x000fe20000000800 */
[----:B--2---:R-:W-:Y:S01]  /*1c6c0*/  IMAD.WIDE R96, R11, 0x2, R6 ;  /* 0x000000020b607825 */ /* 0x004fe200078e0206 */
[----:B------:R-:W-:Y:S01]  /*1c6d0*/  PRMT R11, R102, 0x7632, R11 ;  /* 0x00007632660b7816 */ /* 0x000fe2000000000b */
[----:B------:R-:W-:Y:S01]  /*1c6e0*/  @P0 STG.E.U16 desc[UR14][R8.64], R102 ;  /* 0x0000006608000986 */ /* 0x000fe2000c10150e */
[----:B------:R-:W-:Y:S01]  /*1c6f0*/  ULDC UR12, c[0x0][0x228] ;  /* 0x00008a00000c7ab9 */ /* 0x000fe20000000800 */
[----:B------:R-:W-:Y:S01]  /*1c700*/  IMAD.WIDE R100, R107, 0x2, R2 ;  /* 0x000000026b647825 */ /* 0x000fe200078e0202 */
[----:B------:R-:W-:Y:S01]  /*1c710*/  ISETP.GE.AND P0, PT, R0, UR4, PT ;  /* 0x0000000400007c0c */ /* 0x000fe2000bf06270 */
[----:B------:R0:W-:Y:S01]  /*1c720*/  @P4 STG.E.U16 desc[UR14][R96.64], R11 ;  /* 0x0000000b60004986 */ /* 0x0001e2000c10150e */
[----:B------:R-:W-:Y:S01]  /*1c730*/  ULDC UR4, c[0x0][0x248] ;  /* 0x0000920000047ab9 */ /* 0x000fe20000000800 */
[----:B------:R-:W-:Y:S01]  /*1c740*/  ISETP.LT.AND P4, PT, R5, UR8, !P3 ;  /* 0x0000000805007c0c */ /* 0x000fe2000df81270 */
[----:B------:R-:W-:Y:S01]  /*1c750*/  IMAD.WIDE R104, R107, 0x2, R6 ;  /* 0x000000026b687825 */ /* 0x000fe200078e0206 */
[----:B------:R2:W-:Y:S01]  /*1c760*/  @P6 STG.E.U16 desc[UR14][R100.64], R98 ;  /* 0x0000006264006986 */ /* 0x0005e2000c10150e */
[----:B------:R-:W-:Y:S01]  /*1c770*/  ISETP.LT.AND P3, PT, R10, UR10, !P3 ;  /* 0x0000000a0a007c0c */ /* 0x000fe2000df61270 */
[----:B------:R-:W-:Y:S01]  /*1c780*/  ULDC UR6, c[0x0][0x22c] ;  /* 0x00008b0000067ab9 */ /* 0x000fe20000000800 */
[----:B------:R-:W-:Y:S01]  /*1c790*/  ISETP.LT.AND P6, PT, R5, UR12, !P1 ;  /* 0x0000000c05007c0c */ /* 0x000fe2000cfc1270 */
[----:B------:R-:W-:Y:S01]  /*1c7a0*/  VIADD R0, R4, 0x22 ;  /* 0x0000002204007836 */ /* 0x000fe20000000000 */
[----:B------:R-:W-:Y:S01]  /*1c7b0*/  PRMT R106, R98, 0x7632, R106 ;  /* 0x00007632626a7816 */ /* 0x000fe2000000006a */
[----:B------:R-:W-:Y:S01]  /*1c7c0*/  ULDC UR8, c[0x0][0x228] ;  /* 0x00008a0000087ab9 */ /* 0x000fe20000000800 */
[----:B------:R-:W-:Y:S01]  /*1c7d0*/  ULDC UR10, c[0x0][0x228] ;  /* 0x00008a00000a7ab9 */ /* 0x000fe20000000800 */
[----:B0-----:R-:W-:Y:S01]  /*1c7e0*/  VIADD R97, R107, UR4 ;  /* 0x000000046b617c36 */ /* 0x001fe20008000000 */
[----:B------:R-:W-:Y:S01]  /*1c7f0*/  ULDC UR4, c[0x0][0x248] ;  /* 0x0000920000047ab9 */ /* 0x000fe20000000800 */
[----:B------:R-:W-:Y:S01]  /*1c800*/  ULDC UR12, c[0x0][0x228] ;  /* 0x00008a00000c7ab9 */ /* 0x000fe20000000800 */
[----:B------:R-:W-:Y:S01]  /*1c810*/  ULDC UR16, c[0x0][0x228] ;  /* 0x00008a0000107ab9 */ /* 0x000fe20000000800 */
[C---:B------:R-:W-:Y:S01]  /*1c820*/  VIADD R11, R97.reuse, UR4 ;  /* 0x00000004610b7c36 */ /* 0x040fe20008000000 */
[----:B------:R-:W-:Y:S01]  /*1c830*/  @P5 STG.E.U16 desc[UR14][R104.64], R106 ;  /* 0x0000006a68005986 */ /* 0x000fe2000c10150e */
[----:B------:R-:W-:Y:S01]  /*1c840*/  IMAD.WIDE R8, R97, 0x2, R2 ;  /* 0x0000000261087825 */ /* 0x000fe200078e0202 */
[----:B--2---:R-:W-:Y:S01]  /*1c850*/  PRMT R98, R103, 0x7632, R98 ;  /* 0x0000763267627816 */ /* 0x004fe20000000062 */
[----:B------:R-:W-:Y:S01]  /*1c860*/  ULDC UR4, c[0x0][0x22c] ;  /* 0x00008b0000047ab9 */ /* 0x000fe20000000800 */
[----:B------:R-:W-:Y:S01]  /*1c870*/  ISETP.GE.AND P5, PT, R0, UR6, PT ;  /* 0x0000000600007c0c */ /* 0x000fe2000bfa6270 */
[----:B------:R-:W-:Y:S01]  /*1c880*/  IMAD.WIDE R96, R97, 0x2, R6 ;  /* 0x0000000261607825 */ /* 0x000fe200078e0206 */
[----:B------:R0:W-:Y:S01]  /*1c890*/  @P4 STG.E.U16 desc[UR14][R8.64], R103 ;  /* 0x0000006708004986 */ /* 0x0001e2000c10150e */
[----:B------:R-:W-:Y:S01]  /*1c8a0*/  ISETP.LT.AND P1, PT, R10, UR8, !P1 ;  /* 0x000000080a007c0c */ /* 0x000fe2000cf21270 */
[----:B------:R-:W-:Y:S01]  /*1c8b0*/  ULDC UR6, c[0x0][0x22c] ;  /* 0x00008b0000067ab9 */ /* 0x000fe20000000800 */
[----:B------:R-:W-:Y:S01]  /*1c8c0*/  IMAD.WIDE R100, R11, 0x2, R2 ;  /* 0x000000020b647825 */ /* 0x000fe200078e0202 */
[----:B------:R2:W-:Y:S01]  /*1c8d0*/  @P3 STG.E.U16 desc[UR14][R96.64], R98 ;  /* 0x0000006260003986 */ /* 0x0005e2000c10150e */
[----:B------:R-:W-:-:S02]  /*1c8e0*/  ULDC UR8, c[0x0][0x228] ;  /* 0x00008a0000087ab9 */ /* 0x000fc40000000800 */
[----:B------:R-:W-:Y:S01]  /*1c8f0*/  VIADD R0, R4, 0x23 ;  /* 0x0000002304007836 */ /* 0x000fe20000000000 */
[----:B------:R3:W-:Y:S01]  /*1c900*/  @P6 STG.E.U16 desc[UR14][R100.64], R99 ;  /* 0x0000006364006986 */ /* 0x0007e2000c10150e */
[----:B------:R-:W-:Y:S01]  /*1c910*/  ISETP.LT.AND P6, PT, R5, UR10, !P2 ;  /* 0x0000000a05007c0c */ /* 0x000fe2000d7c1270 */
[----:B------:R-:W-:Y:S01]  /*1c920*/  ULDC UR10, c[0x0][0x228] ;  /* 0x00008a00000a7ab9 */ /* 0x000fe20000000800 */
[----:B------:R-:W-:Y:S01]  /*1c930*/  ISETP.LT.AND P2, PT, R10, UR12, !P2 ;  /* 0x0000000c0a007c0c */ /* 0x000fe2000d741270 */
[C---:B0-----:R-:W-:Y:S01]  /*1c940*/  IMAD.WIDE R8, R11.reuse, 0x2, R6 ;  /* 0x000000020b087825 */ /* 0x041fe200078e0206 */
[----:B------:R-:W-:Y:S01]  /*1c950*/  ISETP.GE.AND P4, PT, R0, UR4, PT ;  /* 0x0000000400007c0c */ /* 0x000fe2000bf86270 */
[----:B------:R-:W-:Y:S01]  /*1c960*/  ULDC UR4, c[0x0][0x248] ;  /* 0x0000920000047ab9 */ /* 0x000fe20000000800 */
[----:B------:R-:W-:Y:S01]  /*1c970*/  ULDC UR12, c[0x0][0x228] ;  /* 0x00008a00000c7ab9 */ /* 0x000fe20000000800 */
[----:B------:R-:W-:Y:S02]  /*1c980*/  VIADD R0, R4, 0x24 ;  /* 0x0000002404007836 */ /* 0x000fe40000000000 */
[----:B------:R-:W-:-:S03]  /*1c990*/  VIADD R103, R11, UR4 ;  /* 0x000000040b677c36 */ /* 0x000fc60008000000 */
[----:B------:R-:W-:Y:S01]  /*1c9a0*/  ISETP.GE.AND P3, PT, R0, UR6, PT ;  /* 0x0000000600007c0c */ /* 0x000fe2000bf66270 */
[----:B--2---:R-:W-:Y:S01]  /*1c9b0*/  IMAD.WIDE R96, R103, 0x2, R2 ;  /* 0x0000000267607825 */ /* 0x004fe200078e0202 */
[----:B------:R-:W-:Y:S01]  /*1c9c0*/  PRMT R0, R99, 0x7632, R0 ;  /* 0x0000763263007816 */ /* 0x000fe20000000000 */
[----:B------:R-:W-:Y:S01]  /*1c9d0*/  ULDC UR4, c[0x0][0x22c] ;  /* 0x00008b0000047ab9 */ /* 0x000fe20000000800 */
[----:B------:R-:W-:Y:S01]  /*1c9e0*/  PRMT R11, R52, 0x7632, R11 ;  /* 0x00007632340b7816 */ /* 0x000fe2000000000b */
[----:B---3--:R-:W-:Y:S01]  /*1c9f0*/  IMAD.WIDE R98, R103, 0x2, R6 ;  /* 0x0000000267627825 */ /* 0x008fe200078e0206 */
[----:B------:R-:W-:Y:S01]  /*1ca00*/  ULDC UR6, c[0x0][0x248] ;  /* 0x0000920000067ab9 */ /* 0x000fe20000000800 */
[----:B------:R0:W-:Y:S02]  /*1ca10*/  @P1 STG.E.U16 desc[UR14][R8.64], R0 ;  /* 0x0000000008001986 */ /* 0x0001e4000c10150e */
[----:B------:R-:W-:Y:S02]  /*1ca20*/  VIADD R100, R4, 0x25 ;  /* 0x0000002504647836 */ /* 0x000fe40000000000 */
[----:B------:R2:W-:Y:S03]  /*1ca30*/  @P6 STG.E.U16 desc[UR14][R96.64], R52 ;  /* 0x0000003460006986 */ /* 0x0005e6000c10150e */
[----:B------:R-:W-:Y:S01]  /*1ca40*/  ISETP.GE.AND P1, PT, R100, UR4, PT ;  /* 0x0000000464007c0c */ /* 0x000fe2000bf26270 */
[----:B------:R3:W-:Y:S01]  /*1ca50*/  @P2 STG.E.U16 desc[UR14][R98.64], R11 ;  /* 0x0000000b62002986 */ /* 0x0007e2000c10150e */
[----:B------:R-:W-:Y:S01]  /*1ca60*/  ISETP.LT.AND P2, PT, R5, UR8, !P0 ;  /* 0x0000000805007c0c */ /* 0x000fe2000c741270 */
[----:B------:R-:W-:Y:S01]  /*1ca70*/  ULDC UR4, c[0x0][0x248] ;  /* 0x0000920000047ab9 */ /* 0x000fe20000000800 */
[----:B------:R-:W-:Y:S01]  /*1ca80*/  ISETP.LT.AND P0, PT, R10, UR10, !P0 ;  /* 0x0000000a0a007c0c */ /* 0x000fe2000c701270 */
[----:B------:R-:W-:Y:S01]  /*1ca90*/  VIADD R103, R103, UR4 ;  /* 0x0000000467677c36 */ /* 0x000fe20008000000 */
[----:B------:R-:W-:Y:S01]  /*1caa0*/  ISETP.LT.AND P6, PT, R5, UR12, !P5 ;  /* 0x0000000c05007c0c */ /* 0x000fe2000efc1270 */
[----:B0-----:R-:W-:Y:S01]  /*1cab0*/  VIADD R0, R4, 0x26 ;  /* 0x0000002604007836 */ /* 0x001fe20000000000 */
[----:B------:R-:W-:Y:S01]  /*1cac0*/  ULDC UR4, c[0x0][0x22c] ;  /* 0x00008b0000047ab9 */ /* 0x000fe20000000800 */
[C---:B------:R-:W-:Y:S01]  /*1cad0*/  IMAD.WIDE R8, R103.reuse, 0x2, R2 ;  /* 0x0000000267087825 */ /* 0x040fe200078e0202 */
[----:B--2---:R-:W-:Y:S01]  /*1cae0*/  PRMT R52, R48, 0x7632, R52 ;  /* 0x0000763230347816 */ /* 0x004fe20000000034 */
[----:B------:R-:W-:Y:S01]  /*1caf0*/  ULDC UR8, c[0x0][0x228] ;  /* 0x00008a0000087ab9 */ /* 0x000fe20000000800 */
[----:B------:R-:W-:Y:S01]  /*1cb00*/  ULDC UR10, c[0x0][0x228] ;  /* 0x00008a00000a7ab9 */ /* 0x000fe20000000800 */
[----:B---3--:R-:W-:-:S02]  /*1cb10*/  VIADD R11, R103, UR6 ;  /* 0x00000006670b7c36 */ /* 0x008fc40008000000 */
[----:B------:R-:W-:Y:S01]  /*1cb20*/  IMAD.WIDE R96, R103, 0x2, R6 ;  /* 0x0000000267607825 */ /* 0x000fe200078e0206 */
[----:B------:R-:W-:Y:S01]  /*1cb30*/  ISETP.LT.AND P5, PT, R10, UR16, !P5 ;  /* 0x000000100a007c0c */ /* 0x000fe2000efa1270 */
[----:B------:R0:W-:Y:S01]  /*1cb40*/  @P2 STG.E.U16 desc[UR14][R8.64], R48 ;  /* 0x0000003008002986 */ /* 0x0001e2000c10150e */
[----:B------:R-:W-:Y:S01]  /*1cb50*/  ULDC UR12, c[0x0][0x228] ;  /* 0x00008a00000c7ab9 */ /* 0x000fe20000000800 */
[----:B------:R-:W-:Y:S01]  /*1cb60*/  IMAD.WIDE R98, R11, 0x2, R2 ;  /* 0x000000020b627825 */ /* 0x000fe200078e0202 */
[----:B------:R-:W-:Y:S01]  /*1cb70*/  ISETP.GE.AND P2, PT, R0, UR4, PT ;  /* 0x0000000400007c0c */ /* 0x000fe2000bf46270 */
[----:B------:R-:W-:Y:S01]  /*1cb80*/  @P0 STG.E.U16 desc[UR14][R96.64], R52 ;  /* 0x0000003460000986 */ /* 0x000fe2000c10150e */
[----:B------:R-:W-:Y:S01]  /*1cb90*/  ULDC UR4, c[0x0][0x248] ;  /* 0x0000920000047ab9 */ /* 0x000fe20000000800 */
[----:B------:R-:W-:Y:S01]  /*1cba0*/  ISETP.LT.AND P0, PT, R5, UR8, !P4 ;  /* 0x0000000805007c0c */ /* 0x000fe2000e701270 */
[C---:B------:R-:W-:Y:S01]  /*1cbb0*/  IMAD.WIDE R100, R11.reuse, 0x2, R6 ;  /* 0x000000020b647825 */ /* 0x040fe200078e0206 */
[----:B------:R2:W-:Y:S01]  /*1cbc0*/  @P6 STG.E.U16 desc[UR14][R98.64], R53 ;  /* 0x0000003562006986 */ /* 0x0005e2000c10150e */
[----:B------:R-:W-:Y:S01]  /*1cbd0*/  ISETP.LT.AND P4, PT, R10, UR10, !P4 ;  /* 0x0000000a0a007c0c */ /* 0x000fe2000e781270 */
[----:B------:R-:W-:Y:S01]  /*1cbe0*/  ULDC UR6, c[0x0][0x22c] ;  /* 0x00008b0000067ab9 */ /* 0x000fe20000000800 */
[----:B------:R-:W-:Y:S01]  /*1cbf0*/  VIADD R11, R11, UR4 ;  /* 0x000000040b0b7c36 */ /* 0x000fe20008000000 */
[----:B------:R-:W-:Y:S01]  /*1cc00*/  ISETP.LT.AND P6, PT, R5, UR12, !P3 ;  /* 0x0000000c05007c0c */ /* 0x000fe2000dfc1270 */
[----:B------:R-:W-:Y:S01]  /*1cc10*/  ULDC UR4, c[0x0][0x248] ;  /* 0x0000920000047ab9 */ /* 0x000fe20000000800 */
[----:B------:R-:W-:Y:S01]  /*1cc20*/  PRMT R102, R53, 0x7632, R102 ;  /* 0x0000763235667816 */ /* 0x000fe20000000066 */
[----:B------:R-:W-:Y:S01]  /*1cc30*/  VIADD R0, R4, 0x27 ;  /* 0x0000002704007836 */ /* 0x000fe20000000000 */
[----:B------:R-:W-:Y:S01]  /*1cc40*/  ULDC UR8, c[0x0][0x228] ;  /* 0x00008a0000087ab9 */ /* 0x000fe20000000800 */
[C---:B0-----:R-:W-:Y:S01]  /*1cc50*/  IMAD.WIDE R8, R11.reuse, 0x2, R2 ;  /* 0x000000020b087825 */ /* 0x041fe200078e0202 */
[----:B------:R-:W-:Y:S01]  /*1cc60*/  ULDC UR10, c[0x0][0x228] ;  /* 0x00008a00000a7ab9 */ /* 0x000fe20000000800 */
[----:B------:R-:W-:Y:S01]  /*1cc70*/  ULDC UR12, c[0x0][0x228] ;  /* 0x00008a00000c7ab9 */ /* 0x000fe20000000800 */
[----:B------:R-:W-:Y:S01]  /*1cc80*/  ULDC UR16, c[0x0][0x228] ;  /* 0x00008a0000107ab9 */ /* 0x000fe20000000800 */
[----:B--2---:R-:W-:-:S02]  /*1cc90*/  VIADD R99, R11, UR4 ;  /* 0x000000040b637c36 */ /* 0x004fc40008000000 */
[----:B------:R-:W-:Y:S01]  /*1cca0*/  IMAD.WIDE R52, R11, 0x2, R6 ;  /* 0x000000020b347825 */ /* 0x000fe200078e0206 */
[----:B------:R-:W-:Y:S01]  /*1ccb0*/  PRMT R11, R49, 0x7632, R11 ;  /* 0x00007632310b7816 */ /* 0x000fe2000000000b */
[----:B------:R-:W-:Y:S01]  /*1ccc0*/  @P5 STG.E.U16 desc[UR14][R100.64], R102 ;  /* 0x0000006664005986 */ /* 0x000fe2000c10150e */
[----:B------:R-:W-:Y:S01]  /*1ccd0*/  ISETP.GE.AND P5, PT, R0, UR6, PT ;  /* 0x0000000600007c0c */ /* 0x000fe2000bfa6270 */
[----:B------:R-:W-:Y:S01]  /*1cce0*/  IMAD.WIDE R96, R99, 0x2, R2 ;  /* 0x0000000263607825 */ /* 0x000fe200078e0202 */
[----:B------:R-:W-:Y:S01]  /*1ccf0*/  ULDC UR4, c[0x0][0x22c] ;  /* 0x00008b0000047ab9 */ /* 0x000fe20000000800 */
[----:B------:R-:W-:Y:S01]  /*1cd00*/  @P0 STG.E.U16 desc[UR14][R8.64], R49 ;  /* 0x0000003108000986 */ /* 0x000fe2000c10150e */
[----:B------:R-:W-:Y:S01]  /*1cd10*/  ISETP.LT.AND P3, PT, R10, UR8, !P3 ;  /* 0x000000080a007c0c */ /* 0x000fe2000df61270 */
[----:B------:R-:W-:Y:S01]  /*1cd20*/  VIADD R0, R4, 0x28 ;  /* 0x0000002804007836 */ /* 0x000fe20000000000 */
[----:B------:R-:W-:Y:S01]  /*1cd30*/  ULDC UR6, c[0x0][0x22c] ;  /* 0x00008b0000067ab9 */ /* 0x000fe20000000800 */
[----:B------:R0:W-:Y:S01]  /*1cd40*/  @P4 STG.E.U16 desc[UR14][R52.64], R11 ;  /* 0x0000000b34004986 */ /* 0x0001e2000c10150e */
[----:B------:R-:W-:-:S03]  /*1cd50*/  ULDC UR8, c[0x0][0x22c] ;  /* 0x00008b0000087ab9 */ /* 0x000fc60000000800 */
[----:B------:R2:W-:Y:S01]  /*1cd60*/  @P6 STG.E.U16 desc[UR14][R96.64], R54 ;  /* 0x0000003660006986 */ /* 0x0005e2000c10150e */
[----:B------:R-:W-:Y:S01]  /*1cd70*/  ISETP.LT.AND P6, PT, R5, UR10, !P1 ;  /* 0x0000000a05007c0c */ /* 0x000fe2000cfc1270 */
[----:B------:R-:W-:Y:S01]  /*1cd80*/  ULDC UR10, c[0x0][0x228] ;  /* 0x00008a00000a7ab9 */ /* 0x000fe20000000800 */
[----:B------:R-:W-:Y:S01]  /*1cd90*/  ISETP.GE.AND P0, PT, R0, UR4, PT ;  /* 0x0000000400007c0c */ /* 0x000fe2000bf06270 */
[----:B------:R-:W-:Y:S01]  /*1cda0*/  ULDC UR4, c[0x0][0x248] ;  /* 0x0000920000047ab9 */ /* 0x000fe20000000800 */
[----:B------:R-:W-:Y:S01]  /*1cdb0*/  ISETP.LT.AND P1, PT, R10, UR12, !P1 ;  /* 0x0000000c0a007c0c */ /* 0x000fe2000cf21270 */
[----:B------:R-:W-:Y:S01]  /*1cdc0*/  VIADD R0, R4, 0x29 ;  /* 0x0000002904007836 */ /* 0x000fe20000000000 */
[----:B------:R-:W-:Y:S01]  /*1cdd0*/  ULDC UR12, c[0x0][0x228] ;  /* 0x00008a00000c7ab9 */ /* 0x000fe20000000800 */
[C---:B0-----:R-:W-:Y:S01]  /*1cde0*/  VIADD R11, R99.reuse, UR4 ;  /* 0x00000004630b7c36 */ /* 0x041fe20008000000 */
[----:B------:R-:W-:Y:S01]  /*1cdf0*/  ULDC UR4, c[0x0][0x22c] ;  /* 0x00008b0000047ab9 */ /* 0x000fe20000000800 */
[----:B------:R-:W-:Y:S01]  /*1ce00*/  IMAD.WIDE R8, R99, 0x2, R6 ;  /* 0x0000000263087825 */ /* 0x000fe200078e0206 */
[----:B------:R-:W-:Y:S01]  /*1ce10*/  ISETP.GE.AND P4, PT, R0, UR6, PT ;  /* 0x0000000600007c0c */ /* 0x000fe2000bf86270 */
[----:B------:R-:W-:Y:S01]  /*1ce20*/  ULDC UR6, c[0x0][0x248] ;  /* 0x0000920000067ab9 */ /* 0x000fe20000000800 */
[----:B--2---:R-:W-:Y:S01]  /*1ce30*/  PRMT R54, R54, 0x7632, R54 ;  /* 0x0000763236367816 */ /* 0x004fe20000000036 */
[----:B------:R-:W-:Y:S01]  /*1ce40*/  IMAD.WIDE R48, R11, 0x2, R2 ;  /* 0x000000020b307825 */ /* 0x000fe200078e0202 */
[----:B------:R-:W-:-:S03]  /*1ce50*/  PRMT R0, R50, 0x7632, R0 ;  /* 0x0000763232007816 */ /* 0x000fc60000000000 */
[----:B------:R-:W-:Y:S01]  /*1ce60*/  IMAD.WIDE R52, R11, 0x2, R6 ;  /* 0x000000020b347825 */ /* 0x000fe200078e0206 */
[----:B------:R0:W-:Y:S03]  /*1ce70*/  @P3 STG.E.U16 desc[UR14][R8.64], R54 ;  /* 0x0000003608003986 */ /* 0x0001e6000c10150e */
[----:B------:R-:W-:Y:S01]  /*1ce80*/  VIADD R96, R4, 0x2a ;  /* 0x0000002a04607836 */ /* 0x000fe20000000000 */
[----:B------:R2:W-:Y:S04]  /*1ce90*/  @P6 STG.E.U16 desc[UR14][R48.64], R50 ;  /* 0x0000003230006986 */ /* 0x0005e8000c10150e */
[----:B------:R3:W-:Y:S01]  /*1cea0*/  @P1 STG.E.U16 desc[UR14][R52.64], R0 ;  /* 0x0000000034001986 */ /* 0x0007e2000c10150e */
[----:B------:R-:W-:Y:S01]  /*1ceb0*/  ISETP.LT.AND P1, PT, R5, UR10, !P2 ;  /* 0x0000000a05007c0c */ /* 0x000fe2000d721270 */
[----:B------:R-:W-:Y:S01]  /*1cec0*/  ULDC UR10, c[0x0][0x228] ;  /* 0x00008a00000a7ab9 */ /* 0x000fe20000000800 */
[----:B------:R-:W-:Y:S01]  /*1ced0*/  ISETP.GE.AND P3, PT, R96, UR4, PT ;  /* 0x0000000460007c0c */ /* 0x000fe2000bf66270 */
[----:B------:R-:W-:Y:S01]  /*1cee0*/  ULDC UR4, c[0x0][0x248] ;  /* 0x0000920000047ab9 */ /* 0x000fe20000000800 */
[C---:B------:R-:W-:Y:S01]  /*1cef0*/  ISETP.LT.AND P2, PT, R10.reuse, UR12, !P2 ;  /* 0x0000000c0a007c0c */ /* 0x040fe2000d741270 */
[----:B------:R-:W-:Y:S01]  /*1cf00*/  VIADD R11, R11, UR4 ;  /* 0x000000040b0b7c36 */ /* 0x000fe20008000000 */
[----:B------:R-:W-:Y:S01]  /*1cf10*/  ISETP.LT.AND P6, PT, R5, UR16, !P5 ;  /* 0x0000001005007c0c */ /* 0x000fe2000efc1270 */
[----:B------:R-:W-:Y:S01]  /*1cf20*/  ULDC UR4, c[0x0][0x248] ;  /* 0x0000920000047ab9 */ /* 0x000fe20000000800 */
[----:B------:R-:W-:Y:S01]  /*1cf30*/  ISETP.LT.AND P5, PT, R10, UR18, !P5 ;  /* 0x000000120a007c0c */ /* 0x000fe2000efa1270 */
[----:B0-----:R-:W-:Y:S01]  /*1cf40*/  IMAD.WIDE R8, R11, 0x2, R2 ;  /* 0x000000020b087825 */ /* 0x001fe200078e0202 */
[----:B--2---:R-:W-:Y:S01]  /*1cf50*/  PRMT R50, R55, 0x7632, R50 ;  /* 0x0000763237327816 */ /* 0x004fe20000000032 */
[----:B------:R-:W-:Y:S01]  /*1cf60*/  ULDC UR12, c[0x0][0x228] ;  /* 0x00008a00000c7ab9 */ /* 0x000fe20000000800 */
[----:B------:R-:W-:Y:S01]  /*1cf70*/  ULDC UR16, c[0x0][0x228] ;  /* 0x00008a0000107ab9 */ /* 0x000fe20000000800 */
[----:B------:R-:W-:-:S02]  /*1cf80*/  VIADD R99, R11, UR6 ;  /* 0x000000060b637c36 */ /* 0x000fc40008000000 */
[----:B---3--:R-:W-:Y:S02]  /*1cf90*/  VIADD R0, R4, 0x2b ;  /* 0x0000002b04007836 */ /* 0x008fe40000000000 */
[----:B------:R-:W-:Y:S01]  /*1cfa0*/  IMAD.WIDE R48, R11, 0x2, R6 ;  /* 0x000000020b307825 */ /* 0x000fe200078e0206 */
[----:B------:R-:W-:Y:S01]  /*1cfb0*/  @P1 STG.E.U16 desc[UR14][R8.64], R55 ;  /* 0x0000003708001986 */ /* 0x000fe2000c10150e */
[----:B------:R-:W-:Y:S01]  /*1cfc0*/  ULDC UR6, c[0x0][0x22c] ;  /* 0x00008b0000067ab9 */ /* 0x000fe20000000800 */
[----:B------:R-:W-:Y:S01]  /*1cfd0*/  ISETP.GE.AND P1, PT, R0, UR8, PT ;  /* 0x0000000800007c0c */ /* 0x000fe2000bf26270 */
[----:B------:R-:W-:Y:S01]  /*1cfe0*/  IMAD.WIDE R52, R99, 0x2, R2 ;  /* 0x0000000263347825 */ /* 0x000fe200078e0202 */
[----:B------:R-:W-:Y:S01]  /*1cff0*/  ULDC UR8, c[0x0][0x228] ;  /* 0x00008a0000087ab9 */ /* 0x000fe20000000800 */
[----:B------:R0:W-:Y:S01]  /*1d000*/  @P2 STG.E.U16 desc[UR14][R48.64], R50 ;  /* 0x0000003230002986 */ /* 0x0001e2000c10150e */
[----:B------:R-:W-:Y:S01]  /*1d010*/  PRMT R11, R51, 0x7632, R11 ;  /* 0x00007632330b7816 */ /* 0x000fe2000000000b */
[----:B------:R-:W-:Y:S01]  /*1d020*/  IMAD.WIDE R96, R99, 0x2, R6 ;  /* 0x0000000263607825 */ /* 0x000fe200078e0206 */
[C---:B------:R-:W-:Y:S01]  /*1d030*/  ISETP.LT.AND P2, PT, R5.reuse, UR8, !P0 ;  /* 0x0000000805007c0c */ /* 0x040fe2000c741270 */
[----:B------:R2:W-:Y:S01]  /*1d040*/  @P6 STG.E.U16 desc[UR14][R52.64], R51 ;  /* 0x0000003334006986 */ /* 0x0005e2000c10150e */
[----:B------:R-:W-:Y:S01]  /*1d050*/  ISETP.LT.AND P0, PT, R10, UR10, !P0 ;  /* 0x0000000a0a007c0c */ /* 0x000fe2000c701270 */
[----:B------:R-:W-:Y:S01]  /*1d060*/  VIADD R0, R4, 0x2c ;  /* 0x0000002c04007836 */ /* 0x000fe20000000000 */
[----:B------:R-:W-:Y:S01]  /*1d070*/  ISETP.LT.AND P6, PT, R5, UR12, !P4 ;  /* 0x0000000c05007c0c */ /* 0x000fe2000e7c1270 */
[----:B------:R3:W-:Y:S01]  /*1d080*/  @P5 STG.E.U16 desc[UR14][R96.64], R11 ;  /* 0x0000000b60005986 */ /* 0x0007e2000c10150e */
[----:B------:R-:W-:Y:S01]  /*1d090*/  ULDC UR8, c[0x0][0x228] ;  /* 0x00008a0000087ab9 */ /* 0x000fe20000000800 */
[----:B------:R-:W-:Y:S01]  /*1d0a0*/  ULDC UR10, c[0x0][0x228] ;  /* 0x00008a00000a7ab9 */ /* 0x000fe20000000800 */
[----:B------:R-:W-:Y:S01]  /*1d0b0*/  ULDC UR18, c[0x0][0x228] ;  /* 0x00008a0000127ab9 */ /* 0x000fe20000000800 */
[----:B0-----:R-:W-:Y:S01]  /*1d0c0*/  VIADD R49, R99, UR4 ;  /* 0x0000000463317c36 */ /* 0x001fe20008000000 */
[----:B------:R-:W-:Y:S01]  /*1d0d0*/  ULDC UR4, c[0x0][0x248] ;  /* 0x0000920000047ab9 */ /* 0x000fe20000000800 */
[----:B------:R-:W-:-:S02]  /*1d0e0*/  ULDC UR12, c[0x0][0x228] ;  /* 0x00008a00000c7ab9 */ /* 0x000fc40000000800 */
[----:B------:R-:W-:Y:S01]  /*1d0f0*/  IMAD.WIDE R8, R49, 0x2, R2 ;  /* 0x0000000231087825 */ /* 0x000fe200078e0202 */
[----:B--2---:R-:W-:-:S03]  /*1d100*/  PRMT R52, R44, 0x7632, R52 ;  /* 0x000076322c347816 */ /* 0x004fc60000000034 */
[C---:B---3--:R-:W-:Y:S01]  /*1d110*/  VIADD R11, R49.reuse, UR4 ;  /* 0x00000004310b7c36 */ /* 0x048fe20008000000 */
[----:B------:R-:W-:Y:S01]  /*1d120*/  ISETP.GE.AND P5, PT, R0, UR6, PT ;  /* 0x0000000600007c0c */ /* 0x000fe2000bfa6270 */
[----:B------:R-:W-:Y:S01]  /*1d130*/  IMAD.WIDE R48, R49, 0x2, R6 ;  /* 0x0000000231307825 */ /* 0x000fe200078e0206 */
[----:B------:R0:W-:Y:S01]  /*1d140*/  @P2 STG.E.U16 desc[UR14][R8.64], R44 ;  /* 0x0000002c08002986 */ /* 0x0001e2000c10150e */
[----:B------:R-:W-:Y:S01]  /*1d150*/  ULDC UR4, c[0x0][0x22c] ;  /* 0x00008b0000047ab9 */ /* 0x000fe20000000800 */
[----:B------:R-:W-:Y:S01]  /*1d160*/  ISETP.LT.AND P4, PT, R10, UR8, !P4 ;  /* 0x000000080a007c0c */ /* 0x000fe2000e781270 */
[----:B------:R-:W-:Y:S01]  /*1d170*/  IMAD.WIDE R50, R11, 0x2, R2 ;  /* 0x000000020b327825 */ /* 0x000fe200078e0202 */
[----:B------:R-:W-:Y:S01]  /*1d180*/  @P0 STG.E.U16 desc[UR14][R48.64], R52 ;  /* 0x0000003430000986 */ /* 0x000fe2000c10150e */
[----:B------:R-:W-:Y:S01]  /*1d190*/  ULDC UR6, c[0x0][0x22c] ;  /* 0x00008b0000067ab9 */ /* 0x000fe20000000800 */
[----:B------:R-:W-:Y:S01]  /*1d1a0*/  ULDC UR8, c[0x0][0x228] ;  /* 0x00008a0000087ab9 */ /* 0x000fe20000000800 */
[----:B------:R-:W-:Y:S01]  /*1d1b0*/  VIADD R0, R4, 0x2d ;  /* 0x0000002d04007836 */ /* 0x000fe20000000000 */
[----:B------:R2:W-:Y:S01]  /*1d1c0*/  @P6 STG.E.U16 desc[UR14][R50.64], R40 ;  /* 0x0000002832006986 */ /* 0x0005e2000c10150e */
[----:B------:R-:W-:Y:S01]  /*1d1d0*/  ISETP.LT.AND P6, PT, R5, UR10, !P3 ;  /* 0x0000000a05007c0c */ /* 0x000fe2000dfc1270 */
[----:B------:R-:W-:Y:S01]  /*1d1e0*/  ULDC UR10, c[0x0][0x228] ;  /* 0x00008a00000a7ab9 */ /* 0x000fe20000000800 */
[----:B------:R-:W-:Y:S01]  /*1d1f0*/  ISETP.LT.AND P3, PT, R10, UR12, !P3 ;  /* 0x0000000c0a007c0c */ /* 0x000fe2000df61270 */
[----:B0-----:R-:W-:Y:S01]  /*1d200*/  IMAD.WIDE R8, R11, 0x2, R6 ;  /* 0x000000020b087825 */ /* 0x001fe200078e0206 */
[----:B------:R-:W-:Y:S01]  /*1d210*/  ISETP.GE.AND P2, PT, R0, UR4, PT ;  /* 0x0000000400007c0c */ /* 0x000fe2000bf46270 */
[----:B------:R-:W-:Y:S01]  /*1d220*/  ULDC UR4, c[0x0][0x248] ;  /* 0x0000920000047ab9 */ /* 0x000fe20000000800 */
[----:B------:R-:W-:Y:S01]  /*1d230*/  ULDC UR12, c[0x0][0x228] ;  /* 0x00008a00000c7ab9 */ /* 0x000fe20000000800 */
[----:B------:R-:W-:-:S02]  /*1d240*/  VIADD R0, R4, 0x2e ;  /* 0x0000002e04007836 */ /* 0x000fc40000000000 */
[----:B------:R-:W-:Y:S01]  /*1d250*/  VIADD R53, R11, UR4 ;  /* 0x000000040b357c36 */ /* 0x000fe20008000000 */
[----:B------:R-:W-:Y:S01]  /*1d260*/  ULDC UR4, c[0x0][0x22c] ;  /* 0x00008b0000047ab9 */ /* 0x000fe20000000800 */
[----:B--2---:R-:W-:Y:S02]  /*1d270*/  PRMT R40, R40, 0x7632, R40 ;  /* 0x0000763228287816 */ /* 0x004fe40000000028 */
[----:B------:R-:W-:Y:S01]  /*1d280*/  ISETP.GE.AND P0, PT, R0, UR6, PT ;  /* 0x0000000600007c0c */ /* 0x000fe2000bf06270 */
[----:B------:R-:W-:Y:S01]  /*1d290*/  IMAD.WIDE R48, R53, 0x2, R2 ;  /* 0x0000000235307825 */ /* 0x000fe200078e0202 */
[----:B------:R-:W-:-:S03]  /*1d2a0*/  PRMT R0, R45, 0x7632, R0 ;  /* 0x000076322d007816 */ /* 0x000fc60000000000 */
        /* <DEDUP_REMOVED lines=10> */
[C---:B------:R-:W-:Y:S01]  /*1d350*/  ISETP.LT.AND P1, PT, R10.reuse, UR10, !P1 ;  /* 0x0000000a0a007c0c */ /* 0x040fe2000cf21270 */
[----:B------:R-:W-:Y:S01]  /*1d360*/  ULDC UR4, c[0x0][0x22c] ;  /* 0x00008b0000047ab9 */ /* 0x000fe20000000800 */
[----:B------:R-:W-:Y:S01]  /*1d370*/  ISETP.LT.AND P6, PT, R5, UR12, !P5 ;  /* 0x0000000c05007c0c */ /* 0x000fe2000efc1270 */
[----:B------:R-:W-:Y:S01]  /*1d380*/  VIADD R11, R53, UR6 ;  /* 0x00000006350b7c36 */ /* 0x000fe20008000000 */
[----:B0-----:R-:W-:Y:S01]  /*1d390*/  PRMT R40, R41, 0x7632, R40 ;  /* 0x0000763229287816 */ /* 0x001fe20000000028 */
[C---:B------:R-:W-:Y:S01]  /*1d3a0*/  IMAD.WIDE R8, R53.reuse, 0x2, R2 ;  /* 0x0000000235087825 */ /* 0x040fe200078e0202 */
[----:B------:R-:W-:Y:S01]  /*1d3b0*/  ISETP.LT.AND P5, PT, R10, UR16, !P5 ;  /* 0x000000100a007c0c */ /* 0x000fe2000efa1270 */
[----:B------:R-:W-:Y:S01]  /*1d3c0*/  ULDC UR8, c[0x0][0x228] ;  /* 0x00008a0000087ab9 */ /* 0x000fe20000000800 */
[----:B------:R-:W-:Y:S01]  /*1d3d0*/  ULDC UR10, c[0x0][0x228] ;  /* 0x00008a00000a7ab9 */ /* 0x000fe20000000800 */
[----:B--2---:R-:W-:Y:S01]  /*1d3e0*/  VIADD R0, R4, 0x30 ;  /* 0x0000003004007836 */ /* 0x004fe20000000000 */
[----:B------:R-:W-:Y:S01]  /*1d3f0*/  ULDC UR12, c[0x0][0x228] ;  /* 0x00008a00000c7ab9 */ /* 0x000fe20000000800 */
[----:B------:R-:W-:Y:S01]  /*1d400*/  IMAD.WIDE R44, R53, 0x2, R6 ;  /* 0x00000002352c7825 */ /* 0x000fe200078e0206 */
[----:B------:R0:W-:Y:S01]  /*1d410*/  @P3 STG.E.U16 desc[UR14][R8.64], R41 ;  /* 0x0000002908003986 */ /* 0x0001e2000c10150e */
[----:B------:R-:W-:Y:S01]  /*1d420*/  PRMT R52, R46, 0x7632, R52 ;  /* 0x000076322e347816 */ /* 0x000fe20000000034 */
        /* <DEDUP_REMOVED lines=13> */
[----:B------:R-:W-:Y:S01]  /*1d500*/  VIADD R0, R4, 0x31 ;  /* 0x0000003104007836 */ /* 0x000fe20000000000 */
[----:B------:R-:W-:Y:S01]  /*1d510*/  @P5 STG.E.U16 desc[UR14][R50.64], R52 ;  /* 0x0000003432005986 */ /* 0x000fe2000c10150e */
[C---:B0-----:R-:W-:Y:S01]  /*1d520*/  IMAD.WIDE R8, R11.reuse, 0x2, R2 ;  /* 0x000000020b087825 */ /* 0x041fe200078e0202 */
[----:B------:R-:W-:Y:S01]  /*1d530*/  ULDC UR10, c[0x0][0x228] ;  /* 0x00008a00000a7ab9 */ /* 0x000fe20000000800 */
[----:B------:R-:W-:Y:S01]  /*1d540*/  ULDC UR12, c[0x0][0x228] ;  /* 0x00008a00000c7ab9 */ /* 0x000fe20000000800 */
[----:B------:R-:W-:Y:S01]  /*1d550*/  ULDC UR16, c[0x0][0x228] ;  /* 0x00008a0000107ab9 */ /* 0x000fe20000000800 */
[----:B--2---:R-:W-:-:S02]  /*1d560*/  VIADD R49, R11, UR4 ;  /* 0x000000040b317c36 */ /* 0x004fc40008000000 */
[----:B------:R-:W-:Y:S01]  /*1d570*/  IMAD.WIDE R40, R11, 0x2, R6 ;  /* 0x000000020b287825 */ /* 0x000fe200078e0206 */
[----:B------:R-:W-:Y:S02]  /*1d580*/  PRMT R11, R42, 0x7632, R11 ;  /* 0x000076322a0b7816 */ /* 0x000fe4000000000b */
[----:B------:R-:W-:Y:S01]  /*1d590*/  ISETP.GE.AND P5, PT, R0, UR6, PT ;  /* 0x0000000600007c0c */ /* 0x000fe2000bfa6270 */
[----:B------:R-:W-:Y:S01]  /*1d5a0*/  IMAD.WIDE R44, R49, 0x2, R2 ;  /* 0x00000002312c7825 */ /* 0x000fe200078e0202 */
[----:B------:R-:W-:Y:S01]  /*1d5b0*/  @P1 STG.E.U16 desc[UR14][R8.64], R42 ;  /* 0x0000002a08001986 */ /* 0x000fe2000c10150e */
[----:B------:R-:W-:Y:S01]  /*1d5c0*/  ULDC UR4, c[0x0][0x22c] ;  /* 0x00008b0000047ab9 */ /* 0x000fe20000000800 */
[----:B------:R-:W-:Y:S01]  /*1d5d0*/  ISETP.LT.AND P0, PT, R10, UR8, !P0 ;  /* 0x000000080a007c0c */ /* 0x000fe2000c701270 */
[----:B------:R-:W-:Y:S01]  /*1d5e0*/  VIADD R0, R4, 0x32 ;  /* 0x0000003204007836 */ /* 0x000fe20000000000 */
[----:B------:R0:W-:Y:S01]  /*1d5f0*/  @P2 STG.E.U16 desc[UR14][R40.64], R11 ;  /* 0x0000000b28002986 */ /* 0x0001e2000c10150e */
[----:B------:R-:W-:Y:S01]  /*1d600*/  ULDC UR6, c[0x0][0x22c] ;  /* 0x00008b0000067ab9 */ /* 0x000fe20000000800 */
[----:B------:R-:W-:-:S02]  /*1d610*/  ULDC UR8, c[0x0][0x228] ;  /* 0x00008a0000087ab9 */ /* 0x000fc40000000800 */
        /* <DEDUP_REMOVED lines=28> */
[C---:B0-----:R-:W-:Y:S01]  /*1d7e0*/  VIADD R47, R11.reuse, UR6 ;  /* 0x000000060b2f7c36 */ /* 0x041fe20008000000 */
[----:B------:R-:W-:Y:S01]  /*1d7f0*/  ULDC UR8, c[0x0][0x228] ;  /* 0x00008a0000087ab9 */ /* 0x000fe20000000800 */
[C---:B------:R-:W-:Y:S01]  /*1d800*/  IMAD.WIDE R8, R11.reuse, 0x2, R2 ;  /* 0x000000020b087825 */ /* 0x040fe200078e0202 */
[----:B------:R-:W-:Y:S01]  /*1d810*/  ISETP.LT.AND P5, PT, R10, UR16, !P5 ;  /* 0x000000100a007c0c */ /* 0x000fe2000efa1270 */
[----:B------:R-:W-:Y:S01]  /*1d820*/  ULDC UR10, c[0x0][0x228] ;  /* 0x00008a00000a7ab9 */ /* 0x000fe20000000800 */
[----:B------:R-:W-:Y:S01]  /*1d830*/  ULDC UR12, c[0x0][0x228] ;  /* 0x00008a00000c7ab9 */ /* 0x000fe20000000800 */
[----:B--2---:R-:W-:Y:S01]  /*1d840*/  IMAD.WIDE R40, R11, 0x2, R6 ;  /* 0x000000020b287825 */ /* 0x004fe200078e0206 */
[----:B------:R-:W-:-:S03]  /*1d850*/  PRMT R11, R36, 0x7632, R11 ;  /* 0x00007632240b7816 */ /* 0x000fc6000000000b */
[----:B---3--:R-:W-:Y:S01]  /*1d860*/  VIADD R0, R4, 0x35 ;  /* 0x0000003504007836 */ /* 0x008fe20000000000 */
[----:B------:R-:W-:Y:S01]  /*1d870*/  PRMT R46, R32, 0x7632, R46 ;  /* 0x00007632202e7816 */ /* 0x000fe2000000002e */
[----:B------:R-:W-:Y:S01]  /*1d880*/  IMAD.WIDE R42, R47, 0x2, R2 ;  /* 0x000000022f2a7825 */ /* 0x000fe200078e0202 */
[----:B------:R-:W-:Y:S01]  /*1d890*/  @P4 STG.E.U16 desc[UR14][R8.64], R36 ;  /* 0x0000002408004986 */ /* 0x000fe2000c10150e */
[----:B------:R-:W-:Y:S01]  /*1d8a0*/  ULDC UR6, c[0x0][0x22c] ;  /* 0x00008b0000067ab9 */ /* 0x000fe20000000800 */
[----:B------:R-:W-:Y:S01]  /*1d8b0*/  ISETP.GE.AND P4, PT, R0, UR4, PT ;  /* 0x0000000400007c0c */ /* 0x000fe2000bf86270 */
[----:B------:R-:W-:Y:S01]  /*1d8c0*/  ULDC UR4, c[0x0][0x248] ;  /* 0x0000920000047ab9 */ /* 0x000fe20000000800 */
[----:B------:R0:W-:Y:S01]  /*1d8d0*/  @P3 STG.E.U16 desc[UR14][R40.64], R11 ;  /* 0x0000000b28003986 */ /* 0x0001e2000c10150e */
[----:B------:R-:W-:Y:S01]  /*1d8e0*/  ISETP.LT.AND P3, PT, R5, UR8, !P1 ;  /* 0x0000000805007c0c */ /* 0x000fe2000cf61270 */
[----:B------:R-:W-:Y:S01]  /*1d8f0*/  IMAD.WIDE R44, R47, 0x2, R6 ;  /* 0x000000022f2c7825 */ /* 0x000fe200078e0206 */
[----:B------:R-:W-:Y:S01]  /*1d900*/  ISETP.LT.AND P1, PT, R10, UR10, !P1 ;  /* 0x0000000a0a007c0c */ /* 0x000fe2000cf21270 */
[----:B------:R2:W-:Y:S01]  /*1d910*/  @P6 STG.E.U16 desc[UR14][R42.64], R32 ;  /* 0x000000202a006986 */ /* 0x0005e2000c10150e */
[----:B------:R-:W-:Y:S01]  /*1d920*/  ISETP.LT.AND P6, PT, R5, UR12, !P2 ;  /* 0x0000000c05007c0c */ /* 0x000fe2000d7c1270 */
[----:B------:R-:W-:Y:S01]  /*1d930*/  VIADD R0, R4, 0x36 ;  /* 0x0000003604007836 */ /* 0x000fe20000000000 */
[----:B------:R-:W-:Y:S01]  /*1d940*/  ULDC UR8, c[0x0][0x228] ;  /* 0x00008a0000087ab9 */ /* 0x000fe20000000800 */
[----:B------:R-:W-:Y:S01]  /*1d950*/  ULDC UR16, c[0x0][0x228] ;  /* 0x00008a0000107ab9 */ /* 0x000fe20000000800 */
[----:B0-----:R-:W-:Y:S01]  /*1d960*/  VIADD R41, R47, UR4 ;  /* 0x000000042f297c36 */ /* 0x001fe20008000000 */
[----:B------:R-:W-:Y:S01]  /*1d970*/  ULDC UR4, c[0x0][0x248] ;  /* 0x0000920000047ab9 */ /* 0x000fe20000000800 */
[----:B------:R-:W-:Y:S01]  /*1d980*/  @P5 STG.E.U16 desc[UR14][R44.64], R46 ;  /* 0x0000002e2c005986 */ /* 0x000fe2000c10150e */
[----:B------:R-:W-:Y:S01]  /*1d990*/  ULDC UR10, c[0x0][0x228] ;  /* 0x00008a00000a7ab9 */ /* 0x000fe20000000800 */
[----:B------:R-:W-:Y:S01]  /*1d9a0*/  VIADD R11, R41, UR4 ;  /* 0x00000004290b7c36 */ /* 0x000fe20008000000 */
[----:B--2---:R-:W-:Y:S01]  /*1d9b0*/  PRMT R32, R37, 0x7632, R32 ;  /* 0x0000763225207816 */ /* 0x004fe20000000020 */
[C---:B------:R-:W-:Y:S01]  /*1d9c0*/  IMAD.WIDE R8, R41.reuse, 0x2, R2 ;  /* 0x0000000229087825 */ /* 0x040fe200078e0202 */
[----:B------:R-:W-:Y:S01]  /*1d9d0*/  ISETP.GE.AND P5, PT, R0, UR6, PT ;  /* 0x0000000600007c0c */ /* 0x000fe2000bfa6270 */
[----:B------:R-:W-:Y:S01]  /*1d9e0*/  ULDC UR4, c[0x0][0x22c] ;  /* 0x00008b0000047ab9 */ /* 0x000fe20000000800 */
[----:B------:R-:W-:Y:S01]  /*1d9f0*/  ULDC UR12, c[0x0][0x228] ;  /* 0x00008a00000c7ab9 */ /* 0x000fe20000000800 */
        /* <DEDUP_REMOVED lines=17> */
[----:B--2---:R-:W-:-:S03]  /*1db10*/  VIADD R41, R11, UR4 ;  /* 0x000000040b297c36 */ /* 0x004fc60008000000 */
[----:B------:R-:W-:Y:S01]  /*1db20*/  ISETP.GE.AND P1, PT, R0, UR6, PT ;  /* 0x0000000600007c0c */ /* 0x000fe2000bf26270 */
[----:B------:R-:W-:Y:S01]  /*1db30*/  IMAD.WIDE R36, R41, 0x2, R6 ;  /* 0x0000000229247825 */ /* 0x000fe200078e0206 */
[----:B------:R-:W-:Y:S01]  /*1db40*/  PRMT R0, R33, 0x7632, R0 ;  /* 0x0000763221007816 */ /* 0x000fe20000000000 */
[----:B------:R-:W-:Y:S01]  /*1db50*/  ULDC UR4, c[0x0][0x22c] ;  /* 0x00008b0000047ab9 */ /* 0x000fe20000000800 */
[----:B------:R-:W-:Y:S01]  /*1db60*/  PRMT R11, R38, 0x7632, R11 ;  /* 0x00007632260b7816 */ /* 0x000fe2000000000b */
[----:B---3--:R-:W-:Y:S01]  /*1db70*/  IMAD.WIDE R32, R41, 0x2, R2 ;  /* 0x0000000229207825 */ /* 0x008fe200078e0202 */
[----:B------:R-:W-:Y:S01]  /*1db80*/  ULDC UR6, c[0x0][0x248] ;  /* 0x0000920000067ab9 */ /* 0x000fe20000000800 */
[----:B------:R0:W-:Y:S02]  /*1db90*/  @P2 STG.E.U16 desc[UR14][R8.64], R0 ;  /* 0x0000000008002986 */ /* 0x0001e4000c10150e */
[----:B------:R-:W-:Y:S02]  /*1dba0*/  VIADD R40, R4, 0x39 ;  /* 0x0000003904287836 */ /* 0x000fe40000000000 */
[----:B------:R2:W-:Y:S04]  /*1dbb0*/  @P6 STG.E.U16 desc[UR14][R32.64], R38 ;  /* 0x0000002620006986 */ /* 0x0005e8000c10150e */
[----:B------:R3:W-:Y:S01]  /*1dbc0*/  @P0 STG.E.U16 desc[UR14][R36.64], R11 ;  /* 0x0000000b24000986 */ /* 0x0007e2000c10150e */
[C---:B------:R-:W-:Y:S01]  /*1dbd0*/  ISETP.LT.AND P0, PT, R5.reuse, UR10, !P4 ;  /* 0x0000000a05007c0c */ /* 0x040fe2000e701270 */
[----:B------:R-:W-:Y:S01]  /*1dbe0*/  ULDC UR10, c[0x0][0x228] ;  /* 0x00008a00000a7ab9 */ /* 0x000fe20000000800 */
[----:B------:R-:W-:Y:S01]  /*1dbf0*/  ISETP.GE.AND P2, PT, R40, UR4, PT ;  /* 0x0000000428007c0c */ /* 0x000fe2000bf46270 */
[----:B------:R-:W-:Y:S01]  /*1dc00*/  ULDC UR4, c[0x0][0x248] ;  /* 0x0000920000047ab9 */ /* 0x000fe20000000800 */
[----:B------:R-:W-:Y:S01]  /*1dc10*/  ISETP.LT.AND P4, PT, R10, UR12, !P4 ;  /* 0x0000000c0a007c0c */ /* 0x000fe2000e781270 */
[----:B0-----:R-:W-:Y:S01]  /*1dc20*/  VIADD R0, R4, 0x3a ;  /* 0x0000003a04007836 */ /* 0x001fe20000000000 */
[----:B------:R-:W-:Y:S01]  /*1dc30*/  ISETP.LT.AND P6, PT, R5, UR16, !P5 ;  /* 0x0000001005007c0c */ /* 0x000fe2000efc1270 */
[----:B--2---:R-:W-:Y:S01]  /*1dc40*/  VIADD R33, R41, UR4 ;  /* 0x0000000429217c36 */ /* 0x004fe20008000000 */
[----:B------:R-:W-:Y:S01]  /*1dc50*/  PRMT R38, R34, 0x7632, R38 ;  /* 0x0000763222267816 */ /* 0x000fe20000000026 */
[----:B------:R-:W-:Y:S01]  /*1dc60*/  ULDC UR4, c[0x0][0x248] ;  /* 0x0000920000047ab9 */ /* 0x000fe20000000800 */
[----:B------:R-:W-:Y:S01]  /*1dc70*/  ULDC UR12, c[0x0][0x228] ;  /* 0x00008a00000c7ab9 */ /* 0x000fe20000000800 */
[----:B------:R-:W-:Y:S01]  /*1dc80*/  IMAD.WIDE R8, R33, 0x2, R2 ;  /* 0x0000000221087825 */ /* 0x000fe200078e0202 */
[----:B------:R-:W-:Y:S01]  /*1dc90*/  PRMT R42, R39, 0x7632, R42 ;  /* 0x00007632272a7816 */ /* 0x000fe2000000002a */
[----:B------:R-:W-:-:S02]  /*1dca0*/  ULDC UR16, c[0x0][0x228] ;  /* 0x00008a0000107ab9 */ /* 0x000fc40000000800 */
[C---:B---3--:R-:W-:Y:S01]  /*1dcb0*/  VIADD R11, R33.reuse, UR6 ;  /* 0x00000006210b7c36 */ /* 0x048fe20008000000 */
[----:B------:R0:W-:Y:S01]  /*1dcc0*/  @P0 STG.E.U16 desc[UR14][R8.64], R34 ;  /* 0x0000002208000986 */ /* 0x0001e2000c10150e */
[----:B------:R-:W-:Y:S01]  /*1dcd0*/  IMAD.WIDE R32, R33, 0x2, R6 ;  /* 0x0000000221207825 */ /* 0x000fe200078e0206 */
[----:B------:R-:W-:Y:S01]  /*1dce0*/  ISETP.LT.AND P5, PT, R10, UR18, !P5 ;  /* 0x000000120a007c0c */ /* 0x000fe2000efa1270 */
[----:B------:R-:W-:Y:S01]  /*1dcf0*/  ULDC UR6, c[0x0][0x22c] ;  /* 0x00008b0000067ab9 */ /* 0x000fe20000000800 */
[----:B------:R-:W-:Y:S01]  /*1dd00*/  ISETP.GE.AND P0, PT, R0, UR8, PT ;  /* 0x0000000800007c0c */ /* 0x000fe2000bf06270 */
[----:B------:R-:W-:Y:S01]  /*1dd10*/  IMAD.WIDE R36, R11, 0x2, R2 ;  /* 0x000000020b247825 */ /* 0x000fe200078e0202 */
[----:B------:R-:W-:Y:S01]  /*1dd20*/  ULDC UR8, c[0x0][0x228] ;  /* 0x00008a0000087ab9 */ /* 0x000fe20000000800 */
[----:B------:R2:W-:Y:S01]  /*1dd30*/  @P4 STG.E.U16 desc[UR14][R32.64], R38 ;  /* 0x0000002620004986 */ /* 0x0005e2000c10150e */
[----:B------:R-:W-:Y:S01]  /*1dd40*/  ISETP.LT.AND P4, PT, R5, UR8, !P3 ;  /* 0x0000000805007c0c */ /* 0x000fe2000df81270 */
[----:B------:R-:W-:Y:S01]  /*1dd50*/  IMAD.WIDE R40, R11, 0x2, R6 ;  /* 0x000000020b287825 */ /* 0x000fe200078e0206 */
[----:B------:R-:W-:Y:S01]  /*1dd60*/  ISETP.LT.AND P3, PT, R10, UR10, !P3 ;  /* 0x0000000a0a007c0c */ /* 0x000fe2000df61270 */
[----:B------:R3:W-:Y:S01]  /*1dd70*/  @P6 STG.E.U16 desc[UR14][R36.64], R39 ;  /* 0x0000002724006986 */ /* 0x0007e2000c10150e */
[----:B------:R-:W-:Y:S01]  /*1dd80*/  ISETP.LT.AND P6, PT, R5, UR12, !P1 ;  /* 0x0000000c05007c0c */ /* 0x000fe2000cfc1270 */
[----:B------:R-:W-:Y:S01]  /*1dd90*/  VIADD R11, R11, UR4 ;  /* 0x000000040b0b7c36 */ /* 0x000fe20008000000 */
[----:B------:R-:W-:Y:S01]  /*1dda0*/  ULDC UR4, c[0x0][0x248] ;  /* 0x0000920000047ab9 */ /* 0x000fe20000000800 */
[----:B------:R-:W-:Y:S01]  /*1ddb0*/  VIADD R0, R4, 0x3b ;  /* 0x0000003b04007836 */ /* 0x000fe20000000000 */
[----:B------:R-:W-:Y:S01]  /*1ddc0*/  @P5 STG.E.U16 desc[UR14][R40.64], R42 ;  /* 0x0000002a28005986 */ /* 0x000fe2000c10150e */
[C---:B0-----:R-:W-:Y:S01]  /*1ddd0*/  IMAD.WIDE R8, R11.reuse, 0x2, R2 ;  /* 0x000000020b087825 */ /* 0x041fe200078e0202 */
[----:B------:R-:W-:Y:S01]  /*1dde0*/  ULDC UR8, c[0x0][0x228] ;  /* 0x00008a0000087ab9 */ /* 0x000fe20000000800 */
[----:B------:R-:W-:Y:S01]  /*1ddf0*/  ULDC UR10, c[0x0][0x228] ;  /* 0x00008a00000a7ab9 */ /* 0x000fe20000000800 */
[----:B------:R-:W-:Y:S01]  /*1de00*/  ULDC UR12, c[0x0][0x228] ;  /* 0x00008a00000c7ab9 */ /* 0x000fe20000000800 */
[----:B--2---:R-:W-:Y:S01]  /*1de10*/  IMAD.WIDE R32, R11, 0x2, R6 ;  /* 0x000000020b207825 */ /* 0x004fe200078e0206 */
[----:B------:R-:W-:-:S03]  /*1de20*/  ULDC UR18, c[0x0][0x228] ;  /* 0x00008a0000127ab9 */ /* 0x000fc60000000800 */
[----:B---3--:R-:W-:Y:S01]  /*1de30*/  VIADD R39, R11, UR4 ;  /* 0x000000040b277c36 */ /* 0x008fe20008000000 */
        /* <DEDUP_REMOVED lines=38> */
[C---:B------:R-:W-:Y:S01]  /*1e0a0*/  VIADD R39, R11.reuse, UR6 ;  /* 0x000000060b277c36 */ /* 0x040fe20008000000 */
[----:B------:R-:W-:Y:S01]  /*1e0b0*/  ULDC UR8, c[0x0][0x228] ;  /* 0x00008a0000087ab9 */ /* 0x000fe20000000800 */
[C---:B0-----:R-:W-:Y:S01]  /*1e0c0*/  IMAD.WIDE R8, R11.reuse, 0x2, R2 ;  /* 0x000000020b087825 */ /* 0x041fe200078e0202 */
        /* <DEDUP_REMOVED lines=8> */
[----:B------:R0:W-:Y:S01]  /*1e150*/  @P2 STG.E.U16 desc[UR14][R8.64], R25 ;  /* 0x0000001908002986 */ /* 0x0001e2000c10150e */
        /* <DEDUP_REMOVED lines=11> */
[----:B0-----:R-:W-:Y:S01]  /*1e210*/  VIADD R25, R39, UR4 ;  /* 0x0000000427197c36 */ /* 0x001fe20008000000 */
[----:B------:R-:W-:Y:S01]  /*1e220*/  ULDC UR4, c[0x0][0x248] ;  /* 0x0000920000047ab9 */ /* 0x000fe20000000800 */
[----:B------:R0:W-:Y:S01]  /*1e230*/  @P5 STG.E.U16 desc[UR14][R36.64], R24 ;  /* 0x0000001824005986 */ /* 0x0001e2000c10150e */
[----:B------:R-:W-:Y:S01]  /*1e240*/  ULDC UR10, c[0x0][0x228] ;  /* 0x00008a00000a7ab9 */ /* 0x000fe20000000800 */
[C---:B--2---:R-:W-:Y:S01]  /*1e250*/  VIADD R11, R25.reuse, UR4 ;  /* 0x00000004190b7c36 */ /* 0x044fe20008000000 */
[----:B------:R-:W-:Y:S01]  /*1e260*/  PRMT R32, R26, 0x7632, R32 ;  /* 0x000076321a207816 */ /* 0x000fe20000000020 */
[--C-:B------:R-:W-:Y:S01]  /*1e270*/  IMAD.WIDE R8, R25, 0x2, R2.reuse ;  /* 0x0000000219087825 */ /* 0x100fe200078e0202 */
[----:B------:R-:W-:Y:S01]  /*1e280*/  ISETP.GE.AND P5, PT, R0, UR6, PT ;  /* 0x0000000600007c0c */ /* 0x000fe2000bfa6270 */
[----:B------:R-:W-:Y:S01]  /*1e290*/  ULDC UR6, c[0x0][0x228] ;  /* 0x00008a0000067ab9 */ /* 0x000fe20000000800 */
[----:B------:R-:W-:Y:S01]  /*1e2a0*/  ULDC UR4, c[0x0][0x22c] ;  /* 0x00008b0000047ab9 */ /* 0x000fe20000000800 */
[----:B---3--:R-:W-:Y:S01]  /*1e2b0*/  IMAD.WIDE R28, R11, 0x2, R2 ;  /* 0x000000020b1c7825 */ /* 0x008fe200078e0202 */
[----:B------:R-:W-:Y:S01]  /*1e2c0*/  ULDC UR12, c[0x0][0x228] ;  /* 0x00008a00000c7ab9 */ /* 0x000fe20000000800 */
[----:B------:R-:W-:-:S02]  /*1e2d0*/  ULDC UR16, c[0x0][0x228] ;  /* 0x00008a0000107ab9 */ /* 0x000fc40000000800 */
[--C-:B0-----:R-:W-:Y:S01]  /*1e2e0*/  IMAD.WIDE R24, R25, 0x2, R6.reuse ;  /* 0x0000000219187825 */ /* 0x101fe200078e0206 */
[----:B------:R0:W-:Y:S03]  /*1e2f0*/  @P0 STG.E.U16 desc[UR14][R8.64], R26 ;  /* 0x0000001a08000986 */ /* 0x0001e6000c10150e */
[----:B------:R-:W-:Y:S01]  /*1e300*/  VIADD R0, R4, 0x41 ;  /* 0x0000004104007836 */ /* 0x000fe20000000000 */
[----:B------:R-:W-:Y:S01]  /*1e310*/  @P4 STG.E.U16 desc[UR14][R24.64], R32 ;  /* 0x0000002018004986 */ /* 0x000fe2000c10150e */
[----:B------:R-:W-:Y:S01]  /*1e320*/  ISETP.LT.AND P3, PT, R10, UR6, !P3 ;  /* 0x000000060a007c0c */ /* 0x000fe2000df61270 */
[----:B------:R-:W-:Y:S02]  /*1e330*/  ULDC UR6, c[0x0][0x22c] ;  /* 0x00008b0000067ab9 */ /* 0x000fe40000000800 */
        /* <DEDUP_REMOVED lines=8> */
[C---:B------:R-:W-:Y:S01]  /*1e3c0*/  VIADD R33, R11.reuse, UR4 ;  /* 0x000000040b217c36 */ /* 0x040fe20008000000 */
[----:B------:R-:W-:Y:S01]  /*1e3d0*/  ULDC UR4, c[0x0][0x22c] ;  /* 0x00008b0000047ab9 */ /* 0x000fe20000000800 */
[----:B0-----:R-:W-:Y:S01]  /*1e3e0*/  IMAD.WIDE R8, R11, 0x2, R6 ;  /* 0x000000020b087825 */ /* 0x001fe200078e0206 */
        /* <DEDUP_REMOVED lines=18> */
[----:B------:R-:W-:Y:S01]  /*1e510*/  ISETP.LT.AND P5, PT, R10, UR16, !P5 ;  /* 0x000000100a007c0c */ /* 0x000fe2000efa1270 */
[----:B0-----:R-:W-:Y:S01]  /*1e520*/  IMAD.WIDE R8, R33, 0x2, R2 ;  /* 0x0000000221087825 */ /* 0x001fe200078e0202 */
[----:B------:R-:W-:Y:S01]  /*1e530*/  PRMT R30, R31, 0x7632, R30 ;  /* 0x000076321f1e7816 */ /* 0x000fe2000000001e */
[----:B------:R-:W-:Y:S01]  /*1e540*/  ULDC UR8, c[0x0][0x228] ;  /* 0x00008a0000087ab9 */ /* 0x000fe20000000800 */
[----:B------:R-:W-:Y:S01]  /*1e550*/  ULDC UR10, c[0x0][0x228] ;  /* 0x00008a00000a7ab9 */ /* 0x000fe20000000800 */
[----:B--2---:R-:W-:Y:S01]  /*1e560*/  VIADD R0, R4, 0x44 ;  /* 0x0000004404007836 */ /* 0x004fe20000000000 */
[----:B------:R-:W-:Y:S01]  /*1e570*/  PRMT R32, R56, 0x7632, R32 ;  /* 0x0000763238207816 */ /* 0x000fe20000000020 */
[----:B------:R-:W-:Y:S01]  /*1e580*/  IMAD.WIDE R24, R33, 0x2, R6 ;  /* 0x0000000221187825 */ /* 0x000fe200078e0206 */
[----:B------:R0:W-:Y:S01]  /*1e590*/  @P1 STG.E.U16 desc[UR14][R8.64], R31 ;  /* 0x0000001f08001986 */ /* 0x0001e2000c10150e */
[----:B------:R-:W-:Y:S01]  /*1e5a0*/  ULDC UR12, c[0x0][0x228] ;  /* 0x00008a00000c7ab9 */ /* 0x000fe20000000800 */
[----:B------:R-:W-:Y:S01]  /*1e5b0*/  ULDC UR6, c[0x0][0x22c] ;  /* 0x00008b0000067ab9 */ /* 0x000fe20000000800 */
[C---:B------:R-:W-:Y:S01]  /*1e5c0*/  IMAD.WIDE R26, R11.reuse, 0x2, R2 ;  /* 0x000000020b1a7825 */ /* 0x040fe200078e0202 */
[----:B------:R-:W-:Y:S01]  /*1e5d0*/  ISETP.GE.AND P1, PT, R0, UR4, PT ;  /* 0x0000000400007c0c */ /* 0x000fe2000bf26270 */
[----:B------:R2:W-:Y:S01]  /*1e5e0*/  @P2 STG.E.U16 desc[UR14][R24.64], R30 ;  /* 0x0000001e18002986 */ /* 0x0005e2000c10150e */
[----:B------:R-:W-:Y:S01]  /*1e5f0*/  ULDC UR4, c[0x0][0x248] ;  /* 0x0000920000047ab9 */ /* 0x000fe20000000800 */
[----:B------:R-:W-:Y:S01]  /*1e600*/  IMAD.WIDE R28, R11, 0x2, R6 ;  /* 0x000000020b1c7825 */ /* 0x000fe200078e0206 */
[----:B------:R-:W-:Y:S01]  /*1e610*/  ISETP.LT.AND P2, PT, R5, UR8, !P0 ;  /* 0x0000000805007c0c */ /* 0x000fe2000c741270 */
[----:B------:R-:W-:Y:S01]  /*1e620*/  @P6 STG.E.U16 desc[UR14][R26.64], R56 ;  /* 0x000000381a006986 */ /* 0x000fe2000c10150e */
[----:B------:R-:W-:Y:S01]  /*1e630*/  ISETP.LT.AND P0, PT, R10, UR10, !P0 ;  /* 0x0000000a0a007c0c */ /* 0x000fe2000c701270 */
[----:B------:R-:W-:Y:S01]  /*1e640*/  VIADD R11, R11, UR4 ;  /* 0x000000040b0b7c36 */ /* 0x000fe20008000000 */
[----:B------:R-:W-:Y:S01]  /*1e650*/  ISETP.LT.AND P6, PT, R5, UR12, !P4 ;  /* 0x0000000c05007c0c */ /* 0x000fe2000e7c1270 */
[----:B------:R-:W-:Y:S01]  /*1e660*/  ULDC UR4, c[0x0][0x248] ;  /* 0x0000920000047ab9 */ /* 0x000fe20000000800 */
[----:B------:R3:W-:Y:S01]  /*1e670*/  @P5 STG.E.U16 desc[UR14][R28.64], R32 ;  /* 0x000000201c005986 */ /* 0x0007e2000c10150e */
[----:B------:R-:W-:Y:S01]  /*1e680*/  VIADD R0, R4, 0x45 ;  /* 0x0000004504007836 */ /* 0x000fe20000000000 */
[----:B------:R-:W-:Y:S01]  /*1e690*/  ULDC UR8, c[0x0][0x228] ;  /* 0x00008a0000087ab9 */ /* 0x000fe20000000800 */
[C---:B0-----:R-:W-:Y:S01]  /*1e6a0*/  IMAD.WIDE R8, R11.reuse, 0x2, R2 ;  /* 0x000000020b087825 */ /* 0x041fe200078e0202 */
[----:B------:R-:W-:Y:S01]  /*1e6b0*/  ULDC UR10, c[0x0][0x228] ;  /* 0x00008a00000a7ab9 */ /* 0x000fe20000000800 */
[----:B------:R-:W-:Y:S01]  /*1e6c0*/  ULDC UR12, c[0x0][0x228] ;  /* 0x00008a00000c7ab9 */ /* 0x000fe20000000800 */
[----:B------:R-:W-:Y:S01]  /*1e6d0*/  ULDC UR16, c[0x0][0x228] ;  /* 0x00008a0000107ab9 */ /* 0x000fe20000000800 */
[----:B--2---:R-:W-:-:S04]  /*1e6e0*/  IMAD.WIDE R24, R11, 0x2, R6 ;  /* 0x000000020b187825 */ /* 0x004fc800078e0206 */
[----:B---3--:R-:W-:Y:S01]  /*1e6f0*/  VIADD R29, R11, UR4 ;  /* 0x000000040b1d7c36 */ /* 0x008fe20008000000 */
[----:B------:R-:W-:Y:S02]  /*1e700*/  PRMT R11, R92, 0x7632, R11 ;  /* 0x000076325c0b7816 */ /* 0x000fe4000000000b */
[----:B------:R-:W-:Y:S01]  /*1e710*/  ISETP.GE.AND P5, PT, R0, UR6, PT ;  /* 0x0000000600007c0c */ /* 0x000fe2000bfa6270 */
[----:B------:R-:W-:Y:S01]  /*1e720*/  IMAD.WIDE R26, R29, 0x2, R2 ;  /* 0x000000021d1a7825 */ /* 0x000fe200078e0202 */
[----:B------:R-:W-:Y:S01]  /*1e730*/  @P2 STG.E.U16 desc[UR14][R8.64], R92 ;  /* 0x0000005c08002986 */ /* 0x000fe2000c10150e */
[----:B------:R-:W-:Y:S01]  /*1e740*/  ULDC UR4, c[0x0][0x22c] ;  /* 0x00008b0000047ab9 */ /* 0x000fe20000000800 */
[----:B------:R-:W-:Y:S01]  /*1e750*/  ISETP.LT.AND P4, PT, R10, UR8, !P4 ;  /* 0x000000080a007c0c */ /* 0x000fe2000e781270 */
[C---:B------:R-:W-:Y:S01]  /*1e760*/  VIADD R0, R4.reuse, 0x46 ;  /* 0x0000004604007836 */ /* 0x040fe20000000000 */
[----:B------:R0:W-:Y:S01]  /*1e770*/  @P0 STG.E.U16 desc[UR14][R24.64], R11 ;  /* 0x0000000b18000986 */ /* 0x0001e2000c10150e */
[----:B------:R-:W-:Y:S01]  /*1e780*/  ULDC UR6, c[0x0][0x22c] ;  /* 0x00008b0000067ab9 */ /* 0x000fe20000000800 */
[----:B------:R-:W-:Y:S01]  /*1e790*/  VIADD R28, R4, 0x48 ;  /* 0x00000048041c7836 */ /* 0x000fe20000000000 */
[----:B------:R-:W-:Y:S01]  /*1e7a0*/  ULDC UR8, c[0x0][0x228] ;  /* 0x00008a0000087ab9 */ /* 0x000fe20000000800 */
        /* <DEDUP_REMOVED lines=17> */
[----:B------:R0:W-:Y:S01]  /*1e8c0*/  @P4 STG.E.U16 desc[UR14][R8.64], R57 ;  /* 0x0000003908004986 */ /* 0x0001e2000c10150e */
[----:B------:R-:W-:Y:S01]  /*1e8d0*/  ISETP.GE.AND P4, PT, R28, UR4, PT ;  /* 0x000000041c007c0c */ /* 0x000fe2000bf86270 */
[----:B------:R-:W-:Y:S02]  /*1e8e0*/  ULDC UR4, c[0x0][0x248] ;  /* 0x0000920000047ab9 */ /* 0x000fe40000000800 */
[----:B------:R2:W-:Y:S04]  /*1e8f0*/  @P6 STG.E.U16 desc[UR14][R24.64], R93 ;  /* 0x0000005d18006986 */ /* 0x0005e8000c10150e */
[----:B------:R3:W-:Y:S01]  /*1e900*/  @P3 STG.E.U16 desc[UR14][R26.64], R0 ;  /* 0x000000001a003986 */ /* 0x0007e2000c10150e */
        /* <DEDUP_REMOVED lines=24> */
[----:B------:R-:W-:Y:S01]  /*1ea90*/  @P6 STG.E.U16 desc[UR14][R26.64], R94 ;  /* 0x0000005e1a006986 */ /* 0x000fe2000c10150e */
[----:B------:R-:W-:Y:S01]  /*1eaa0*/  ISETP.LT.AND P6, PT, R5, UR12, !P0 ;  /* 0x0000000c05007c0c */ /* 0x000fe2000c7c1270 */
[----:B------:R-:W-:Y:S01]  /*1eab0*/  VIADD R0, R4, 0x4a ;  /* 0x0000004a04007836 */ /* 0x000fe20000000000 */
[----:B------:R-:W-:Y:S01]  /*1eac0*/  ULDC UR8, c[0x0][0x228] ;  /* 0x00008a0000087ab9 */ /* 0x000fe20000000800 */
[----:B------:R-:W-:Y:S01]  /*1ead0*/  ULDC UR16, c[0x0][0x228] ;  /* 0x00008a0000107ab9 */ /* 0x000fe20000000800 */
[----:B0-----:R-:W-:Y:S01]  /*1eae0*/  VIADD R25, R31, UR4 ;  /* 0x000000041f197c36 */ /* 0x001fe20008000000 */
[----:B------:R-:W-:Y:S01]  /*1eaf0*/  ULDC UR4, c[0x0][0x248] ;  /* 0x0000920000047ab9 */ /* 0x000fe20000000800 */
[----:B------:R0:W-:Y:S01]  /*1eb00*/  @P5 STG.E.U16 desc[UR14][R28.64], R30 ;  /* 0x0000001e1c005986 */ /* 0x0001e2000c10150e */
[----:B------:R-:W-:Y:S01]  /*1eb10*/  ULDC UR10, c[0x0][0x228] ;  /* 0x00008a00000a7ab9 */ /* 0x000fe20000000800 */
[C---:B------:R-:W-:Y:S01]  /*1eb20*/  VIADD R11, R25.reuse, UR4 ;  /* 0x00000004190b7c36 */ /* 0x040fe20008000000 */
[----:B------:R-:W-:Y:S01]  /*1eb30*/  ULDC UR12, c[0x0][0x228] ;  /* 0x00008a00000c7ab9 */ /* 0x000fe20000000800 */
[C---:B------:R-:W-:Y:S01]  /*1eb40*/  IMAD.WIDE R8, R25.reuse, 0x2, R2 ;  /* 0x0000000219087825 */ /* 0x040fe200078e0202 */
[----:B------:R-:W-:Y:S01]  /*1eb50*/  ISETP.GE.AND P5, PT, R0, UR6, PT ;  /* 0x0000000600007c0c */ /* 0x000fe2000bfa6270 */
[----:B------:R-:W-:Y:S01]  /*1eb60*/  ULDC UR4, c[0x0][0x22c] ;  /* 0x00008b0000047ab9 */ /* 0x000fe20000000800 */
[----:B------:R-:W-:Y:S01]  /*1eb70*/  ISETP.LT.AND P0, PT, R10, UR8, !P0 ;  /* 0x000000080a007c0c */ /* 0x000fe2000c701270 */
[----:B------:R-:W-:Y:S01]  /*1eb80*/  IMAD.WIDE R24, R25, 0x2, R6 ;  /* 0x0000000219187825 */ /* 0x000fe200078e0206 */
[----:B0-----:R-:W-:-:S03]  /*1eb90*/  PRMT R28, R59, 0x7632, R28 ;  /* 0x000076323b1c7816 */ /* 0x001fc6000000001c */
[----:B------:R-:W-:Y:S01]  /*1eba0*/  IMAD.WIDE R26, R11, 0x2, R2 ;  /* 0x000000020b1a7825 */ /* 0x000fe200078e0202 */
[----:B------:R0:W-:Y:S01]  /*1ebb0*/  @P1 STG.E.U16 desc[UR14][R8.64], R59 ;  /* 0x0000003b08001986 */ /* 0x0001e2000c10150e */
[----:B------:R-:W-:Y:S01]  /*1ebc0*/  ULDC UR6, c[0x0][0x22c] ;  /* 0x00008b0000067ab9 */ /* 0x000fe20000000800 */
[----:B------:R-:W-:Y:S01]  /*1ebd0*/  ULDC UR8, c[0x0][0x228] ;  /* 0x00008a0000087ab9 */ /* 0x000fe20000000800 */
[----:B------:R-:W-:Y:S01]  /*1ebe0*/  VIADD R0, R4, 0x4b ;  /* 0x0000004b04007836 */ /* 0x000fe20000000000 */
[----:B------:R-:W-:Y:S04]  /*1ebf0*/  @P2 STG.E.U16 desc[UR14][R24.64], R28 ;  /* 0x0000001c18002986 */ /* 0x000fe8000c10150e */
        /* <DEDUP_REMOVED lines=70> */
[----:B------:R-:W-:Y:S01]  /*1f060*/  PRMT R30, R63, 0x7632, R30 ;  /* 0x000076323f1e7816 */ /* 0x000fe2000000001e */
        /* <DEDUP_REMOVED lines=15> */
[----:B------:R-:W-:Y:S01]  /*1f160*/  PRMT R0, R90, 0x7632, R0 ;  /* 0x000076325a007816 */ /* 0x000fe20000000000 */
[----:B------:R-:W-:-:S02]  /*1f170*/  ULDC UR8, c[0x0][0x22c] ;  /* 0x00008b0000087ab9 */ /* 0x000fc40000000800 */
[----:B------:R-:W-:Y:S01]  /*1f180*/  IMAD.WIDE R26, R11, 0x2, R6 ;  /* 0x000000020b1a7825 */ /* 0x000fe200078e0206 */
[----:B------:R0:W-:Y:S01]  /*1f190*/  @P2 STG.E.U16 desc[UR14][R8.64], R62 ;  /* 0x0000003e08002986 */ /* 0x0001e2000c10150e */
[----:B------:R-:W-:Y:S01]  /*1f1a0*/  ISETP.GE.AND P2, PT, R28, UR4, PT ;  /* 0x000000041c007c0c */ /* 0x000fe2000bf46270 */
[----:B------:R-:W-:Y:S02]  /*1f1b0*/  ULDC UR4, c[0x0][0x248] ;  /* 0x0000920000047ab9 */ /* 0x000fe40000000800 */
[----:B------:R-:W-:Y:S04]  /*1f1c0*/  @P6 STG.E.U16 desc[UR14][R24.64], R90 ;  /* 0x0000005a18006986 */ /* 0x000fe8000c10150e */
[----:B------:R2:W-:Y:S01]  /*1f1d0*/  @P0 STG.E.U16 desc[UR14][R26.64], R0 ;  /* 0x000000001a000986 */ /* 0x0005e2000c10150e */
[----:B------:R-:W-:Y:S01]  /*1f1e0*/  ISETP.LT.AND P0, PT, R5, UR10, !P4 ;  /* 0x0000000a05007c0c */ /* 0x000fe2000e701270 */
[----:B------:R-:W-:Y:S01]  /*1f1f0*/  VIADD R11, R11, UR4 ;  /* 0x000000040b0b7c36 */ /* 0x000fe20008000000 */
[C---:B------:R-:W-:Y:S01]  /*1f200*/  ISETP.LT.AND P4, PT, R10.reuse, UR12, !P4 ;  /* 0x0000000c0a007c0c */ /* 0x040fe2000e781270 */
[----:B------:R-:W-:Y:S01]  /*1f210*/  ULDC UR10, c[0x0][0x228] ;  /* 0x00008a00000a7ab9 */ /* 0x000fe20000000800 */
[----:B------:R-:W-:Y:S01]  /*1f220*/  ISETP.LT.AND P6, PT, R5, UR16, !P5 ;  /* 0x0000001005007c0c */ /* 0x000fe2000efc1270 */
[C---:B0-----:R-:W-:Y:S01]  /*1f230*/  IMAD.WIDE R8, R11.reuse, 0x2, R2 ;  /* 0x000000020b087825 */ /* 0x041fe200078e0202 */
[----:B------:R-:W-:Y:S01]  /*1f240*/  ISETP.LT.AND P5, PT, R10, UR18, !P5 ;  /* 0x000000120a007c0c */ /* 0x000fe2000efa1270 */
[----:B------:R-:W-:Y:S01]  /*1f250*/  ULDC UR4, c[0x0][0x248] ;  /* 0x0000920000047ab9 */ /* 0x000fe20000000800 */
[----:B------:R-:W-:Y:S01]  /*1f260*/  ULDC UR12, c[0x0][0x228] ;  /* 0x00008a00000c7ab9 */ /* 0x000fe20000000800 */
[C---:B------:R-:W-:Y:S01]  /*1f270*/  VIADD R31, R11.reuse, UR6 ;  /* 0x000000060b1f7c36 */ /* 0x040fe20008000000 */
[----:B------:R-:W-:Y:S01]  /*1f280*/  ULDC UR6, c[0x0][0x22c] ;  /* 0x00008b0000067ab9 */ /* 0x000fe20000000800 */
[----:B--2---:R-:W-:Y:S01]  /*1f290*/  VIADD R0, R4, 0x53 ;  /* 0x0000005304007836 */ /* 0x004fe20000000000 */
[----:B------:R-:W-:Y:S01]  /*1f2a0*/  ULDC UR16, c[0x0][0x228] ;  /* 0x00008a0000107ab9 */ /* 0x000fe20000000800 */
        /* <DEDUP_REMOVED lines=10> */
[----:B------:R-:W-:Y:S01]  /*1f350*/  @P6 STG.E.U16 desc[UR14][R26.64], R91 ;  /* 0x0000005b1a006986 */ /* 0x000fe2000c10150e */
[----:B------:R-:W-:Y:S01]  /*1f360*/  ISETP.LT.AND P3, PT, R10, UR10, !P3 ;  /* 0x0000000a0a007c0c */ /* 0x000fe2000df61270 */
[----:B------:R-:W-:Y:S01]  /*1f370*/  VIADD R0, R4, 0x54 ;  /* 0x0000005404007836 */ /* 0x000fe20000000000 */
[----:B------:R-:W-:Y:S01]  /*1f380*/  ISETP.LT.AND P6, PT, R5, UR12, !P1 ;  /* 0x0000000c05007c0c */ /* 0x000fe2000cfc1270 */
[----:B------:R2:W-:Y:S01]  /*1f390*/  @P5 STG.E.U16 desc[UR14][R28.64], R11 ;  /* 0x0000000b1c005986 */ /* 0x0005e2000c10150e */
[----:B------:R-:W-:Y:S01]  /*1f3a0*/  ULDC UR8, c[0x0][0x228] ;  /* 0x00008a0000087ab9 */ /* 0x000fe20000000800 */
[----:B------:R-:W-:Y:S01]  /*1f3b0*/  ULDC UR10, c[0x0][0x228] ;  /* 0x00008a00000a7ab9 */ /* 0x000fe20000000800 */
[----:B0-----:R-:W-:Y:S01]  /*1f3c0*/  VIADD R25, R31, UR4 ;  /* 0x000000041f197c36 */ /* 0x001fe20008000000 */
[----:B------:R-:W-:Y:S01]  /*1f3d0*/  ULDC UR4, c[0x0][0x248] ;  /* 0x0000920000047ab9 */ /* 0x000fe20000000800 */
[----:B------:R-:W-:-:S02]  /*1f3e0*/  ULDC UR12, c[0x0][0x228] ;  /* 0x00008a00000c7ab9 */ /* 0x000fc40000000800 */
[----:B------:R-:W-:-:S04]  /*1f3f0*/  IMAD.WIDE R8, R25, 0x2, R2 ;  /* 0x0000000219087825 */ /* 0x000fc800078e0202 */
[C---:B--2---:R-:W-:Y:S01]  /*1f400*/  VIADD R11, R25.reuse, UR4 ;  /* 0x00000004190b7c36 */ /* 0x044fe20008000000 */
[----:B------:R-:W-:Y:S01]  /*1f410*/  PRMT R28, R64, 0x7632, R28 ;  /* 0x00007632401c7816 */ /* 0x000fe2000000001c */
[----:B------:R-:W-:Y:S01]  /*1f420*/  IMAD.WIDE R24, R25, 0x2, R6 ;  /* 0x0000000219187825 */ /* 0x000fe200078e0206 */
[----:B------:R-:W-:Y:S01]  /*1f430*/  ISETP.GE.AND P5, PT, R0, UR6, PT ;  /* 0x0000000600007c0c */ /* 0x000fe2000bfa6270 */
[----:B------:R0:W-:Y:S01]  /*1f440*/  @P4 STG.E.U16 desc[UR14][R8.64], R64 ;  /* 0x0000004008004986 */ /* 0x0001e2000c10150e */
[----:B------:R-:W-:Y:S01]  /*1f450*/  ULDC UR4, c[0x0][0x22c] ;  /* 0x00008b0000047ab9 */ /* 0x000fe20000000800 */
[----:B------:R-:W-:Y:S01]  /*1f460*/  IMAD.WIDE R26, R11, 0x2, R2 ;  /* 0x000000020b1a7825 */ /* 0x000fe200078e0202 */
[----:B------:R-:W-:Y:S01]  /*1f470*/  ISETP.LT.AND P1, PT, R10, UR8, !P1 ;  /* 0x000000080a007c0c */ /* 0x000fe2000cf21270 */
[----:B------:R-:W-:Y:S01]  /*1f480*/  @P3 STG.E.U16 desc[UR14][R24.64], R28 ;  /* 0x0000001c18003986 */ /* 0x000fe2000c10150e */
        /* <DEDUP_REMOVED lines=140> */
[----:B------:R-:W-:Y:S01]  /*1fd50*/  PRMT R30, R82, 0x7632, R30 ;  /* 0x00007632521e7816 */ /* 0x000fe2000000001e */
[----:B------:R-:W-:Y:S01]  /*1fd60*/  VIADD R0, R4, 0x5f ;  /* 0x0000005f04007836 */ /* 0x000fe20000000000 */
[----:B------:R-:W-:Y:S01]  /*1fd70*/  @P0 STG.E.U16 desc[UR14][R24.64], R28 ;  /* 0x0000001c18000986 */ /* 0x000fe2000c10150e */
        /* <DEDUP_REMOVED lines=18> */
[----:B------:R-:W-:Y:S03]  /*1fea0*/  @P4 STG.E.U16 desc[UR14][R8.64], R81 ;  /* 0x0000005108004986 */ /* 0x000fe6000c10150e */
[----:B------:R-:W-:Y:S01]  /*1feb0*/  VIADD R28, R4, 0x61 ;  /* 0x00000061041c7836 */ /* 0x000fe20000000000 */
[----:B------:R0:W-:Y:S04]  /*1fec0*/  @P6 STG.E.U16 desc[UR14][R24.64], R70 ;  /* 0x0000004618006986 */ /* 0x0001e8000c10150e */
[----:B------:R2:W-:Y:S01]  /*1fed0*/  @P3 STG.E.U16 desc[UR14][R26.64], R0 ;  /* 0x000000001a003986 */ /* 0x0005e2000c10150e */
[C---:B------:R-:W-:Y:S01]  /*1fee0*/  ISETP.LT.AND P3, PT, R5.reuse, UR10, !P1 ;  /* 0x0000000a05007c0c */ /* 0x040fe2000cf61270 */
[----:B------:R-:W-:Y:S01]  /*1fef0*/  ULDC UR10, c[0x0][0x228] ;  /* 0x00008a00000a7ab9 */ /* 0x000fe20000000800 */
[----:B------:R-:W-:Y:S01]  /*1ff00*/  ISETP.GE.AND P4, PT, R28, UR4, PT ;  /* 0x000000041c007c0c */ /* 0x000fe2000bf86270 */
[----:B------:R-:W-:Y:S01]  /*1ff10*/  ULDC UR4, c[0x0][0x248] ;  /* 0x0000920000047ab9 */ /* 0x000fe20000000800 */
[C---:B------:R-:W-:Y:S01]  /*1ff20*/  ISETP.LT.AND P1, PT, R10.reuse, UR12, !P1 ;  /* 0x0000000c0a007c0c */ /* 0x040fe2000cf21270 */
[----:B------:R-:W-:Y:S01]  /*1ff30*/  ULDC UR12, c[0x0][0x228] ;  /* 0x00008a00000c7ab9 */ /* 0x000fe20000000800 */
[----:B------:R-:W-:Y:S01]  /*1ff40*/  ISETP.LT.AND P6, PT, R5, UR16, !P5 ;  /* 0x0000001005007c0c */ /* 0x000fe2000efc1270 */
[----:B0-----:R-:W-:Y:S01]  /*1ff50*/  VIADD R25, R29, UR4 ;  /* 0x000000041d197c36 */ /* 0x001fe20008000000 */
[----:B------:R-:W-:Y:S01]  /*1ff60*/  ISETP.LT.AND P5, PT, R10, UR18, !P5 ;  /* 0x000000120a007c0c */ /* 0x000fe2000efa1270 */
[----:B------:R-:W-:Y:S01]  /*1ff70*/  ULDC UR4, c[0x0][0x248] ;  /* 0x0000920000047ab9 */ /* 0x000fe20000000800 */
[----:B------:R-:W-:Y:S01]  /*1ff80*/  PRMT R31, R71, 0x7632, R31 ;  /* 0x00007632471f7816 */ /* 0x000fe2000000001f */
[----:B------:R-:W-:Y:S01]  /*1ff90*/  IMAD.WIDE R8, R25, 0x2, R2 ;  /* 0x0000000219087825 */ /* 0x000fe200078e0202 */
[----:B------:R-:W-:Y:S01]  /*1ffa0*/  ULDC UR16, c[0x0][0x228] ;  /* 0x00008a0000107ab9 */ /* 0x000fe20000000800 */
[----:B------:R-:W-:-:S02]  /*1ffb0*/  ULDC UR18, c[0x0][0x228] ;  /* 0x00008a0000127ab9 */ /* 0x000fc40000000800 */
[----:B--2---:R-:W-:Y:S02]  /*1ffc0*/  VIADD R0, R4, 0x62 ;  /* 0x0000006204007836 */ /* 0x004fe40000000000 */
[C---:B------:R-:W-:Y:S01]  /*1ffd0*/  VIADD R11, R25.reuse, UR6 ;  /* 0x00000006190b7c36 */ /* 0x040fe20008000000 */
[----:B------:R0:W-:Y:S01]  /*1ffe0*/  @P3 STG.E.U16 desc[UR14][R8.64], R82 ;  /* 0x0000005208003986 */ /* 0x0001e2000c10150e */
[----:B------:R-:W-:Y:S01]  /*1fff0*/  IMAD.WIDE R24, R25, 0x2, R6 ;  /* 0x0000000219187825 */ /* 0x000fe200078e0206 */
[----:B------:R-:W-:Y:S01]  /*20000*/  ISETP.GE.AND P3, PT, R0, UR8, PT ;  /* 0x0000000800007c0c */ /* 0x000fe2000bf66270 */
[----:B------:R-:W-:Y:S01]  /*20010*/  ULDC UR8, c[0x0][0x228] ;  /* 0x00008a0000087ab9 */ /* 0x000fe20000000800 */
[----:B------:R-:W-:Y:S01]  /*20020*/  ULDC UR6, c[0x0][0x22c] ;  /* 0x00008b0000067ab9 */ /* 0x000fe20000000800 */
[----:B------:R-:W-:Y:S01]  /*20030*/  IMAD.WIDE R26, R11, 0x2, R2 ;  /* 0x000000020b1a7825 */ /* 0x000fe200078e0202 */
[----:B------:R2:W-:Y:S01]  /*20040*/  @P1 STG.E.U16 desc[UR14][R24.64], R30 ;  /* 0x0000001e18001986 */ /* 0x0005e2000c10150e */
[----:B------:R-:W-:Y:S01]  /*20050*/  ISETP.LT.AND P1, PT, R5, UR8, !P2 ;  /* 0x0000000805007c0c */ /* 0x000fe2000d721270 */
[----:B------:R-:W-:Y:S01]  /*20060*/  ULDC UR8, c[0x0][0x228] ;  /* 0x00008a0000087ab9 */ /* 0x000fe20000000800 */
[C---:B------:R-:W-:Y:S01]  /*20070*/  IMAD.WIDE R28, R11.reuse, 0x2, R6 ;  /* 0x000000020b1c7825 */ /* 0x040fe200078e0206 */
[----:B------:R-:W-:Y:S01]  /*20080*/  @P6 STG.E.U16 desc[UR14][R26.64], R71 ;  /* 0x000000471a006986 */ /* 0x000fe2000c10150e */
[----:B------:R-:W-:Y:S01]  /*20090*/  ISETP.LT.AND P2, PT, R10, UR10, !P2 ;  /* 0x0000000a0a007c0c */ /* 0x000fe2000d741270 */
[----:B------:R-:W-:Y:S01]  /*200a0*/  ULDC UR10, c[0x0][0x228] ;  /* 0x00008a00000a7ab9 */ /* 0x000fe20000000800 */
[----:B------:R-:W-:Y:S01]  /*200b0*/  VIADD R11, R11, UR4 ;  /* 0x000000040b0b7c36 */ /* 0x000fe20008000000 */
[----:B------:R-:W-:Y:S01]  /*200c0*/  ISETP.LT.AND P6, PT, R5, UR12, !P0 ;  /* 0x0000000c05007c0c */ /* 0x000fe2000c7c1270 */
[----:B------:R-:W-:Y:S01]  /*200d0*/  ULDC UR4, c[0x0][0x248] ;  /* 0x0000920000047ab9 */ /* 0x000fe20000000800 */
[----:B------:R3:W-:Y:S01]  /*200e0*/  @P5 STG.E.U16 desc[UR14][R28.64], R31 ;  /* 0x0000001f1c005986 */ /* 0x0007e2000c10150e */
[----:B------:R-:W-:Y:S01]  /*200f0*/  VIADD R0, R4, 0x63 ;  /* 0x0000006304007836 */ /* 0x000fe20000000000 */
[----:B------:R-:W-:Y:S01]  /*20100*/  ULDC UR12, c[0x0][0x228] ;  /* 0x00008a00000c7ab9 */ /* 0x000fe20000000800 */
[----:B0-----:R-:W-:-:S04]  /*20110*/  IMAD.WIDE R8, R11, 0x2, R2 ;  /* 0x000000020b087825 */ /* 0x001fc800078e0202 */
        /* <DEDUP_REMOVED lines=73> */
[----:B------:R-:W-:Y:S01]  /*205b0*/  ULDC UR4, c[0x0][0x22c] ;  /* 0x00008b0000047ab9 */ /* 0x000fe20000000800 */
[----:B------:R-:W-:Y:S01]  /*205c0*/  IMAD.WIDE R24, R25, 0x2, R6 ;  /* 0x0000000219187825 */ /* 0x000fe200078e0206 */
[----:B0-----:R-:W-:-:S03]  /*205d0*/  PRMT R28, R74, 0x7632, R28 ;  /* 0x000076324a1c7816 */ /* 0x001fc6000000001c */
[----:B------:R-:W-:Y:S01]  /*205e0*/  IMAD.WIDE R26, R11, 0x2, R2 ;  /* 0x000000020b1a7825 */ /* 0x000fe200078e0202 */
        /* <DEDUP_REMOVED lines=63> */
[----:B--2---:R-:W-:Y:S01]  /*209e0*/  IMAD.WIDE R24, R11, 0x2, R6 ;  /* 0x000000020b187825 */ /* 0x004fe200078e0206 */
[----:B------:R-:W-:-:S03]  /*209f0*/  ISETP.GE.AND P5, PT, R0, UR6, PT ;  /* 0x0000000600007c0c */ /* 0x000fc6000bfa6270 */
[----:B---3--:R-:W-:Y:S01]  /*20a00*/  VIADD R29, R11, UR4 ;  /* 0x000000040b1d7c36 */ /* 0x008fe20008000000 */
[----:B------:R-:W-:Y:S01]  /*20a10*/  PRMT R11, R16, 0x7632, R11 ;  /* 0x00007632100b7816 */ /* 0x000fe2000000000b */
[----:B------:R-:W-:Y:S01]  /*20a20*/  VIADD R0, R4, 0x6e ;  /* 0x0000006e04007836 */ /* 0x000fe20000000000 */
[----:B------:R0:W-:Y:S01]  /*20a30*/  @P4 STG.E.U16 desc[UR14][R8.64], R16 ;  /* 0x0000001008004986 */ /* 0x0001e2000c10150e */
[----:B------:R-:W-:Y:S01]  /*20a40*/  IMAD.WIDE R26, R29, 0x2, R2 ;  /* 0x000000021d1a7825 */ /* 0x000fe200078e0202 */
[----:B------:R-:W-:Y:S01]  /*20a50*/  ULDC UR4, c[0x0][0x22c] ;  /* 0x00008b0000047ab9 */ /* 0x000fe20000000800 */
[----:B------:R-:W-:Y:S01]  /*20a60*/  ISETP.LT.AND P1, PT, R10, UR8, !P1 ;  /* 0x000000080a007c0c */ /* 0x000fe2000cf21270 */
[----:B------:R2:W-:Y:S01]  /*20a70*/  @P3 STG.E.U16 desc[UR14][R24.64], R11 ;  /* 0x0000000b18003986 */ /* 0x0005e2000c10150e */
[----:B------:R-:W-:Y:S01]  /*20a80*/  ISETP.GE.AND P4, PT, R0, UR4, PT ;  /* 0x0000000400007c0c */ /* 0x000fe2000bf86270 */
[----:B------:R-:W-:Y:S01]  /*20a90*/  VIADD R0, R4, 0x6f ;  /* 0x0000006f04007836 */ /* 0x000fe20000000000 */
[----:B------:R-:W-:Y:S01]  /*20aa0*/  ULDC UR4, c[0x0][0x248] ;  /* 0x0000920000047ab9 */ /* 0x000fe20000000800 */
[----:B------:R3:W-:Y:S01]  /*20ab0*/  @P6 STG.E.U16 desc[UR14][R26.64], R21 ;  /* 0x000000151a006986 */ /* 0x0007e2000c10150e */
[----:B------:R-:W-:Y:S01]  /*20ac0*/  ISETP.LT.AND P6, PT, R5, UR10, !P2 ;  /* 0x0000000a05007c0c */ /* 0x000fe2000d7c1270 */
[----:B------:R-:W-:Y:S01]  /*20ad0*/  ULDC UR6, c[0x0][0x22c] ;  /* 0x00008b0000067ab9 */ /* 0x000fe20000000800 */
[----:B------:R-:W-:Y:S01]  /*20ae0*/  ISETP.LT.AND P2, PT, R10, UR12, !P2 ;  /* 0x0000000c0a007c0c */ /* 0x000fe2000d741270 */
[----:B0-----:R-:W-:Y:S01]  /*20af0*/  IMAD.WIDE R8, R29, 0x2, R6 ;  /* 0x000000021d087825 */ /* 0x001fe200078e0206 */
[----:B------:R-:W-:Y:S01]  /*20b00*/  ISETP.GE.AND P3, PT, R0, UR6, PT ;  /* 0x0000000600007c0c */ /* 0x000fe2000bf66270 */
[----:B------:R-:W-:-:S02]  /*20b10*/  ULDC UR8, c[0x0][0x228] ;  /* 0x00008a0000087ab9 */ /* 0x000fc40000000800 */
[----:B--2---:R-:W-:Y:S01]  /*20b20*/  VIADD R11, R29, UR4 ;  /* 0x000000041d0b7c36 */ /* 0x004fe20008000000 */
[----:B------:R-:W-:Y:S01]  /*20b30*/  PRMT R0, R21, 0x7632, R0 ;  /* 0x0000763215007816 */ /* 0x000fe20000000000 */
[----:B------:R-:W-:Y:S01]  /*20b40*/  ULDC UR4, c[0x0][0x22c] ;  /* 0x00008b0000047ab9 */ /* 0x000fe20000000800 */
[----:B------:R-:W-:Y:S01]  /*20b50*/  PRMT R16, R17, 0x7632, R16 ;  /* 0x0000763211107816 */ /* 0x000fe20000000010 */
[C---:B---3--:R-:W-:Y:S01]  /*20b60*/  IMAD.WIDE R20, R11.reuse, 0x2, R2 ;  /* 0x000000020b147825 */ /* 0x048fe200078e0202 */
[----:B------:R-:W-:Y:S01]  /*20b70*/  ULDC UR10, c[0x0][0x228] ;  /* 0x00008a00000a7ab9 */ /* 0x000fe20000000800 */
[----:B------:R-:W-:Y:S01]  /*20b80*/  ULDC UR12, c[0x0][0x228] ;  /* 0x00008a00000c7ab9 */ /* 0x000fe20000000800 */
[----:B------:R-:W-:Y:S01]  /*20b90*/  ULDC UR6, c[0x0][0x248] ;  /* 0x0000920000067ab9 */ /* 0x000fe20000000800 */
        /* <DEDUP_REMOVED lines=120> */
[C---:B------:R-:W-:Y:S01]  /*21320*/  VIADD R0, R4.reuse, 0x78 ;  /* 0x0000007804007836 */ /* 0x040fe20000000000 */
[----:B------:R-:W-:Y:S01]  /*21330*/  ULDC UR6, c[0x0][0x22c] ;  /* 0x00008b0000067ab9 */ /* 0x000fe20000000800 */
[----:B------:R0:W-:Y:S01]  /*21340*/  @P0 STG.E.U16 desc[UR14][R12.64], R11 ;  /* 0x0000000b0c000986 */ /* 0x0001e2000c10150e */
[----:B------:R-:W-:Y:S01]  /*21350*/  VIADD R18, R4, 0x7a ;  /* 0x0000007a04127836 */ /* 0x000fe20000000000 */
        /* <DEDUP_REMOVED lines=28> */
[----:B0-----:R-:W-:Y:S01]  /*21520*/  IMAD.WIDE R8, R11, 0x2, R2 ;  /* 0x000000020b087825 */ /* 0x001fe200078e0202 */
[----:B------:R-:W-:Y:S01]  /*21530*/  ISETP.LT.AND P5, PT, R10, UR18, !P5 ;  /* 0x000000120a007c0c */ /* 0x000fe2000efa1270 */
[----:B------:R-:W-:Y:S01]  /*21540*/  ULDC UR4, c[0x0][0x248] ;  /* 0x0000920000047ab9 */ /* 0x000fe20000000800 */
[----:B------:R-:W-:Y:S01]  /*21550*/  PRMT R14, R15, 0x7632, R14 ;  /* 0x000076320f0e7816 */ /* 0x000fe2000000000e */
        /* <DEDUP_REMOVED lines=24> */
[----:B------:R-:W-:Y:S01]  /*216e0*/  ISETP.GE.AND P5, PT, R0, UR6, PT ;  /* 0x0000000600007c0c */ /* 0x000fe2000bfa6270 */
[----:B------:R-:W-:Y:S01]  /*216f0*/  ULDC UR12, c[0x0][0x228] ;  /* 0x00008a00000c7ab9 */ /* 0x000fe20000000800 */
[C---:B------:R-:W-:Y:S01]  /*21700*/  IMAD.WIDE R8, R13.reuse, 0x2, R2 ;  /* 0x000000020d087825 */ /* 0x040fe200078e0202 */
[----:B--2---:R-:W-:Y:S01]  /*21710*/  PRMT R16, R112, 0x7632, R16 ;  /* 0x0000763270107816 */ /* 0x004fe20000000010 */
[----:B------:R-:W-:Y:S01]  /*21720*/  ULDC UR6, c[0x0][0x22c] ;  /* 0x00008b0000067ab9 */ /* 0x000fe20000000800 */
[----:B------:R-:W-:Y:S01]  /*21730*/  ISETP.LT.AND P0, PT, R10, UR8, !P0 ;  /* 0x000000080a007c0c */ /* 0x000fe2000c701270 */
[C---:B---3--:R-:W-:Y:S01]  /*21740*/  VIADD R11, R13.reuse, UR4 ;  /* 0x000000040d0b7c36 */ /* 0x048fe20008000000 */
[----:B------:R0:W-:Y:S01]  /*21750*/  @P1 STG.E.U16 desc[UR14][R8.64], R112 ;  /* 0x0000007008001986 */ /* 0x0001e2000c10150e */
[----:B------:R-:W-:Y:S01]  /*21760*/  IMAD.WIDE R12, R13, 0x2, R6 ;  /* 0x000000020d0c7825 */ /* 0x000fe200078e0206 */
[----:B------:R-:W-:Y:S01]  /*21770*/  ULDC UR4, c[0x0][0x22c] ;  /* 0x00008b0000047ab9 */ /* 0x000fe20000000800 */
[----:B------:R-:W-:Y:S01]  /*21780*/  ULDC UR8, c[0x0][0x228] ;  /* 0x00008a0000087ab9 */ /* 0x000fe20000000800 */
[----:B------:R-:W-:Y:S01]  /*21790*/  PRMT R18, R117, 0x7632, R18 ;  /* 0x0000763275127816 */ /* 0x000fe20000000012 */
[----:B------:R-:W-:Y:S01]  /*217a0*/  IMAD.WIDE R14, R11, 0x2, R2 ;  /* 0x000000020b0e7825 */ /* 0x000fe200078e0202 */
[----:B------:R-:W-:Y:S03]  /*217b0*/  @P2 STG.E.U16 desc[UR14][R12.64], R16 ;  /* 0x000000100c002986 */ /* 0x000fe6000c10150e */
[----:B------:R-:W-:Y:S01]  /*217c0*/  VIADD R0, R4, 0x7d ;  /* 0x0000007d04007836 */ /* 0x000fe20000000000 */
[----:B------:R2:W-:Y:S01]  /*217d0*/  @P6 STG.E.U16 desc[UR14][R14.64], R116 ;  /* 0x000000740e006986 */ /* 0x0005e2000c10150e */
[----:B------:R-:W-:Y:S01]  /*217e0*/  ISETP.LT.AND P6, PT, R5, UR10, !P4 ;  /* 0x0000000a05007c0c */ /* 0x000fe2000e7c1270 */
[C---:B0-----:R-:W-:Y:S01]  /*217f0*/  IMAD.WIDE R8, R11.reuse, 0x2, R6 ;  /* 0x000000020b087825 */ /* 0x041fe200078e0206 */
[----:B------:R-:W-:Y:S01]  /*21800*/  ISETP.LT.AND P4, PT, R10, UR12, !P4 ;  /* 0x0000000c0a007c0c */ /* 0x000fe2000e781270 */
[----:B------:R-:W-:Y:S01]  /*21810*/  ULDC UR10, c[0x0][0x228] ;  /* 0x00008a00000a7ab9 */ /* 0x000fe20000000800 */
[----:B------:R-:W-:Y:S01]  /*21820*/  ISETP.GE.AND P1, PT, R0, UR4, PT ;  /* 0x0000000400007c0c */ /* 0x000fe2000bf26270 */
[----:B------:R-:W-:Y:S01]  /*21830*/  ULDC UR4, c[0x0][0x248] ;  /* 0x0000920000047ab9 */ /* 0x000fe20000000800 */
[----:B------:R-:W-:Y:S01]  /*21840*/  VIADD R0, R4, 0x7e ;  /* 0x0000007e04007836 */ /* 0x000fe20000000000 */
[----:B------:R-:W-:Y:S01]  /*21850*/  ULDC UR12, c[0x0][0x228] ;  /* 0x00008a00000c7ab9 */ /* 0x000fe20000000800 */
[----:B------:R-:W-:Y:S01]  /*21860*/  VIADD R17, R11, UR4 ;  /* 0x000000040b117c36 */ /* 0x000fe20008000000 */
[----:B------:R-:W-:Y:S01]  /*21870*/  ULDC UR4, c[0x0][0x22c] ;  /* 0x00008b0000047ab9 */ /* 0x000fe20000000800 */
[----:B------:R-:W-:Y:S01]  /*21880*/  PRMT R19, R114, 0x7632, R19 ;  /* 0x0000763272137816 */ /* 0x000fe20000000013 */
[----:B------:R-:W0:Y:S01]  /*21890*/  LDS.128 R20, [R252] ;  /* 0x00000000fc147984 */ /* 0x000e220000000c00 */
[----:B--2---:R-:W-:Y:S01]  /*218a0*/  PRMT R116, R116, 0x7632, R116 ;  /* 0x0000763274747816 */ /* 0x004fe20000000074 */
[----:B------:R-:W-:Y:S01]  /*218b0*/  IMAD.WIDE R12, R17, 0x2, R2 ;  /* 0x00000002110c7825 */ /* 0x000fe200078e0202 */
[----:B------:R-:W-:Y:S01]  /*218c0*/  ISETP.GE.AND P2, PT, R0, UR6, PT ;  /* 0x0000000600007c0c */ /* 0x000fe2000bf46270 */
[----:B------:R-:W-:Y:S01]  /*218d0*/  ULDC UR6, c[0x0][0x248] ;  /* 0x0000920000067ab9 */ /* 0x000fe20000000800 */
[----:B------:R-:W-:Y:S01]  /*218e0*/  PRMT R0, R113, 0x7632, R0 ;  /* 0x0000763271007816 */ /* 0x000fe20000000000 */
        /* <DEDUP_REMOVED lines=14> */
[C---:B--2---:R-:W-:Y:S01]  /*219d0*/  IMAD.WIDE R8, R17.reuse, 0x2, R2 ;  /* 0x0000000211087825 */ /* 0x044fe200078e0202 */
[----:B------:R-:W-:Y:S01]  /*219e0*/  ULDC UR8, c[0x0][0x228] ;  /* 0x00008a0000087ab9 */ /* 0x000fe20000000800 */
[----:B------:R-:W-:Y:S01]  /*219f0*/  ULDC UR10, c[0x0][0x228] ;  /* 0x00008a00000a7ab9 */ /* 0x000fe20000000800 */
[----:B------:R-:W-:Y:S01]  /*21a00*/  ULDC UR12, c[0x0][0x228] ;  /* 0x00008a00000c7ab9 */ /* 0x000fe20000000800 */
[----:B---3--:R-:W-:Y:S01]  /*21a10*/  VIADD R0, R4, 0x80 ;  /* 0x0000008004007836 */ /* 0x008fe20000000000 */
[----:B------:R-:W-:Y:S01]  /*21a20*/  ULDC UR6, c[0x0][0x22c] ;  /* 0x00008b0000067ab9 */ /* 0x000fe20000000800 */
[----:B------:R-:W-:Y:S01]  /*21a30*/  IMAD.WIDE R12, R17, 0x2, R6 ;  /* 0x00000002110c7825 */ /* 0x000fe200078e0206 */
[----:B------:R2:W-:Y:S01]  /*21a40*/  @P4 STG.E.U16 desc[UR14][R8.64], R117 ;  /* 0x0000007508004986 */ /* 0x0005e2000c10150e */
[----:B------:R-:W-:-:S02]  /*21a50*/  ULDC UR16, c[0x0][0x228] ;  /* 0x00008a0000107ab9 */ /* 0x000fc40000000800 */
        /* <DEDUP_REMOVED lines=14> */
[----:B--2---:R-:W-:Y:S01]  /*21b40*/  IMAD.WIDE R8, R11, 0x2, R2 ;  /* 0x000000020b087825 */ /* 0x004fe200078e0202 */
[----:B------:R-:W-:Y:S01]  /*21b50*/  ULDC UR10, c[0x0][0x228] ;  /* 0x00008a00000a7ab9 */ /* 0x000fe20000000800 */
[----:B------:R-:W-:-:S02]  /*21b60*/  ULDC UR12, c[0x0][0x228] ;  /* 0x00008a00000c7ab9 */ /* 0x000fc40000000800 */
[----:B---3--:R-:W-:-:S04]  /*21b70*/  IMAD.WIDE R12, R11, 0x2, R6 ;  /* 0x000000020b0c7825 */ /* 0x008fc800078e0206 */
[----:B----4-:R-:W-:Y:S01]  /*21b80*/  VIADD R17, R11, UR4 ;  /* 0x000000040b117c36 */ /* 0x010fe20008000000 */
        /* <DEDUP_REMOVED lines=19> */
[C---:B--2---:R-:W-:Y:S01]  /*21cc0*/  VIADD R11, R17.reuse, UR4 ;  /* 0x00000004110b7c36 */ /* 0x044fe20008000000 */
[----:B------:R-:W-:Y:S01]  /*21cd0*/  ULDC UR4, c[0x0][0x22c] ;  /* 0x00008b0000047ab9 */ /* 0x000fe20000000800 */
[----:B------:R-:W-:Y:S01]  /*21ce0*/  IMAD.WIDE R8, R17, 0x2, R6 ;  /* 0x0000000211087825 */ /* 0x000fe200078e0206 */
[----:B------:R-:W-:Y:S01]  /*21cf0*/  ISETP.GE.AND P1, PT, R0, UR6, PT ;  /* 0x0000000600007c0c */ /* 0x000fe2000bf26270 */
[----:B------:R-:W-:Y:S01]  /*21d00*/  ULDC UR6, c[0x0][0x248] ;  /* 0x0000920000067ab9 */ /* 0x000fe20000000800 */
[----:B---3--:R-:W-:Y:S01]  /*21d10*/  PRMT R115, R115, 0x7632, R115 ;  /* 0x0000763273737816 */ /* 0x008fe20000000073 */
        /* <DEDUP_REMOVED lines=15> */
[C---:B--2---:R-:W-:Y:S01]  /*21e10*/  IMAD.WIDE R8, R11.reuse, 0x2, R2 ;  /* 0x000000020b087825 */ /* 0x044fe200078e0202 */
[----:B------:R-:W-:Y:S01]  /*21e20*/  ISETP.LT.AND P5, PT, R10, UR16, !P5 ;  /* 0x000000100a007c0c */ /* 0x000fe2000efa1270 */
[----:B------:R-:W-:Y:S01]  /*21e30*/  ULDC UR10, c[0x0][0x228] ;  /* 0x00008a00000a7ab9 */ /* 0x000fe20000000800 */
[----:B------:R-:W-:Y:S01]  /*21e40*/  ULDC UR12, c[0x0][0x228] ;  /* 0x00008a00000c7ab9 */ /* 0x000fe20000000800 */
[----:B---3--:R-:W-:Y:S01]  /*21e50*/  IMAD.WIDE R12, R11, 0x2, R6 ;  /* 0x000000020b0c7825 */ /* 0x008fe200078e0206 */
[----:B------:R-:W-:-:S03]  /*21e60*/  PRMT R11, R120, 0x7632, R11 ;  /* 0x00007632780b7816 */ /* 0x000fc6000000000b */
[----:B----4-:R-:W-:Y:S01]  /*21e70*/  VIADD R0, R4, 0x85 ;  /* 0x0000008504007836 */ /* 0x010fe20000000000 */
        /* <DEDUP_REMOVED lines=15> */
[----:B--2---:R-:W-:Y:S01]  /*21f70*/  VIADD R13, R19, UR4 ;  /* 0x00000004130d7c36 */ /* 0x004fe20008000000 */
        /* <DEDUP_REMOVED lines=10> */
[----:B--2---:R-:W-:-:S03]  /*22020*/  PRMT R16, R121, 0x7632, R16 ;  /* 0x0000763279107816 */ /* 0x004fc60000000010 */
        /* <DEDUP_REMOVED lines=17> */
[----:B--2---:R-:W-:Y:S01]  /*22140*/  IMAD.WIDE R8, R11, 0x2, R6 ;  /* 0x000000020b087825 */ /* 0x004fe200078e0206 */
[----:B------:R-:W-:Y:S01]  /*22150*/  ISETP.GE.AND P3, PT, R0, UR6, PT ;  /* 0x0000000600007c0c */ /* 0x000fe2000bf66270 */
[----:B------:R-:W-:Y:S01]  /*22160*/  ULDC UR6, c[0x0][0x248] ;  /* 0x0000920000067ab9 */ /* 0x000fe20000000800 */
[----:B---3--:R-:W-:Y:S01]  /*22170*/  PRMT R125, R125, 0x7632, R125 ;  /* 0x000076327d7d7816 */ /* 0x008fe2000000007d */
        /* <DEDUP_REMOVED lines=14> */
[----:B--2---:R-:W-:Y:S01]  /*22260*/  VIADD R13, R17, UR4 ;  /* 0x00000004110d7c36 */ /* 0x004fe20008000000 */
[----:B------:R-:W-:Y:S01]  /*22270*/  ISETP.LT.AND P5, PT, R10, UR18, !P5 ;  /* 0x000000120a007c0c */ /* 0x000fe2000efa1270 */
[----:B------:R-:W-:Y:S01]  /*22280*/  ULDC UR4, c[0x0][0x248] ;  /* 0x0000920000047ab9 */ /* 0x000fe20000000800 */
[----:B------:R-:W-:Y:S01]  /*22290*/  PRMT R19, R123, 0x7632, R19 ;  /* 0x000076327b137816 */ /* 0x000fe20000000013 */
[----:B------:R-:W-:Y:S01]  /*222a0*/  IMAD.WIDE R8, R13, 0x2, R2 ;  /* 0x000000020d087825 */ /* 0x000fe200078e0202 */
[----:B------:R-:W-:Y:S01]  /*222b0*/  ULDC UR16, c[0x0][0x228] ;  /* 0x00008a0000107ab9 */ /* 0x000fe20000000800 */
[----:B------:R-:W-:-:S02]  /*222c0*/  ULDC UR18, c[0x0][0x228] ;  /* 0x00008a0000127ab9 */ /* 0x000fc40000000800 */
[----:B---3--:R-:W-:Y:S02]  /*222d0*/  VIADD R0, R4, 0x8a ;  /* 0x0000008a04007836 */ /* 0x008fe40000000000 */
        /* <DEDUP_REMOVED lines=20> */
[----:B--2---:R-:W-:-:S04]  /*22420*/  IMAD.WIDE R8, R11, 0x2, R2 ;  /* 0x000000020b087825 */ /* 0x004fc800078e0202 */
        /* <DEDUP_REMOVED lines=75> */
[----:B--2---:R-:W-:-:S03]  /*228e0*/  PRMT R16, R130, 0x7632, R16 ;  /* 0x0000763282107816 */ /* 0x004fc60000000010 */
        /* <DEDUP_REMOVED lines=36> */
[----:B--2---:R-:W-:Y:S01]  /*22b30*/  IMAD.WIDE R8, R17, 0x2, R2 ;  /* 0x0000000211087825 */ /* 0x004fe200078e0202 */
[----:B------:R-:W-:Y:S01]  /*22b40*/  PRMT R18, R135, 0x7632, R18 ;  /* 0x0000763287127816 */ /* 0x000fe20000000012 */
[----:B------:R-:W-:Y:S01]  /*22b50*/  ULDC UR8, c[0x0][0x228] ;  /* 0x00008a0000087ab9 */ /* 0x000fe20000000800 */
[----:B------:R-:W-:Y:S01]  /*22b60*/  ULDC UR10, c[0x0][0x228] ;  /* 0x00008a00000a7ab9 */ /* 0x000fe20000000800 */
[----:B---3--:R-:W-:Y:S01]  /*22b70*/  VIADD R0, R4, 0x94 ;  /* 0x0000009404007836 */ /* 0x008fe20000000000 */
        /* <DEDUP_REMOVED lines=19> */
[C---:B--2---:R-:W-:Y:S01]  /*22cb0*/  IMAD.WIDE R8, R11.reuse, 0x2, R2 ;  /* 0x000000020b087825 */ /* 0x044fe200078e0202 */
[----:B------:R-:W-:Y:S01]  /*22cc0*/  ULDC UR10, c[0x0][0x228] ;  /* 0x00008a00000a7ab9 */ /* 0x000fe20000000800 */
[----:B------:R-:W-:Y:S01]  /*22cd0*/  ULDC UR12, c[0x0][0x228] ;  /* 0x00008a00000c7ab9 */ /* 0x000fe20000000800 */
[----:B------:R-:W-:Y:S01]  /*22ce0*/  ULDC UR16, c[0x0][0x228] ;  /* 0x00008a0000107ab9 */ /* 0x000fe20000000800 */
        /* <DEDUP_REMOVED lines=98> */
[----:B------:R-:W-:Y:S02]  /*23310*/  VIADD R16, R4, 0x9d ;  /* 0x0000009d04107836 */ /* 0x000fe40000000000 */
[C---:B------:R-:W-:Y:S01]  /*23320*/  IMAD.WIDE R14, R17.reuse, 0x2, R6 ;  /* 0x00000002110e7825 */ /* 0x040fe200078e0206 */
[----:B------:R2:W-:Y:S02]  /*23330*/  @P2 STG.E.U16 desc[UR14][R8.64], R143 ;  /* 0x0000008f08002986 */ /* 0x0005e4000c10150e */
[----:B------:R-:W-:Y:S01]  /*23340*/  ISETP.GE.AND P2, PT, R16, UR4, PT ;  /* 0x0000000410007c0c */ /* 0x000fe2000bf46270 */
[----:B------:R-:W-:Y:S01]  /*23350*/  ULDC UR4, c[0x0][0x248] ;  /* 0x0000920000047ab9 */ /* 0x000fe20000000800 */
[----:B------:R3:W-:Y:S01]  /*23360*/  @P6 STG.E.U16 desc[UR14][R12.64], R144 ;  /* 0x000000900c006986 */ /* 0x0007e2000c10150e */
[----:B------:R-:W-:Y:S01]  /*23370*/  VIADD R17, R17, UR4 ;  /* 0x0000000411117c36 */ /* 0x000fe20008000000 */
[C---:B------:R-:W-:Y:S01]  /*23380*/  ISETP.LT.AND P6, PT, R5.reuse, UR12, !P5 ;  /* 0x0000000c05007c0c */ /* 0x040fe2000efc1270 */
[----:B------:R-:W-:Y:S01]  /*23390*/  ULDC UR4, c[0x0][0x22c] ;  /* 0x00008b0000047ab9 */ /* 0x000fe20000000800 */
[----:B------:R4:W-:Y:S01]  /*233a0*/  @P0 STG.E.U16 desc[UR14][R14.64], R0 ;  /* 0x000000000e000986 */ /* 0x0009e2000c10150e */
[----:B------:R-:W-:Y:S01]  /*233b0*/  ISETP.LT.AND P0, PT, R5, UR8, !P4 ;  /* 0x0000000805007c0c */ /* 0x000fe2000e701270 */
[C---:B------:R-:W-:Y:S01]  /*233c0*/  VIADD R11, R17.reuse, UR6 ;  /* 0x00000006110b7c36 */ /* 0x040fe20008000000 */
[C---:B------:R-:W-:Y:S01]  /*233d0*/  ISETP.LT.AND P4, PT, R10.reuse, UR10, !P4 ;  /* 0x0000000a0a007c0c */ /* 0x040fe2000e781270 */
[C---:B--2---:R-:W-:Y:S01]  /*233e0*/  IMAD.WIDE R8, R17.reuse, 0x2, R2 ;  /* 0x0000000211087825 */ /* 0x044fe200078e0202 */
[----:B------:R-:W-:Y:S01]  /*233f0*/  ISETP.LT.AND P5, PT, R10, UR16, !P5 ;  /* 0x000000100a007c0c */ /* 0x000fe2000efa1270 */
[----:B------:R-:W-:Y:S01]  /*23400*/  ULDC UR8, c[0x0][0x228] ;  /* 0x00008a0000087ab9 */ /* 0x000fe20000000800 */
[----:B------:R-:W-:Y:S01]  /*23410*/  PRMT R18, R148, 0x7632, R18 ;  /* 0x0000763294127816 */ /* 0x000fe20000000012 */
[----:B---3--:R-:W-:Y:S01]  /*23420*/  IMAD.WIDE R12, R17, 0x2, R6 ;  /* 0x00000002110c7825 */ /* 0x008fe200078e0206 */
[----:B------:R-:W-:Y:S01]  /*23430*/  PRMT R19, R145, 0x7632, R19 ;  /* 0x0000763291137816 */ /* 0x000fe20000000013 */
[----:B------:R-:W-:Y:S01]  /*23440*/  ULDC UR10, c[0x0][0x228] ;  /* 0x00008a00000a7ab9 */ /* 0x000fe20000000800 */
[----:B------:R-:W-:Y:S01]  /*23450*/  ULDC UR12, c[0x0][0x228] ;  /* 0x00008a00000c7ab9 */ /* 0x000fe20000000800 */
[C---:B----4-:R-:W-:Y:S01]  /*23460*/  IMAD.WIDE R14, R11.reuse, 0x2, R2 ;  /* 0x000000020b0e7825 */ /* 0x050fe200078e0202 */
[----:B------:R-:W-:Y:S01]  /*23470*/  ULDC UR6, c[0x0][0x22c] ;  /* 0x00008b0000067ab9 */ /* 0x000fe20000000800 */
[----:B------:R2:W-:Y:S01]  /*23480*/  @P0 STG.E.U16 desc[UR14][R8.64], R148 ;  /* 0x0000009408000986 */ /* 0x0005e2000c10150e */
[----:B------:R-:W-:Y:S01]  /*23490*/  ULDC UR16, c[0x0][0x228] ;  /* 0x00008a0000107ab9 */ /* 0x000fe20000000800 */
[----:B------:R-:W-:-:S02]  /*234a0*/  IMAD.WIDE R16, R11, 0x2, R6 ;  /* 0x000000020b107825 */ /* 0x000fc400078e0206 */
[----:B------:R-:W-:Y:S02]  /*234b0*/  @P4 STG.E.U16 desc[UR14][R12.64], R18 ;  /* 0x000000120c004986 */ /* 0x000fe4000c10150e */
[----:B------:R-:W-:Y:S02]  /*234c0*/  VIADD R0, R4, 0x9e ;  /* 0x0000009e04007836 */ /* 0x000fe40000000000 */
[----:B------:R-:W-:Y:S03]  /*234d0*/  @P6 STG.E.U16 desc[UR14][R14.64], R145 ;  /* 0x000000910e006986 */ /* 0x000fe6000c10150e */
[----:B------:R-:W-:Y:S01]  /*234e0*/  ISETP.GE.AND P0, PT, R0, UR4, PT ;  /* 0x0000000400007c0c */ /* 0x000fe2000bf06270 */
[----:B------:R3:W-:Y:S01]  /*234f0*/  @P5 STG.E.U16 desc[UR14][R16.64], R19 ;  /* 0x0000001310005986 */ /* 0x0007e2000c10150e */
[----:B------:R-:W-:Y:S01]  /*23500*/  ISETP.LT.AND P5, PT, R5, UR8, !P3 ;  /* 0x0000000805007c0c */ /* 0x000fe2000dfa1270 */
[----:B------:R-:W-:Y:S01]  /*23510*/  ULDC UR4, c[0x0][0x248] ;  /* 0x0000920000047ab9 */ /* 0x000fe20000000800 */
[----:B------:R-:W-:Y:S01]  /*23520*/  ISETP.LT.AND P3, PT, R10, UR10, !P3 ;  /* 0x0000000a0a007c0c */ /* 0x000fe2000df61270 */
[----:B------:R-:W-:Y:S01]  /*23530*/  VIADD R11, R11, UR4 ;  /* 0x000000040b0b7c36 */ /* 0x000fe20008000000 */
[----:B------:R-:W-:Y:S01]  /*23540*/  ISETP.LT.AND P6, PT, R5, UR12, !P1 ;  /* 0x0000000c05007c0c */ /* 0x000fe2000cfc1270 */
[----:B------:R-:W-:Y:S01]  /*23550*/  VIADD R0, R4, 0x9f ;  /* 0x0000009f04007836 */ /* 0x000fe20000000000 */
[----:B------:R-:W-:Y:S01]  /*23560*/  ULDC UR4, c[0x0][0x248] ;  /* 0x0000920000047ab9 */ /* 0x000fe20000000800 */
[C---:B--2---:R-:W-:Y:S01]  /*23570*/  IMAD.WIDE R8, R11.reuse, 0x2, R2 ;  /* 0x000000020b087825 */ /* 0x044fe200078e0202 */
[----:B------:R-:W-:Y:S01]  /*23580*/  ULDC UR8, c[0x0][0x228] ;  /* 0x00008a0000087ab9 */ /* 0x000fe20000000800 */
[----:B------:R-:W-:Y:S01]  /*23590*/  ULDC UR10, c[0x0][0x228] ;  /* 0x00008a00000a7ab9 */ /* 0x000fe20000000800 */
[----:B------:R-:W-:Y:S01]  /*235a0*/  ULDC UR12, c[0x0][0x228] ;  /* 0x00008a00000c7ab9 */ /* 0x000fe20000000800 */
[----:B---3--:R-:W-:-:S02]  /*235b0*/  VIADD R17, R11, UR4 ;  /* 0x000000040b117c36 */ /* 0x008fc40008000000 */
[----:B------:R-:W-:Y:S01]  /*235c0*/  IMAD.WIDE R12, R11, 0x2, R6 ;  /* 0x000000020b0c7825 */ /* 0x000fe200078e0206 */
[----:B------:R-:W-:Y:S02]  /*235d0*/  PRMT R11, R149, 0x7632, R11 ;  /* 0x00007632950b7816 */ /* 0x000fe4000000000b */
[----:B------:R-:W-:Y:S01]  /*235e0*/  ISETP.GE.AND P4, PT, R0, UR6, PT ;  /* 0x0000000600007c0c */ /* 0x000fe2000bf86270 */
[----:B------:R-:W-:Y:S01]  /*235f0*/  VIADD R0, R4, 0xa0 ;  /* 0x000000a004007836 */ /* 0x000fe20000000000 */
[----:B------:R2:W-:Y:S01]  /*23600*/  @P5 STG.E.U16 desc[UR14][R8.64], R149 ;  /* 0x0000009508005986 */ /* 0x0005e2000c10150e */
[----:B------:R-:W-:Y:S01]  /*23610*/  IMAD.WIDE R14, R17, 0x2, R2 ;  /* 0x00000002110e7825 */ /* 0x000fe200078e0202 */
[----:B------:R-:W-:Y:S01]  /*23620*/  ULDC UR4, c[0x0][0x22c] ;  /* 0x00008b0000047ab9 */ /* 0x000fe20000000800 */
[----:B------:R-:W-:Y:S01]  /*23630*/  ISETP.LT.AND P1, PT, R10, UR8, !P1 ;  /* 0x000000080a007c0c */ /* 0x000fe2000cf21270 */
[----:B------:R3:W-:Y:S01]  /*23640*/  @P3 STG.E.U16 desc[UR14][R12.64], R11 ;  /* 0x0000000b0c003986 */ /* 0x0007e2000c10150e */
[----:B------:R-:W-:Y:S01]  /*23650*/  ISETP.LT.AND P3, PT, R5, UR10, !P2 ;  /* 0x0000000a05007c0c */ /* 0x000fe2000d761270 */
[----:B------:R-:W-:Y:S01]  /*23660*/  ULDC UR6, c[0x0][0x22c] ;  /* 0x00008b0000067ab9 */ /* 0x000fe20000000800 */
[----:B------:R-:W-:Y:S01]  /*23670*/  ISETP.GE.AND P5, PT, R0, UR4, PT ;  /* 0x0000000400007c0c */ /* 0x000fe2000bfa6270 */
[----:B------:R4:W-:Y:S01]  /*23680*/  @P6 STG.E.U16 desc[UR14][R14.64], R146 ;  /* 0x000000920e006986 */ /* 0x0009e2000c10150e */
[----:B------:R-:W-:Y:S01]  /*23690*/  ULDC UR4, c[0x0][0x248] ;  /* 0x0000920000047ab9 */ /* 0x000fe20000000800 */
[----:B------:R-:W-:Y:S01]  /*236a0*/  ISETP.LT.AND P6, PT, R10, UR12, !P2 ;  /* 0x0000000c0a007c0c */ /* 0x000fe2000d7c1270 */
[----:B------:R-:W-:Y:S01]  /*236b0*/  VIADD R0, R4, 0xa1 ;  /* 0x000000a104007836 */ /* 0x000fe20000000000 */
[----:B------:R-:W-:Y:S01]  /*236c0*/  ULDC UR10, c[0x0][0x228] ;  /* 0x00008a00000a7ab9 */ /* 0x000fe20000000800 */
[----:B--2---:R-:W-:Y:S01]  /*236d0*/  IMAD.WIDE R8, R17, 0x2, R6 ;  /* 0x0000000211087825 */ /* 0x004fe200078e0206 */
[----:B------:R-:W-:Y:S01]  /*236e0*/  ULDC UR12, c[0x0][0x228] ;  /* 0x00008a00000c7ab9 */ /* 0x000fe20000000800 */
[----:B------:R-:W-:Y:S01]  /*236f0*/  PRMT R18, R147, 0x7632, R18 ;  /* 0x0000763293127816 */ /* 0x000fe20000000012 */
[----:B------:R-:W-:Y:S01]  /*23700*/  ULDC UR8, c[0x0][0x22c] ;  /* 0x00008b0000087ab9 */ /* 0x000fe20000000800 */
[----:B---3--:R-:W-:Y:S01]  /*23710*/  VIADD R11, R17, UR4 ;  /* 0x00000004110b7c36 */ /* 0x008fe20008000000 */
[----:B------:R-:W-:Y:S01]  /*23720*/  ISETP.GE.AND P2, PT, R0, UR6, PT ;  /* 0x0000000600007c0c */ /* 0x000fe2000bf46270 */
[----:B------:R-:W-:Y:S01]  /*23730*/  VIADD R16, R4, 0xa2 ;  /* 0x000000a204107836 */ /* 0x000fe20000000000 */
[----:B----4-:R-:W-:Y:S01]  /*23740*/  PRMT R146, R146, 0x7632, R146 ;  /* 0x0000763292927816 */ /* 0x010fe20000000092 */
[C---:B------:R-:W-:Y:S01]  /*23750*/  IMAD.WIDE R12, R11.reuse, 0x2, R2 ;  /* 0x000000020b0c7825 */ /* 0x040fe200078e0202 */
[----:B------:R-:W-:Y:S01]  /*23760*/  PRMT R0, R150, 0x7632, R0 ;  /* 0x0000763296007816 */ /* 0x000fe20000000000 */
[----:B------:R-:W-:Y:S01]  /*23770*/  ULDC UR4, c[0x0][0x22c] ;  /* 0x00008b0000047ab9 */ /* 0x000fe20000000800 */
[----:B------:R-:W-:Y:S01]  /*23780*/  ULDC UR6, c[0x0][0x248] ;  /* 0x0000920000067ab9 */ /* 0x000fe20000000800 */
[----:B------:R-:W-:Y:S01]  /*23790*/  IMAD.WIDE R14, R11, 0x2, R6 ;  /* 0x000000020b0e7825 */ /* 0x000fe200078e0206 */
[----:B------:R2:W-:Y:S01]  /*237a0*/  @P1 STG.E.U16 desc[UR14][R8.64], R146 ;  /* 0x0000009208001986 */ /* 0x0005e2000c10150e */
[----:B------:R-:W-:Y:S01]  /*237b0*/  ISETP.GE.AND P1, PT, R16, UR4, PT ;  /* 0x0000000410007c0c */ /* 0x000fe2000bf26270 */
[----:B------:R-:W-:-:S02]  /*237c0*/  ULDC UR4, c[0x0][0x248] ;  /* 0x0000920000047ab9 */ /* 0x000fc40000000800 */
[----:B------:R3:W-:Y:S01]  /*237d0*/  @P3 STG.E.U16 desc[UR14][R12.64], R150 ;  /* 0x000000960c003986 */ /* 0x0007e2000c10150e */
[----:B------:R-:W-:Y:S01]  /*237e0*/  ISETP.LT.AND P3, PT, R5, UR10, !P0 ;  /* 0x0000000a05007c0c */ /* 0x000fe2000c761270 */
[----:B------:R-:W-:Y:S01]  /*237f0*/  VIADD R11, R11, UR4 ;  /* 0x000000040b0b7c36 */ /* 0x000fe20008000000 */
[C---:B------:R-:W-:Y:S01]  /*23800*/  ISETP.LT.AND P0, PT, R10.reuse, UR12, !P0 ;  /* 0x0000000c0a007c0c */ /* 0x040fe2000c701270 */
[----:B------:R4:W-:Y:S01]  /*23810*/  @P6 STG.E.U16 desc[UR14][R14.64], R0 ;  /* 0x000000000e006986 */ /* 0x0009e2000c10150e */
[----:B------:R-:W-:Y:S01]  /*23820*/  ISETP.LT.AND P6, PT, R5, UR16, !P4 ;  /* 0x0000001005007c0c */ /* 0x000fe2000e7c1270 */
[C---:B------:R-:W-:Y:S01]  /*23830*/  VIADD R19, R11.reuse, UR6 ;  /* 0x000000060b137c36 */ /* 0x040fe20008000000 */
[----:B------:R-:W-:Y:S01]  /*23840*/  ISETP.LT.AND P4, PT, R10, UR18, !P4 ;  /* 0x000000120a007c0c */ /* 0x000fe2000e781270 */
[C---:B--2---:R-:W-:Y:S01]  /*23850*/  IMAD.WIDE R8, R11.reuse, 0x2, R2 ;  /* 0x000000020b087825 */ /* 0x044fe200078e0202 */
[----:B------:R-:W-:Y:S01]  /*23860*/  ULDC UR10, c[0x0][0x228] ;  /* 0x00008a00000a7ab9 */ /* 0x000fe20000000800 */
[----:B------:R-:W-:Y:S01]  /*23870*/  ULDC UR4, c[0x0][0x248] ;  /* 0x0000920000047ab9 */ /* 0x000fe20000000800 */
[----:B------:R-:W-:Y:S01]  /*23880*/  ULDC UR12, c[0x0][0x228] ;  /* 0x00008a00000c7ab9 */ /* 0x000fe20000000800 */
[----:B---3--:R-:W-:Y:S01]  /*23890*/  IMAD.WIDE R12, R11, 0x2, R6 ;  /* 0x000000020b0c7825 */ /* 0x008fe200078e0206 */
[----:B------:R-:W-:Y:S01]  /*238a0*/  PRMT R11, R151, 0x7632, R11 ;  /* 0x00007632970b7816 */ /* 0x000fe2000000000b */
[----:B------:R-:W-:Y:S01]  /*238b0*/  ULDC UR6, c[0x0][0x22c] ;  /* 0x00008b0000067ab9 */ /* 0x000fe20000000800 */
[----:B------:R-:W-:Y:S01]  /*238c0*/  ULDC UR16, c[0x0][0x228] ;  /* 0x00008a0000107ab9 */ /* 0x000fe20000000800 */
[----:B----4-:R-:W-:-:S02]  /*238d0*/  VIADD R0, R4, 0xa3 ;  /* 0x000000a304007836 */ /* 0x010fc40000000000 */
[C---:B------:R-:W-:Y:S01]  /*238e0*/  IMAD.WIDE R14, R19.reuse, 0x2, R2 ;  /* 0x00000002130e7825 */ /* 0x040fe200078e0202 */
[----:B------:R-:W-:Y:S01]  /*238f0*/  @P3 STG.E.U16 desc[UR14][R8.64], R147 ;  /* 0x0000009308003986 */ /* 0x000fe2000c10150e */
[----:B------:R-:W-:Y:S02]  /*23900*/  ULDC UR18, c[0x0][0x228] ;  /* 0x00008a0000127ab9 */ /* 0x000fe40000000800 */
[----:B------:R-:W-:Y:S01]  /*23910*/  IMAD.WIDE R16, R19, 0x2, R6 ;  /* 0x0000000213107825 */ /* 0x000fe200078e0206 */
[----:B------:R-:W-:Y:S01]  /*23920*/  ISETP.GE.AND P3, PT, R0, UR8, PT ;  /* 0x0000000800007c0c */ /* 0x000fe2000bf66270 */
[----:B------:R2:W-:Y:S01]  /*23930*/  @P0 STG.E.U16 desc[UR14][R12.64], R18 ;  /* 0x000000120c000986 */ /* 0x0005e2000c10150e */
[----:B------:R-:W-:-:S03]  /*23940*/  ULDC UR8, c[0x0][0x228] ;  /* 0x00008a0000087ab9 */ /* 0x000fc60000000800 */
[----:B------:R-:W-:Y:S04]  /*23950*/  @P6 STG.E.U16 desc[UR14][R14.64], R151 ;  /* 0x000000970e006986 */ /* 0x000fe8000c10150e */
[----:B------:R3:W-:Y:S01]  /*23960*/  @P4 STG.E.U16 desc[UR14][R16.64], R11 ;  /* 0x0000000b10004986 */ /* 0x0007e2000c10150e */
[----:B------:R-:W-:Y:S01]  /*23970*/  ISETP.LT.AND P4, PT, R5, UR8, !P5 ;  /* 0x0000000805007c0c */ /* 0x000fe2000ef81270 */
[----:B------:R-:W-:Y:S01]  /*23980*/  VIADD R0, R4, 0xa4 ;  /* 0x000000a404007836 */ /* 0x000fe20000000000 */
[----:B------:R-:W-:Y:S01]  /*23990*/  ISETP.LT.AND P5, PT, R10, UR10, !P5 ;  /* 0x0000000a0a007c0c */ /* 0x000fe2000efa1270 */
[----:B--2---:R-:W-:Y:S01]  /*239a0*/  VIADD R13, R19, UR4 ;  /* 0x00000004130d7c36 */ /* 0x004fe20008000000 */
[----:B------:R-:W-:Y:S01]  /*239b0*/  ULDC UR4, c[0x0][0x248] ;  /* 0x0000920000047ab9 */ /* 0x000fe20000000800 */
[----:B------:R-:W-:Y:S01]  /*239c0*/  ISETP.LT.AND P6, PT, R5, UR12, !P2 ;  /* 0x0000000c05007c0c */ /* 0x000fe2000d7c1270 */
[----:B------:R-:W-:Y:S01]  /*239d0*/  ULDC UR8, c[0x0][0x228] ;  /* 0x00008a0000087ab9 */ /* 0x000fe20000000800 */
[----:B------:R-:W-:Y:S01]  /*239e0*/  IMAD.WIDE R8, R13, 0x2, R2 ;  /* 0x000000020d087825 */ /* 0x000fe200078e0202 */
[----:B------:R-:W-:Y:S01]  /*239f0*/  ISETP.GE.AND P0, PT, R0, UR6, PT ;  /* 0x0000000600007c0c */ /* 0x000fe2000bf06270 */
[----:B------:R-:W-:-:S02]  /*23a00*/  ULDC UR10, c[0x0][0x228] ;  /* 0x00008a00000a7ab9 */ /* 0x000fc40000000800 */
[C---:B---3--:R-:W-:Y:S01]  /*23a10*/  VIADD R11, R13.reuse, UR4 ;  /* 0x000000040d0b7c36 */ /* 0x048fe20008000000 */
[----:B------:R-:W-:Y:S01]  /*23a20*/  PRMT R16, R152, 0x7632, R16 ;  /* 0x0000763298107816 */ /* 0x000fe20000000010 */
[----:B------:R-:W-:Y:S01]  /*23a30*/  IMAD.WIDE R12, R13, 0x2, R6 ;  /* 0x000000020d0c7825 */ /* 0x000fe200078e0206 */
[----:B------:R2:W-:Y:S01]  /*23a40*/  @P4 STG.E.U16 desc[UR14][R8.64], R152 ;  /* 0x0000009808004986 */ /* 0x0005e2000c10150e */
[----:B------:R-:W-:Y:S01]  /*23a50*/  ULDC UR4, c[0x0][0x22c] ;  /* 0x00008b0000047ab9 */ /* 0x000fe20000000800 */
[----:B------:R-:W-:Y:S01]  /*23a60*/  ISETP.LT.AND P2, PT, R10, UR8, !P2 ;  /* 0x000000080a007c0c */ /* 0x000fe2000d741270 */
[----:B------:R-:W-:Y:S01]  /*23a70*/  VIADD R0, R4, 0xa5 ;  /* 0x000000a504007836 */ /* 0x000fe20000000000 */
[----:B------:R3:W-:Y:S01]  /*23a80*/  @P5 STG.E.U16 desc[UR14][R12.64], R16 ;  /* 0x000000100c005986 */ /* 0x0007e2000c10150e */
[----:B------:R-:W-:Y:S01]  /*23a90*/  ISETP.LT.AND P5, PT, R5, UR10, !P1 ;  /* 0x0000000a05007c0c */ /* 0x000fe2000cfa1270 */
[C---:B------:R-:W-:Y:S01]  /*23aa0*/  IMAD.WIDE R14, R11.reuse, 0x2, R2 ;  /* 0x000000020b0e7825 */ /* 0x040fe200078e0202 */
[----:B------:R-:W-:Y:S01]  /*23ab0*/  ULDC UR12, c[0x0][0x228] ;  /* 0x00008a00000c7ab9 */ /* 0x000fe20000000800 */
[----:B------:R-:W-:Y:S01]  /*23ac0*/  ISETP.GE.AND P4, PT, R0, UR4, PT ;  /* 0x0000000400007c0c */ /* 0x000fe2000bf86270 */
[----:B------:R-:W-:Y:S01]  /*23ad0*/  ULDC UR4, c[0x0][0x248] ;  /* 0x0000920000047ab9 */ /* 0x000fe20000000800 */
[----:B------:R-:W-:Y:S01]  /*23ae0*/  ULDC UR8, c[0x0][0x228] ;  /* 0x00008a0000087ab9 */ /* 0x000fe20000000800 */
[C---:B------:R-:W-:Y:S01]  /*23af0*/  VIADD R17, R11.reuse, UR4 ;  /* 0x000000040b117c36 */ /* 0x040fe20008000000 */
[----:B------:R4:W-:Y:S01]  /*23b00*/  @P6 STG.E.U16 desc[UR14][R14.64], R156 ;  /* 0x0000009c0e006986 */ /* 0x0009e2000c10150e */
[----:B--2---:R-:W-:Y:S01]  /*23b10*/  IMAD.WIDE R8, R11, 0x2, R6 ;  /* 0x000000020b087825 */ /* 0x004fe200078e0206 */
[----:B------:R-:W-:Y:S01]  /*23b20*/  ISETP.LT.AND P6, PT, R10, UR12, !P1 ;  /* 0x0000000c0a007c0c */ /* 0x000fe2000cfc1270 */
[----:B------:R-:W-:Y:S01]  /*23b30*/  ULDC UR6, c[0x0][0x22c] ;  /* 0x00008b0000067ab9 */ /* 0x000fe20000000800 */
[----:B------:R-:W-:Y:S01]  /*23b40*/  ULDC UR4, c[0x0][0x22c] ;  /* 0x00008b0000047ab9 */ /* 0x000fe20000000800 */
[----:B---3--:R-:W-:Y:S01]  /*23b50*/  IMAD.WIDE R12, R17, 0x2, R2 ;  /* 0x00000002110c7825 */ /* 0x008fe200078e0202 */
[----:B------:R-:W-:Y:S01]  /*23b60*/  ULDC UR10, c[0x0][0x228] ;  /* 0x00008a00000a7ab9 */ /* 0x000fe20000000800 */
[----:B------:R-:W-:-:S02]  /*23b70*/  ULDC UR12, c[0x0][0x228] ;  /* 0x00008a00000c7ab9 */ /* 0x000fc40000000800 */
[----:B------:R-:W-:Y:S01]  /*23b80*/  VIADD R0, R4, 0xa6 ;  /* 0x000000a604007836 */ /* 0x000fe20000000000 */
[----:B----4-:R-:W-:Y:S01]  /*23b90*/  PRMT R156, R156, 0x7632, R156 ;  /* 0x000076329c9c7816 */ /* 0x010fe2000000009c */
[----:B------:R-:W-:-:S03]  /*23ba0*/  VIADD R16, R4, 0xa7 ;  /* 0x000000a704107836 */ /* 0x000fc60000000000 */
[----:B------:R-:W-:Y:S01]  /*23bb0*/  ISETP.GE.AND P1, PT, R0, UR6, PT ;  /* 0x0000000600007c0c */ /* 0x000fe2000bf26270 */
[----:B------:R-:W-:Y:S01]  /*23bc0*/  IMAD.WIDE R14, R17, 0x2, R6 ;  /* 0x00000002110e7825 */ /* 0x000fe200078e0206 */
[----:B------:R2:W-:Y:S01]  /*23bd0*/  @P2 STG.E.U16 desc[UR14][R8.64], R156 ;  /* 0x0000009c08002986 */ /* 0x0005e2000c10150e */
[----:B------:R-:W-:Y:S01]  /*23be0*/  ISETP.GE.AND P2, PT, R16, UR4, PT ;  /* 0x0000000410007c0c */ /* 0x000fe2000bf46270 */
[----:B------:R-:W-:Y:S01]  /*23bf0*/  ULDC UR4, c[0x0][0x248] ;  /* 0x0000920000047ab9 */ /* 0x000fe20000000800 */
[----:B------:R-:W-:Y:S01]  /*23c00*/  PRMT R0, R153, 0x7632, R0 ;  /* 0x0000763299007816 */ /* 0x000fe20000000000 */
[----:B------:R3:W-:Y:S01]  /*23c10*/  @P5 STG.E.U16 desc[UR14][R12.64], R153 ;  /* 0x000000990c005986 */ /* 0x0007e2000c10150e */
[----:B------:R-:W-:Y:S01]  /*23c20*/  ISETP.LT.AND P5, PT, R5, UR8, !P3 ;  /* 0x0000000805007c0c */ /* 0x000fe2000dfa1270 */
[----:B------:R-:W-:Y:S01]  /*23c30*/  VIADD R17, R17, UR4 ;  /* 0x0000000411117c36 */ /* 0x000fe20008000000 */
[C---:B------:R-:W-:Y:S01]  /*23c40*/  ISETP.LT.AND P3, PT, R10.reuse, UR10, !P3 ;  /* 0x0000000a0a007c0c */ /* 0x040fe2000df61270 */
[----:B------:R4:W-:Y:S01]  /*23c50*/  @P6 STG.E.U16 desc[UR14][R14.64], R0 ;  /* 0x000000000e006986 */ /* 0x0009e2000c10150e */
[----:B------:R-:W-:Y:S01]  /*23c60*/  ISETP.LT.AND P6, PT, R5, UR12, !P0 ;  /* 0x0000000c05007c0c */ /* 0x000fe2000c7c1270 */
[----:B------:R-:W-:Y:S01]  /*23c70*/  ULDC UR6, c[0x0][0x248] ;  /* 0x0000920000067ab9 */ /* 0x000fe20000000800 */
[----:B------:R-:W-:Y:S01]  /*23c80*/  ISETP.LT.AND P0, PT, R10, UR16, !P0 ;  /* 0x000000100a007c0c */ /* 0x000fe2000c701270 */
[----:B--2---:R-:W-:Y:S01]  /*23c90*/  IMAD.WIDE R8, R17, 0x2, R2 ;  /* 0x0000000211087825 */ /* 0x004fe200078e0202 */
[----:B------:R-:W-:Y:S01]  /*23ca0*/  PRMT R18, R157, 0x7632, R18 ;  /* 0x000076329d127816 */ /* 0x000fe20000000012 */
[----:B------:R-:W-:Y:S01]  /*23cb0*/  ULDC UR8, c[0x0][0x228] ;  /* 0x00008a0000087ab9 */ /* 0x000fe20000000800 */
[----:B------:R-:W-:Y:S01]  /*23cc0*/  ULDC UR4, c[0x0][0x22c] ;  /* 0x00008b0000047ab9 */ /* 0x000fe20000000800 */
[C---:B---3--:R-:W-:Y:S01]  /*23cd0*/  IMAD.WIDE R12, R17.reuse, 0x2, R6 ;  /* 0x00000002110c7825 */ /* 0x048fe200078e0206 */
[----:B------:R-:W-:Y:S01]  /*23ce0*/  ULDC UR10, c[0x0][0x228] ;  /* 0x00008a00000a7ab9 */ /* 0x000fe20000000800 */
[----:B------:R2:W-:Y:S01]  /*23cf0*/  @P5 STG.E.U16 desc[UR14][R8.64], R157 ;  /* 0x0000009d08005986 */ /* 0x0005e2000c10150e */
[----:B------:R-:W-:Y:S01]  /*23d00*/  PRMT R19, R154, 0x7632, R19 ;  /* 0x000076329a137816 */ /* 0x000fe20000000013 */
[----:B----4-:R-:W-:Y:S01]  /*23d10*/  VIADD R0, R4, 0xa8 ;  /* 0x000000a804007836 */ /* 0x010fe20000000000 */
[----:B------:R-:W-:Y:S01]  /*23d20*/  ULDC UR12, c[0x0][0x228] ;  /* 0x00008a00000c7ab9 */ /* 0x000fe20000000800 */
[----:B------:R-:W-:Y:S01]  /*23d30*/  VIADD R11, R17, UR6 ;  /* 0x00000006110b7c36 */ /* 0x000fe20008000000 */
[----:B------:R3:W-:Y:S01]  /*23d40*/  @P3 STG.E.U16 desc[UR14][R12.64], R18 ;  /* 0x000000120c003986 */ /* 0x0007e2000c10150e */
[----:B------:R-:W-:Y:S01]  /*23d50*/  ISETP.LT.AND P3, PT, R5, UR8, !P4 ;  /* 0x0000000805007c0c */ /* 0x000fe2000e761270 */
[----:B------:R-:W-:Y:S01]  /*23d60*/  ULDC UR6, c[0x0][0x22c] ;  /* 0x00008b0000067ab9 */ /* 0x000fe20000000800 */
[C---:B------:R-:W-:Y:S01]  /*23d70*/  IMAD.WIDE R14, R11.reuse, 0x2, R2 ;  /* 0x000000020b0e7825 */ /* 0x040fe200078e0202 */
[----:B------:R-:W-:Y:S01]  /*23d80*/  ISETP.GE.AND P5, PT, R0, UR4, PT ;  /* 0x0000000400007c0c */ /* 0x000fe2000bfa6270 */
[----:B------:R-:W-:Y:S01]  /*23d90*/  ULDC UR4, c[0x0][0x248] ;  /* 0x0000920000047ab9 */ /* 0x000fe20000000800 */
[----:B------:R-:W-:Y:S01]  /*23da0*/  ISETP.LT.AND P4, PT, R10, UR10, !P4 ;  /* 0x0000000a0a007c0c */ /* 0x000fe2000e781270 */
[C---:B------:R-:W-:Y:S01]  /*23db0*/  IMAD.WIDE R16, R11.reuse, 0x2, R6 ;  /* 0x000000020b107825 */ /* 0x040fe200078e0206 */
[----:B------:R-:W-:Y:S01]  /*23dc0*/  @P6 STG.E.U16 desc[UR14][R14.64], R154 ;  /* 0x0000009a0e006986 */ /* 0x000fe2000c10150e */
[----:B------:R-:W-:Y:S01]  /*23dd0*/  ULDC UR8, c[0x0][0x228] ;  /* 0x00008a0000087ab9 */ /* 0x000fe20000000800 */
[----:B------:R-:W-:Y:S01]  /*23de0*/  ULDC UR10, c[0x0][0x228] ;  /* 0x00008a00000a7ab9 */ /* 0x000fe20000000800 */
[----:B------:R-:W-:Y:S01]  /*23df0*/  VIADD R11, R11, UR4 ;  /* 0x000000040b0b7c36 */ /* 0x000fe20008000000 */
[----:B------:R-:W-:Y:S01]  /*23e00*/  ULDC UR4, c[0x0][0x248] ;  /* 0x0000920000047ab9 */ /* 0x000fe20000000800 */
[----:B------:R-:W-:Y:S01]  /*23e10*/  VIADD R0, R4, 0xa9 ;  /* 0x000000a904007836 */ /* 0x000fe20000000000 */
[----:B------:R4:W-:Y:S01]  /*23e20*/  @P0 STG.E.U16 desc[UR14][R16.64], R19 ;  /* 0x0000001310000986 */ /* 0x0009e2000c10150e */
[----:B------:R-:W-:Y:S01]  /*23e30*/  ISETP.LT.AND P6, PT, R5, UR12, !P1 ;  /* 0x0000000c05007c0c */ /* 0x000fe2000cfc1270 */
[C---:B--2---:R-:W-:Y:S01]  /*23e40*/  IMAD.WIDE R8, R11.reuse, 0x2, R2 ;  /* 0x000000020b087825 */ /* 0x044fe200078e0202 */
[----:B------:R-:W-:Y:S01]  /*23e50*/  ULDC UR16, c[0x0][0x228] ;  /* 0x00008a0000107ab9 */ /* 0x000fe20000000800 */
[----:B------:R-:W-:Y:S01]  /*23e60*/  ISETP.GE.AND P0, PT, R0, UR6, PT ;  /* 0x0000000600007c0c */ /* 0x000fe2000bf06270 */
[----:B------:R-:W-:Y:S01]  /*23e70*/  ULDC UR12, c[0x0][0x228] ;  /* 0x00008a00000c7ab9 */ /* 0x000fe20000000800 */
[C---:B---3--:R-:W-:Y:S01]  /*23e80*/  IMAD.WIDE R12, R11.reuse, 0x2, R6 ;  /* 0x000000020b0c7825 */ /* 0x048fe200078e0206 */
[----:B------:R2:W-:Y:S03]  /*23e90*/  @P3 STG.E.U16 desc[UR14][R8.64], R158 ;  /* 0x0000009e08003986 */ /* 0x0005e6000c10150e */
[----:B----4-:R-:W-:Y:S01]  /*23ea0*/  VIADD R17, R11, UR4 ;  /* 0x000000040b117c36 */ /* 0x010fe20008000000 */
[----:B------:R-:W-:Y:S01]  /*23eb0*/  PRMT R11, R158, 0x7632, R11 ;  /* 0x000076329e0b7816 */ /* 0x000fe2000000000b */
[----:B------:R-:W-:Y:S01]  /*23ec0*/  VIADD R0, R4, 0xaa ;  /* 0x000000aa04007836 */ /* 0x000fe20000000000 */
[----:B------:R-:W-:Y:S01]  /*23ed0*/  ULDC UR4, c[0x0][0x22c] ;  /* 0x00008b0000047ab9 */ /* 0x000fe20000000800 */
[----:B------:R-:W-:Y:S01]  /*23ee0*/  ISETP.LT.AND P1, PT, R10, UR8, !P1 ;  /* 0x000000080a007c0c */ /* 0x000fe2000cf21270 */
[----:B------:R-:W-:Y:S01]  /*23ef0*/  IMAD.WIDE R14, R17, 0x2, R2 ;  /* 0x00000002110e7825 */ /* 0x000fe200078e0202 */
[----:B------:R3:W-:Y:S01]  /*23f00*/  @P4 STG.E.U16 desc[UR14][R12.64], R11 ;  /* 0x0000000b0c004986 */ /* 0x0007e2000c10150e */
[----:B------:R-:W-:Y:S01]  /*23f10*/  ISETP.LT.AND P4, PT, R5, UR10, !P2 ;  /* 0x0000000a05007c0c */ /* 0x000fe2000d781270 */
[----:B------:R-:W-:Y:S01]  /*23f20*/  ULDC UR8, c[0x0][0x228] ;  /* 0x00008a0000087ab9 */ /* 0x000fe20000000800 */
[----:B------:R-:W-:Y:S01]  /*23f30*/  ISETP.GE.AND P3, PT, R0, UR4, PT ;  /* 0x0000000400007c0c */ /* 0x000fe2000bf66270 */
[----:B------:R-:W-:Y:S01]  /*23f40*/  ULDC UR4, c[0x0][0x248] ;  /* 0x0000920000047ab9 */ /* 0x000fe20000000800 */
[----:B------:R4:W-:Y:S01]  /*23f50*/  @P6 STG.E.U16 desc[UR14][R14.64], R155 ;  /* 0x0000009b0e006986 */ /* 0x0009e2000c10150e */
[C---:B--2---:R-:W-:Y:S01]  /*23f60*/  IMAD.WIDE R8, R17.reuse, 0x2, R6 ;  /* 0x0000000211087825 */ /* 0x044fe200078e0206 */
[----:B------:R-:W-:Y:S01]  /*23f70*/  ISETP.LT.AND P6, PT, R10, UR12, !P2 ;  /* 0x0000000c0a007c0c */ /* 0x000fe2000d7c1270 */
[----:B------:R-:W-:Y:S01]  /*23f80*/  ULDC UR10, c[0x0][0x228] ;  /* 0x00008a00000a7ab9 */ /* 0x000fe20000000800 */
[----:B------:R-:W-:Y:S01]  /*23f90*/  ULDC UR6, c[0x0][0x22c] ;  /* 0x00008b0000067ab9 */ /* 0x000fe20000000800 */
[----:B------:R-:W-:Y:S01]  /*23fa0*/  VIADD R16, R4, 0xac ;  /* 0x000000ac04107836 */ /* 0x000fe20000000000 */
[----:B------:R-:W-:Y:S01]  /*23fb0*/  ULDC UR12, c[0x0][0x228] ;  /* 0x00008a00000c7ab9 */ /* 0x000fe20000000800 */
[----:B---3--:R-:W-:Y:S01]  /*23fc0*/  VIADD R11, R17, UR4 ;  /* 0x00000004110b7c36 */ /* 0x008fe20008000000 */
[----:B------:R-:W-:-:S03]  /*23fd0*/  ULDC UR4, c[0x0][0x22c] ;  /* 0x00008b0000047ab9 */ /* 0x000fc60000000800 */
[----:B------:R-:W-:Y:S01]  /*23fe0*/  IMAD.WIDE R12, R11, 0x2, R2 ;  /* 0x000000020b0c7825 */ /* 0x000fe200078e0202 */
[----:B----4-:R-:W-:-:S03]  /*23ff0*/  PRMT R155, R155, 0x7632, R155 ;  /* 0x000076329b9b7816 */ /* 0x010fc6000000009b */
[----:B------:R-:W-:Y:S02]  /*24000*/  VIADD R0, R4, 0xab ;  /* 0x000000ab04007836 */ /* 0x000fe40000000000 */
[----:B------:R2:W-:Y:S01]  /*24010*/  @P1 STG.E.U16 desc[UR14][R8.64], R155 ;  /* 0x0000009b08001986 */ /* 0x0005e2000c10150e */
[----:B------:R-:W-:Y:S01]  /*24020*/  ISETP.GE.AND P1, PT, R16, UR4, PT ;  /* 0x0000000410007c0c */ /* 0x000fe2000bf26270 */
[----:B------:R-:W-:Y:S02]  /*24030*/  ULDC UR4, c[0x0][0x248] ;  /* 0x0000920000047ab9 */ /* 0x000fe40000000800 */
[----:B------:R3:W-:Y:S01]  /*24040*/  @P4 STG.E.U16 desc[UR14][R12.64], R159 ;  /* 0x0000009f0c004986 */ /* 0x0007e2000c10150e */
[----:B------:R-:W-:Y:S01]  /*24050*/  ISETP.LT.AND P4, PT, R5, UR8, !P5 ;  /* 0x0000000805007c0c */ /* 0x000fe2000ef81270 */
[C---:B------:R-:W-:Y:S01]  /*24060*/  IMAD.WIDE R14, R11.reuse, 0x2, R6 ;  /* 0x000000020b0e7825 */ /* 0x040fe200078e0206 */
[----:B------:R-:W-:Y:S01]  /*24070*/  ISETP.LT.AND P5, PT, R10, UR10, !P5 ;  /* 0x0000000a0a007c0c */ /* 0x000fe2000efa1270 */
[----:B------:R-:W-:Y:S01]  /*24080*/  ULDC UR8, c[0x0][0x228] ;  /* 0x00008a0000087ab9 */ /* 0x000fe20000000800 */
[----:B------:R-:W-:Y:S01]  /*24090*/  ISETP.GE.AND P2, PT, R0, UR6, PT ;  /* 0x0000000600007c0c */ /* 0x000fe2000bf46270 */
[----:B------:R-:W-:Y:S01]  /*240a0*/  VIADD R11, R11, UR4 ;  /* 0x000000040b0b7c36 */ /* 0x000fe20008000000 */
[----:B------:R-:W-:Y:S01]  /*240b0*/  PRMT R0, R159, 0x7632, R0 ;  /* 0x000076329f007816 */ /* 0x000fe20000000000 */
[----:B------:R-:W-:Y:S01]  /*240c0*/  ULDC UR6, c[0x0][0x248] ;  /* 0x0000920000067ab9 */ /* 0x000fe20000000800 */
[----:B------:R-:W-:Y:S01]  /*240d0*/  ULDC UR4, c[0x0][0x22c] ;  /* 0x00008b0000047ab9 */ /* 0x000fe20000000800 */
[C---:B------:R-:W-:Y:S01]  /*240e0*/  VIADD R19, R11.reuse, UR6 ;  /* 0x000000060b137c36 */ /* 0x040fe20008000000 */
[----:B------:R-:W-:Y:S01]  /*240f0*/  ULDC UR10, c[0x0][0x228] ;  /* 0x00008a00000a7ab9 */ /* 0x000fe20000000800 */
[----:B------:R4:W-:Y:S01]  /*24100*/  @P6 STG.E.U16 desc[UR14][R14.64], R0 ;  /* 0x000000000e006986 */ /* 0x0009e2000c10150e */
[----:B--2---:R-:W-:Y:S01]  /*24110*/  IMAD.WIDE R8, R11, 0x2, R2 ;  /* 0x000000020b087825 */ /* 0x004fe200078e0202 */
[----:B------:R-:W-:Y:S01]  /*24120*/  ISETP.LT.AND P6, PT, R5, UR12, !P0 ;  /* 0x0000000c05007c0c */ /* 0x000fe2000c7c1270 */
[----:B------:R-:W-:-:S02]  /*24130*/  ULDC UR12, c[0x0][0x228] ;  /* 0x00008a00000c7ab9 */ /* 0x000fc40000000800 */
[----:B---3--:R-:W-:Y:S01]  /*24140*/  IMAD.WIDE R12, R11, 0x2, R6 ;  /* 0x000000020b0c7825 */ /* 0x008fe200078e0206 */
[----:B------:R-:W-:Y:S01]  /*24150*/  PRMT R11, R160, 0x7632, R11 ;  /* 0x00007632a00b7816 */ /* 0x000fe2000000000b */
[----:B------:R-:W-:Y:S01]  /*24160*/  ULDC UR6, c[0x0][0x22c] ;  /* 0x00008b0000067ab9 */ /* 0x000fe20000000800 */
[----:B------:R-:W-:Y:S01]  /*24170*/  ISETP.LT.AND P0, PT, R10, UR16, !P0 ;  /* 0x000000100a007c0c */ /* 0x000fe2000c701270 */
[----:B------:R-:W-:Y:S01]  /*24180*/  @P4 STG.E.U16 desc[UR14][R8.64], R160 ;  /* 0x000000a008004986 */ /* 0x000fe2000c10150e */
[----:B------:R-:W-:Y:S01]  /*24190*/  IMAD.WIDE R16, R19, 0x2, R6 ;  /* 0x0000000213107825 */ /* 0x000fe200078e0206 */
[----:B------:R-:W-:Y:S01]  /*241a0*/  PRMT R18, R164, 0x7632, R18 ;  /* 0x00007632a4127816 */ /* 0x000fe20000000012 */
[----:B------:R-:W-:Y:S02]  /*241b0*/  ULDC UR16, c[0x0][0x228] ;  /* 0x00008a0000107ab9 */ /* 0x000fe40000000800 */
[----:B----4-:R-:W-:Y:S01]  /*241c0*/  VIADD R0, R4, 0xad ;  /* 0x000000ad04007836 */ /* 0x010fe20000000000 */
[----:B------:R2:W-:Y:S01]  /*241d0*/  @P5 STG.E.U16 desc[UR14][R12.64], R11 ;  /* 0x0000000b0c005986 */ /* 0x0005e2000c10150e */
[----:B------:R-:W-:Y:S01]  /*241e0*/  ISETP.LT.AND P5, PT, R5, UR8, !P3 ;  /* 0x0000000805007c0c */ /* 0x000fe2000dfa1270 */
[C---:B------:R-:W-:Y:S01]  /*241f0*/  IMAD.WIDE R14, R19.reuse, 0x2, R2 ;  /* 0x00000002130e7825 */ /* 0x040fe200078e0202 */
[----:B------:R-:W-:Y:S01]  /*24200*/  ISETP.LT.AND P3, PT, R10, UR10, !P3 ;  /* 0x0000000a0a007c0c */ /* 0x000fe2000df61270 */
[----:B------:R-:W-:Y:S01]  /*24210*/  ULDC UR8, c[0x0][0x228] ;  /* 0x00008a0000087ab9 */ /* 0x000fe20000000800 */
[----:B------:R-:W-:Y:S01]  /*24220*/  ISETP.GE.AND P4, PT, R0, UR4, PT ;  /* 0x0000000400007c0c */ /* 0x000fe2000bf86270 */
[----:B------:R-:W-:Y:S01]  /*24230*/  ULDC UR4, c[0x0][0x248] ;  /* 0x0000920000047ab9 */ /* 0x000fe20000000800 */
[----:B------:R-:W-:Y:S01]  /*24240*/  VIADD R0, R4, 0xae ;  /* 0x000000ae04007836 */ /* 0x000fe20000000000 */
[----:B------:R-:W-:Y:S01]  /*24250*/  @P6 STG.E.U16 desc[UR14][R14.64], R164 ;  /* 0x000000a40e006986 */ /* 0x000fe2000c10150e */
[----:B------:R-:W-:Y:S01]  /*24260*/  ULDC UR10, c[0x0][0x228] ;  /* 0x00008a00000a7ab9 */ /* 0x000fe20000000800 */
[----:B--2---:R-:W-:Y:S01]  /*24270*/  VIADD R13, R19, UR4 ;  /* 0x00000004130d7c36 */ /* 0x004fe20008000000 */
[----:B------:R-:W-:Y:S01]  /*24280*/  ULDC UR4, c[0x0][0x248] ;  /* 0x0000920000047ab9 */ /* 0x000fe20000000800 */
[----:B------:R2:W-:Y:S01]  /*24290*/  @P0 STG.E.U16 desc[UR14][R16.64], R18 ;  /* 0x0000001210000986 */ /* 0x0005e2000c10150e */
[----:B------:R-:W-:Y:S01]  /*242a0*/  ISETP.LT.AND P6, PT, R5, UR12, !P2 ;  /* 0x0000000c05007c0c */ /* 0x000fe2000d7c1270 */
[----:B------:R-:W-:-:S02]  /*242b0*/  VIADD R11, R13, UR4 ;  /* 0x000000040d0b7c36 */ /* 0x000fc40008000000 */
[C---:B------:R-:W-:Y:S01]  /*242c0*/  IMAD.WIDE R8, R13.reuse, 0x2, R2 ;  /* 0x000000020d087825 */ /* 0x040fe200078e0202 */
[----:B------:R-:W-:Y:S01]  /*242d0*/  ISETP.GE.AND P0, PT, R0, UR6, PT ;  /* 0x0000000600007c0c */ /* 0x000fe2000bf06270 */
[----:B------:R-:W-:Y:S01]  /*242e0*/  ULDC UR4, c[0x0][0x22c] ;  /* 0x00008b0000047ab9 */ /* 0x000fe20000000800 */
[----:B------:R-:W-:Y:S01]  /*242f0*/  ISETP.LT.AND P2, PT, R10, UR8, !P2 ;  /* 0x000000080a007c0c */ /* 0x000fe2000d741270 */
[----:B------:R-:W-:Y:S01]  /*24300*/  IMAD.WIDE R12, R13, 0x2, R6 ;  /* 0x000000020d0c7825 */ /* 0x000fe200078e0206 */
[----:B--2---:R-:W-:-:S03]  /*24310*/  PRMT R16, R161, 0x7632, R16 ;  /* 0x00007632a1107816 */ /* 0x004fc60000000010 */
[----:B------:R-:W-:Y:S01]  /*24320*/  VIADD R0, R4, 0xaf ;  /* 0x000000af04007836 */ /* 0x000fe20000000000 */
[----:B------:R2:W-:Y:S01]  /*24330*/  @P5 STG.E.U16 desc[UR14][R8.64], R161 ;  /* 0x000000a108005986 */ /* 0x0005e2000c10150e */
[----:B------:R-:W-:Y:S01]  /*24340*/  IMAD.WIDE R14, R11, 0x2, R2 ;  /* 0x000000020b0e7825 */ /* 0x000fe200078e0202 */
[----:B------:R-:W-:Y:S01]  /*24350*/  ULDC UR12, c[0x0][0x228] ;  /* 0x00008a00000c7ab9 */ /* 0x000fe20000000800 */
[----:B------:R-:W-:Y:S01]  /*24360*/  ULDC UR6, c[0x0][0x22c] ;  /* 0x00008b0000067ab9 */ /* 0x000fe20000000800 */
[----:B------:R3:W-:Y:S01]  /*24370*/  @P3 STG.E.U16 desc[UR14][R12.64], R16 ;  /* 0x000000100c003986 */ /* 0x0007e2000c10150e */
[----:B------:R-:W-:Y:S01]  /*24380*/  ISETP.LT.AND P3, PT, R5, UR10, !P1 ;  /* 0x0000000a05007c0c */ /* 0x000fe2000cf61270 */
[----:B------:R-:W-:Y:S01]  /*24390*/  ULDC UR10, c[0x0][0x228] ;  /* 0x00008a00000a7ab9 */ /* 0x000fe20000000800 */
[----:B------:R-:W-:Y:S01]  /*243a0*/  ISETP.GE.AND P5, PT, R0, UR4, PT ;  /* 0x0000000400007c0c */ /* 0x000fe2000bfa6270 */
[----:B------:R-:W-:Y:S01]  /*243b0*/  ULDC UR4, c[0x0][0x248] ;  /* 0x0000920000047ab9 */ /* 0x000fe20000000800 */
[----:B------:R-:W-:Y:S01]  /*243c0*/  PRMT R18, R166, 0x7632, R18 ;  /* 0x00007632a6127816 */ /* 0x000fe20000000012 */
[C---:B------:R-:W-:Y:S01]  /*243d0*/  VIADD R17, R11.reuse, UR4 ;  /* 0x000000040b117c36 */ /* 0x040fe20008000000 */
[----:B------:R4:W-:Y:S01]  /*243e0*/  @P6 STG.E.U16 desc[UR14][R14.64], R165 ;  /* 0x000000a50e006986 */ /* 0x0009e2000c10150e */
[----:B--2---:R-:W-:Y:S01]  /*243f0*/  IMAD.WIDE R8, R11, 0x2, R6 ;  /* 0x000000020b087825 */ /* 0x004fe200078e0206 */
[----:B------:R-:W-:Y:S01]  /*24400*/  ISETP.LT.AND P6, PT, R10, UR12, !P1 ;  /* 0x0000000c0a007c0c */ /* 0x000fe2000cfc1270 */
[----:B------:R-:W-:Y:S01]  /*24410*/  ULDC UR4, c[0x0][0x22c] ;  /* 0x00008b0000047ab9 */ /* 0x000fe20000000800 */
[----:B------:R-:W-:Y:S01]  /*24420*/  ULDC UR12, c[0x0][0x228] ;  /* 0x00008a00000c7ab9 */ /* 0x000fe20000000800 */
[----:B---3--:R-:W-:Y:S01]  /*24430*/  IMAD.WIDE R12, R17, 0x2, R2 ;  /* 0x00000002110c7825 */ /* 0x008fe200078e0202 */
[----:B------:R-:W-:-:S03]  /*24440*/  ULDC UR8, c[0x0][0x22c] ;  /* 0x00008b0000087ab9 */ /* 0x000fc60000000800 */
[C---:B------:R-:W-:Y:S01]  /*24450*/  VIADD R16, R4.reuse, 0xb1 ;  /* 0x000000b104107836 */ /* 0x040fe20000000000 */
[----:B----4-:R-:W-:Y:S01]  /*24460*/  PRMT R165, R165, 0x7632, R165 ;  /* 0x00007632a5a57816 */ /* 0x010fe200000000a5 */
[----:B------:R-:W-:-:S04]  /*24470*/  VIADD R0, R4, 0xb0 ;  /* 0x000000b004007836 */ /* 0x000fc80000000000 */
[----:B------:R-:W-:Y:S01]  /*24480*/  @P2 STG.E.U16 desc[UR14][R8.64], R165 ;  /* 0x000000a508002986 */ /* 0x000fe2000c10150e */
[----:B------:R-:W-:Y:S01]  /*24490*/  ISETP.GE.AND P2, PT, R16, UR4, PT ;  /* 0x0000000410007c0c */ /* 0x000fe2000bf46270 */
[----:B------:R-:W-:Y:S02]  /*244a0*/  ULDC UR4, c[0x0][0x248] ;  /* 0x0000920000047ab9 */ /* 0x000fe40000000800 */
[----:B------:R2:W-:Y:S01]  /*244b0*/  @P3 STG.E.U16 desc[UR14][R12.64], R162 ;  /* 0x000000a20c003986 */ /* 0x0005e2000c10150e */
[----:B------:R-:W-:Y:S01]  /*244c0*/  ISETP.LT.AND P3, PT, R5, UR10, !P4 ;  /* 0x0000000a05007c0c */ /* 0x000fe2000e761270 */
[C---:B------:R-:W-:Y:S01]  /*244d0*/  IMAD.WIDE R14, R17.reuse, 0x2, R6 ;  /* 0x00000002110e7825 */ /* 0x040fe200078e0206 */
[----:B------:R-:W-:Y:S01]  /*244e0*/  ISETP.GE.AND P1, PT, R0, UR6, PT ;  /* 0x0000000600007c0c */ /* 0x000fe2000bf26270 */
[----:B------:R-:W-:Y:S01]  /*244f0*/  ULDC UR6, c[0x0][0x248] ;  /* 0x0000920000067ab9 */ /* 0x000fe20000000800 */
[----:B------:R-:W-:Y:S01]  /*24500*/  PRMT R0, R162, 0x7632, R0 ;  /* 0x00007632a2007816 */ /* 0x000fe20000000000 */
[----:B------:R-:W-:Y:S01]  /*24510*/  ULDC UR10, c[0x0][0x228] ;  /* 0x00008a00000a7ab9 */ /* 0x000fe20000000800 */
[C---:B------:R-:W-:Y:S01]  /*24520*/  ISETP.LT.AND P4, PT, R10.reuse, UR12, !P4 ;  /* 0x0000000c0a007c0c */ /* 0x040fe2000e781270 */
[----:B------:R-:W-:Y:S01]  /*24530*/  ULDC UR12, c[0x0][0x228] ;  /* 0x00008a00000c7ab9 */ /* 0x000fe20000000800 */
[----:B--2---:R-:W-:Y:S01]  /*24540*/  VIADD R13, R17, UR4 ;  /* 0x00000004110d7c36 */ /* 0x004fe20008000000 */
[----:B------:R2:W-:Y:S01]  /*24550*/  @P6 STG.E.U16 desc[UR14][R14.64], R0 ;  /* 0x000000000e006986 */ /* 0x0005e2000c10150e */
[----:B------:R-:W-:Y:S01]  /*24560*/  ISETP.LT.AND P6, PT, R5, UR16, !P0 ;  /* 0x0000001005007c0c */ /* 0x000fe2000c7c1270 */
[----:B------:R-:W-:Y:S01]  /*24570*/  ULDC UR4, c[0x0][0x248] ;  /* 0x0000920000047ab9 */ /* 0x000fe20000000800 */
[----:B------:R-:W-:Y:S01]  /*24580*/  IMAD.WIDE R8, R13, 0x2, R2 ;  /* 0x000000020d087825 */ /* 0x000fe200078e0202 */
[----:B------:R-:W-:Y:S01]  /*24590*/  ISETP.LT.AND P0, PT, R10, UR18, !P0 ;  /* 0x000000120a007c0c */ /* 0x000fe2000c701270 */
[----:B------:R-:W-:Y:S01]  /*245a0*/  ULDC UR16, c[0x0][0x228] ;  /* 0x00008a0000107ab9 */ /* 0x000fe20000000800 */
[----:B------:R-:W-:Y:S01]  /*245b0*/  PRMT R19, R163, 0x7632, R19 ;  /* 0x00007632a3137816 */ /* 0x000fe20000000013 */
[C---:B------:R-:W-:Y:S01]  /*245c0*/  VIADD R11, R13.reuse, UR6 ;  /* 0x000000060d0b7c36 */ /* 0x040fe20008000000 */
[----:B------:R3:W-:Y:S01]  /*245d0*/  @P3 STG.E.U16 desc[UR14][R8.64], R166 ;  /* 0x000000a608003986 */ /* 0x0007e2000c10150e */
[----:B------:R-:W-:Y:S01]  /*245e0*/  IMAD.WIDE R12, R13, 0x2, R6 ;  /* 0x000000020d0c7825 */ /* 0x000fe200078e0206 */
[----:B------:R-:W-:Y:S01]  /*245f0*/  ULDC UR6, c[0x0][0x22c] ;  /* 0x00008b0000067ab9 */ /* 0x000fe20000000800 */
[----:B------:R-:W-:-:S02]  /*24600*/  ULDC UR18, c[0x0][0x228] ;  /* 0x00008a0000127ab9 */ /* 0x000fc40000000800 */
[----:B--2---:R-:W-:Y:S01]  /*24610*/  VIADD R0, R4, 0xb2 ;  /* 0x000000b204007836 */ /* 0x004fe20000000000 */
[----:B------:R2:W-:Y:S04]  /*24620*/  @P4 STG.E.U16 desc[UR14][R12.64], R18 ;  /* 0x000000120c004986 */ /* 0x0005e8000c10150e */
[----:B------:R-:W-:Y:S01]  /*24630*/  ISETP.GE.AND P3, PT, R0, UR8, PT ;  /* 0x0000000800007c0c */ /* 0x000fe2000bf66270 */
[----:B------:R-:W-:Y:S01]  /*24640*/  ULDC UR8, c[0x0][0x228] ;  /* 0x00008a0000087ab9 */ /* 0x000fe20000000800 */
[----:B------:R-:W-:Y:S01]  /*24650*/  IMAD.WIDE R14, R11, 0x2, R2 ;  /* 0x000000020b0e7825 */ /* 0x000fe200078e0202 */
[----:B------:R-:W-:Y:S01]  /*24660*/  ISETP.LT.AND P4, PT, R5, UR8, !P5 ;  /* 0x0000000805007c0c */ /* 0x000fe2000ef81270 */
[----:B------:R-:W-:Y:S01]  /*24670*/  ULDC UR8, c[0x0][0x228] ;  /* 0x00008a0000087ab9 */ /* 0x000fe20000000800 */
[----:B------:R-:W-:Y:S01]  /*24680*/  ISETP.LT.AND P5, PT, R10, UR10, !P5 ;  /* 0x0000000a0a007c0c */ /* 0x000fe2000efa1270 */
[----:B------:R-:W-:Y:S01]  /*24690*/  IMAD.WIDE R16, R11, 0x2, R6 ;  /* 0x000000020b107825 */ /* 0x000fe200078e0206 */
[----:B------:R-:W-:Y:S01]  /*246a0*/  @P6 STG.E.U16 desc[UR14][R14.64], R163 ;  /* 0x000000a30e006986 */ /* 0x000fe2000c10150e */
[----:B------:R-:W-:-:S02]  /*246b0*/  ULDC UR10, c[0x0][0x228] ;  /* 0x00008a00000a7ab9 */ /* 0x000fc40000000800 */
[----:B------:R-:W-:Y:S01]  /*246c0*/  VIADD R11, R11, UR4 ;  /* 0x000000040b0b7c36 */ /* 0x000fe20008000000 */
[----:B------:R-:W-:Y:S01]  /*246d0*/  ULDC UR4, c[0x0][0x248] ;  /* 0x0000920000047ab9 */ /* 0x000fe20000000800 */
[----:B------:R-:W-:Y:S01]  /*246e0*/  VIADD R0, R4, 0xb3 ;  /* 0x000000b304007836 */ /* 0x000fe20000000000 */
[----:B------:R4:W-:Y:S01]  /*246f0*/  @P0 STG.E.U16 desc[UR14][R16.64], R19 ;  /* 0x0000001310000986 */ /* 0x0009e2000c10150e */
[----:B------:R-:W-:Y:S01]  /*24700*/  ISETP.LT.AND P6, PT, R5, UR12, !P1 ;  /* 0x0000000c05007c0c */ /* 0x000fe2000cfc1270 */
[C---:B---3--:R-:W-:Y:S02]  /*24710*/  IMAD.WIDE R8, R11.reuse, 0x2, R2 ;  /* 0x000000020b087825 */ /* 0x048fe400078e0202 */
[----:B------:R-:W-:Y:S01]  /*24720*/  ISETP.GE.AND P0, PT, R0, UR6, PT ;  /* 0x0000000600007c0c */ /* 0x000fe2000bf06270 */
[----:B------:R-:W-:Y:S01]  /*24730*/  ULDC UR12, c[0x0][0x228] ;  /* 0x00008a00000c7ab9 */ /* 0x000fe20000000800 */
[C---:B--2---:R-:W-:Y:S01]  /*24740*/  IMAD.WIDE R12, R11.reuse, 0x2, R6 ;  /* 0x000000020b0c7825 */ /* 0x044fe200078e0206 */
        /* <DEDUP_REMOVED lines=70> */
[----:B------:R-:W-:Y:S01]  /*24bb0*/  ULDC UR4, c[0x0][0x22c] ;  /* 0x00008b0000047ab9 */ /* 0x000fe20000000800 */
[----:B------:R-:W-:Y:S01]  /*24bc0*/  IMAD.WIDE R12, R13, 0x2, R6 ;  /* 0x000000020d0c7825 */ /* 0x000fe200078e0206 */
[----:B--2---:R-:W-:-:S03]  /*24bd0*/  PRMT R16, R170, 0x7632, R16 ;  /* 0x00007632aa107816 */ /* 0x004fc60000000010 */
[----:B------:R-:W-:Y:S01]  /*24be0*/  VIADD R0, R4, 0xb9 ;  /* 0x000000b904007836 */ /* 0x000fe20000000000 */
[----:B------:R2:W-:Y:S01]  /*24bf0*/  @P3 STG.E.U16 desc[UR14][R8.64], R170 ;  /* 0x000000aa08003986 */ /* 0x0005e2000c10150e */
[----:B------:R-:W-:Y:S01]  /*24c00*/  ISETP.LT.AND P2, PT, R10, UR6, !P2 ;  /* 0x000000060a007c0c */ /* 0x000fe2000d741270 */
[----:B------:R-:W-:Y:S01]  /*24c10*/  IMAD.WIDE R14, R11, 0x2, R2 ;  /* 0x000000020b0e7825 */ /* 0x000fe200078e0202 */
[----:B------:R-:W-:Y:S01]  /*24c20*/  ULDC UR6, c[0x0][0x22c] ;  /* 0x00008b0000067ab9 */ /* 0x000fe20000000800 */
[----:B------:R3:W-:Y:S01]  /*24c30*/  @P4 STG.E.U16 desc[UR14][R12.64], R16 ;  /* 0x000000100c004986 */ /* 0x0007e2000c10150e */
[----:B------:R-:W-:Y:S01]  /*24c40*/  ISETP.LT.AND P4, PT, R5, UR8, !P1 ;  /* 0x0000000805007c0c */ /* 0x000fe2000cf81270 */
        /* <DEDUP_REMOVED lines=10> */
[----:B---3--:R-:W-:-:S04]  /*24cf0*/  IMAD.WIDE R12, R17, 0x2, R2 ;  /* 0x00000002110c7825 */ /* 0x008fc800078e0202 */
        /* <DEDUP_REMOVED lines=132> */
[----:B------:R4:W-:Y:S01]  /*25540*/  @P6 STG.E.U16 desc[UR14][R14.64], R183 ;  /* 0x000000b70e006986 */ /* 0x0009e2000c10150e */
[C---:B------:R-:W-:Y:S01]  /*25550*/  VIADD R17, R11.reuse, UR4 ;  /* 0x000000040b117c36 */ /* 0x040fe20008000000 */
[----:B------:R-:W-:Y:S01]  /*25560*/  ISETP.LT.AND P6, PT, R10, UR12, !P1 ;  /* 0x0000000c0a007c0c */ /* 0x000fe2000cfc1270 */
[----:B--2---:R-:W-:Y:S01]  /*25570*/  IMAD.WIDE R8, R11, 0x2, R6 ;  /* 0x000000020b087825 */ /* 0x004fe200078e0206 */
[----:B------:R-:W-:Y:S01]  /*25580*/  ULDC UR4, c[0x0][0x22c] ;  /* 0x00008b0000047ab9 */ /* 0x000fe20000000800 */
[----:B------:R-:W-:Y:S01]  /*25590*/  ULDC UR10, c[0x0][0x228] ;  /* 0x00008a00000a7ab9 */ /* 0x000fe20000000800 */
[----:B------:R-:W-:Y:S01]  /*255a0*/  ULDC UR12, c[0x0][0x228] ;  /* 0x00008a00000c7ab9 */ /* 0x000fe20000000800 */
[----:B---3--:R-:W-:Y:S01]  /*255b0*/  IMAD.WIDE R12, R17, 0x2, R2 ;  /* 0x00000002110c7825 */ /* 0x008fe200078e0202 */
[----:B----4-:R-:W-:-:S03]  /*255c0*/  PRMT R183, R183, 0x7632, R183 ;  /* 0x00007632b7b77816 */ /* 0x010fc600000000b7 */
[C---:B------:R-:W-:Y:S02]  /*255d0*/  VIADD R0, R4.reuse, 0xc4 ;  /* 0x000000c404007836 */ /* 0x040fe40000000000 */
[----:B------:R-:W-:Y:S01]  /*255e0*/  VIADD R16, R4, 0xc5 ;  /* 0x000000c504107836 */ /* 0x000fe20000000000 */
[----:B------:R2:W-:Y:S02]  /*255f0*/  @P2 STG.E.U16 desc[UR14][R8.64], R183 ;  /* 0x000000b708002986 */ /* 0x0005e4000c10150e */
[----:B------:R-:W-:Y:S01]  /*25600*/  ISETP.GE.AND P1, PT, R0, UR6, PT ;  /* 0x0000000600007c0c */ /* 0x000fe2000bf26270 */
[----:B------:R-:W-:Y:S01]  /*25610*/  IMAD.WIDE R14, R17, 0x2, R6 ;  /* 0x00000002110e7825 */ /* 0x000fe200078e0206 */
[----:B------:R3:W-:Y:S01]  /*25620*/  @P5 STG.E.U16 desc[UR14][R12.64], R184 ;  /* 0x000000b80c005986 */ /* 0x0007e2000c10150e */
[----:B------:R-:W-:Y:S01]  /*25630*/  ISETP.LT.AND P5, PT, R5, UR8, !P3 ;  /* 0x0000000805007c0c */ /* 0x000fe2000dfa1270 */
[----:B------:R-:W-:Y:S01]  /*25640*/  ULDC UR6, c[0x0][0x248] ;  /* 0x0000920000067ab9 */ /* 0x000fe20000000800 */
[----:B------:R-:W-:Y:S01]  /*25650*/  ISETP.GE.AND P2, PT, R16, UR4, PT ;  /* 0x0000000410007c0c */ /* 0x000fe2000bf46270 */
[----:B------:R-:W-:Y:S01]  /*25660*/  ULDC UR4, c[0x0][0x248] ;  /* 0x0000920000047ab9 */ /* 0x000fe20000000800 */
[----:B------:R-:W-:-:S02]  /*25670*/  ISETP.LT.AND P3, PT, R10, UR10, !P3 ;  /* 0x0000000a0a007c0c */ /* 0x000fc4000df61270 */
[----:B------:R-:W-:Y:S01]  /*25680*/  PRMT R0, R184, 0x7632, R0 ;  /* 0x00007632b8007816 */ /* 0x000fe20000000000 */
[----:B------:R-:W-:Y:S01]  /*25690*/  VIADD R17, R17, UR4 ;  /* 0x0000000411117c36 */ /* 0x000fe20008000000 */
[----:B------:R-:W-:Y:S01]  /*256a0*/  PRMT R18, R188, 0x7632, R18 ;  /* 0x00007632bc127816 */ /* 0x000fe20000000012 */
[----:B------:R-:W-:Y:S01]  /*256b0*/  ULDC UR8, c[0x0][0x228] ;  /* 0x00008a0000087ab9 */ /* 0x000fe20000000800 */
[----:B------:R-:W-:Y:S01]  /*256c0*/  ULDC UR4, c[0x0][0x22c] ;  /* 0x00008b0000047ab9 */ /* 0x000fe20000000800 */
[----:B------:R4:W-:Y:S01]  /*256d0*/  @P6 STG.E.U16 desc[UR14][R14.64], R0 ;  /* 0x000000000e006986 */ /* 0x0009e2000c10150e */
[----:B------:R-:W-:Y:S01]  /*256e0*/  ISETP.LT.AND P6, PT, R5, UR12, !P0 ;  /* 0x0000000c05007c0c */ /* 0x000fe2000c7c1270 */
[----:B--2---:R-:W-:Y:S01]  /*256f0*/  IMAD.WIDE R8, R17, 0x2, R2 ;  /* 0x0000000211087825 */ /* 0x004fe200078e0202 */
[----:B------:R-:W-:Y:S01]  /*25700*/  ISETP.LT.AND P0, PT, R10, UR16, !P0 ;  /* 0x000000100a007c0c */ /* 0x000fe2000c701270 */
[----:B------:R-:W-:Y:S01]  /*25710*/  ULDC UR10, c[0x0][0x228] ;  /* 0x00008a00000a7ab9 */ /* 0x000fe20000000800 */
[----:B------:R-:W-:Y:S01]  /*25720*/  PRMT R19, R185, 0x7632, R19 ;  /* 0x00007632b9137816 */ /* 0x000fe20000000013 */
[C---:B---3--:R-:W-:Y:S01]  /*25730*/  IMAD.WIDE R12, R17.reuse, 0x2, R6 ;  /* 0x00000002110c7825 */ /* 0x048fe200078e0206 */
[----:B------:R2:W-:Y:S01]  /*25740*/  @P5 STG.E.U16 desc[UR14][R8.64], R188 ;  /* 0x000000bc08005986 */ /* 0x0005e2000c10150e */
[----:B------:R-:W-:Y:S01]  /*25750*/  ULDC UR12, c[0x0][0x228] ;  /* 0x00008a00000c7ab9 */ /* 0x000fe20000000800 */
[----:B------:R-:W-:Y:S01]  /*25760*/  ULDC UR16, c[0x0][0x228] ;  /* 0x00008a0000107ab9 */ /* 0x000fe20000000800 */
[----:B------:R-:W-:-:S02]  /*25770*/  VIADD R11, R17, UR6 ;  /* 0x00000006110b7c36 */ /* 0x000fc40008000000 */
[----:B----4-:R-:W-:Y:S01]  /*25780*/  VIADD R0, R4, 0xc6 ;  /* 0x000000c604007836 */ /* 0x010fe20000000000 */
[----:B------:R3:W-:Y:S01]  /*25790*/  @P3 STG.E.U16 desc[UR14][R12.64], R18 ;  /* 0x000000120c003986 */ /* 0x0007e2000c10150e */
[----:B------:R-:W-:Y:S01]  /*257a0*/  ISETP.LT.AND P3, PT, R5, UR8, !P4 ;  /* 0x0000000805007c0c */ /* 0x000fe2000e761270 */
[C---:B------:R-:W-:Y:S01]  /*257b0*/  IMAD.WIDE R14, R11.reuse, 0x2, R2 ;  /* 0x000000020b0e7825 */ /* 0x040fe200078e0202 */
[----:B------:R-:W-:Y:S01]  /*257c0*/  ISETP.LT.AND P4, PT, R10, UR10, !P4 ;  /* 0x0000000a0a007c0c */ /* 0x000fe2000e781270 */
[----:B------:R-:W-:Y:S01]  /*257d0*/  ULDC UR6, c[0x0][0x22c] ;  /* 0x00008b0000067ab9 */ /* 0x000fe20000000800 */
[----:B------:R-:W-:Y:S01]  /*257e0*/  ISETP.GE.AND P5, PT, R0, UR4, PT ;  /* 0x0000000400007c0c */ /* 0x000fe2000bfa6270 */
[C---:B------:R-:W-:Y:S01]  /*257f0*/  IMAD.WIDE R16, R11.reuse, 0x2, R6 ;  /* 0x000000020b107825 */ /* 0x040fe200078e0206 */
[----:B------:R-:W-:Y:S01]  /*25800*/  ULDC UR4, c[0x0][0x248] ;  /* 0x0000920000047ab9 */ /* 0x000fe20000000800 */
[----:B------:R-:W-:Y:S01]  /*25810*/  @P6 STG.E.U16 desc[UR14][R14.64], R185 ;  /* 0x000000b90e006986 */ /* 0x000fe2000c10150e */
        /* <DEDUP_REMOVED lines=24> */
[----:B--2---:R-:W-:Y:S01]  /*259a0*/  IMAD.WIDE R8, R17, 0x2, R6 ;  /* 0x0000000211087825 */ /* 0x004fe200078e0206 */
[----:B------:R-:W-:Y:S01]  /*259b0*/  ISETP.LT.AND P6, PT, R10, UR12, !P2 ;  /* 0x0000000c0a007c0c */ /* 0x000fe2000d7c1270 */
[----:B------:R-:W-:Y:S01]  /*259c0*/  ULDC UR6, c[0x0][0x22c] ;  /* 0x00008b0000067ab9 */ /* 0x000fe20000000800 */
[----:B------:R-:W-:Y:S01]  /*259d0*/  ULDC UR12, c[0x0][0x228] ;  /* 0x00008a00000c7ab9 */ /* 0x000fe20000000800 */
[----:B------:R-:W-:Y:S01]  /*259e0*/  VIADD R16, R4, 0xca ;  /* 0x000000ca04107836 */ /* 0x000fe20000000000 */
[----:B------:R-:W-:Y:S01]  /*259f0*/  PRMT R18, R187, 0x7632, R18 ;  /* 0x00007632bb127816 */ /* 0x000fe20000000012 */
[----:B---3--:R-:W-:Y:S01]  /*25a00*/  VIADD R11, R17, UR4 ;  /* 0x00000004110b7c36 */ /* 0x008fe20008000000 */
[----:B------:R-:W-:Y:S01]  /*25a10*/  ULDC UR4, c[0x0][0x22c] ;  /* 0x00008b0000047ab9 */ /* 0x000fe20000000800 */
[----:B------:R-:W-:-:S02]  /*25a20*/  ULDC UR8, c[0x0][0x22c] ;  /* 0x00008b0000087ab9 */ /* 0x000fc40000000800 */
        /* <DEDUP_REMOVED lines=12> */
[----:B------:R-:W-:Y:S01]  /*25af0*/  VIADD R11, R11, UR4 ;  /* 0x000000040b0b7c36 */ /* 0x000fe20008000000 */
[C---:B------:R-:W-:Y:S01]  /*25b00*/  ISETP.LT.AND P5, PT, R10.reuse, UR12, !P5 ;  /* 0x0000000c0a007c0c */ /* 0x040fe2000efa1270 */
[----:B------:R-:W-:Y:S01]  /*25b10*/  ULDC UR10, c[0x0][0x228] ;  /* 0x00008a00000a7ab9 */ /* 0x000fe20000000800 */
[----:B------:R-:W-:Y:S01]  /*25b20*/  ULDC UR4, c[0x0][0x248] ;  /* 0x0000920000047ab9 */ /* 0x000fe20000000800 */
[----:B------:R4:W-:Y:S01]  /*25b30*/  @P6 STG.E.U16 desc[UR14][R14.64], R0 ;  /* 0x000000000e006986 */ /* 0x0009e2000c10150e */
[----:B--2---:R-:W-:Y:S01]  /*25b40*/  IMAD.WIDE R8, R11, 0x2, R2 ;  /* 0x000000020b087825 */ /* 0x004fe200078e0202 */
[----:B------:R-:W-:Y:S01]  /*25b50*/  ISETP.LT.AND P6, PT, R5, UR16, !P0 ;  /* 0x0000001005007c0c */ /* 0x000fe2000c7c1270 */
[----:B------:R-:W-:Y:S01]  /*25b60*/  ULDC UR12, c[0x0][0x228] ;  /* 0x00008a00000c7ab9 */ /* 0x000fe20000000800 */
[----:B------:R-:W-:Y:S01]  /*25b70*/  ISETP.LT.AND P0, PT, R10, UR18, !P0 ;  /* 0x000000120a007c0c */ /* 0x000fe2000c701270 */
[----:B---3--:R-:W-:Y:S01]  /*25b80*/  IMAD.WIDE R12, R11, 0x2, R6 ;  /* 0x000000020b0c7825 */ /* 0x008fe200078e0206 */
[----:B------:R-:W-:Y:S01]  /*25b90*/  @P4 STG.E.U16 desc[UR14][R8.64], R187 ;  /* 0x000000bb08004986 */ /* 0x000fe2000c10150e */
[----:B------:R-:W-:Y:S01]  /*25ba0*/  ULDC UR16, c[0x0][0x228] ;  /* 0x00008a0000107ab9 */ /* 0x000fe20000000800 */
[----:B------:R-:W-:Y:S01]  /*25bb0*/  ULDC UR18, c[0x0][0x228] ;  /* 0x00008a0000127ab9 */ /* 0x000fe20000000800 */
[----:B----4-:R-:W-:-:S02]  /*25bc0*/  VIADD R0, R4, 0xcb ;  /* 0x000000cb04007836 */ /* 0x010fc40000000000 */
[----:B------:R-:W-:Y:S01]  /*25bd0*/  VIADD R19, R11, UR6 ;  /* 0x000000060b137c36 */ /* 0x000fe20008000000 */
[----:B------:R2:W-:Y:S02]  /*25be0*/  @P5 STG.E.U16 desc[UR14][R12.64], R18 ;  /* 0x000000120c005986 */ /* 0x0005e4000c10150e */
[----:B------:R-:W-:Y:S01]  /*25bf0*/  ISETP.GE.AND P4, PT, R0, UR8, PT ;  /* 0x0000000800007c0c */ /* 0x000fe2000bf86270 */
[----:B------:R-:W-:Y:S01]  /*25c00*/  ULDC UR8, c[0x0][0x228] ;  /* 0x00008a0000087ab9 */ /* 0x000fe20000000800 */
[----:B------:R-:W-:Y:S01]  /*25c10*/  IMAD.WIDE R14, R19, 0x2, R2 ;  /* 0x00000002130e7825 */ /* 0x000fe200078e0202 */
[----:B------:R-:W-:Y:S01]  /*25c20*/  ISETP.LT.AND P5, PT, R5, UR8, !P3 ;  /* 0x0000000805007c0c */ /* 0x000fe2000dfa1270 */
[----:B------:R-:W-:Y:S01]  /*25c30*/  ULDC UR6, c[0x0][0x22c] ;  /* 0x00008b0000067ab9 */ /* 0x000fe20000000800 */
[----:B------:R-:W-:Y:S01]  /*25c40*/  ISETP.LT.AND P3, PT, R10, UR10, !P3 ;  /* 0x0000000a0a007c0c */ /* 0x000fe2000df61270 */
[----:B------:R-:W-:Y:S01]  /*25c50*/  IMAD.WIDE R16, R19, 0x2, R6 ;  /* 0x0000000213107825 */ /* 0x000fe200078e0206 */
[----:B------:R-:W-:Y:S01]  /*25c60*/  PRMT R11, R191, 0x7632, R11 ;  /* 0x00007632bf0b7816 */ /* 0x000fe2000000000b */
[----:B------:R-:W-:Y:S02]  /*25c70*/  @P6 STG.E.U16 desc[UR14][R14.64], R191 ;  /* 0x000000bf0e006986 */ /* 0x000fe4000c10150e */
[----:B--2---:R-:W-:Y:S01]  /*25c80*/  VIADD R13, R19, UR4 ;  /* 0x00000004130d7c36 */ /* 0x004fe20008000000 */
[----:B------:R-:W-:Y:S01]  /*25c90*/  ULDC UR4, c[0x0][0x248] ;  /* 0x0000920000047ab9 */ /* 0x000fe20000000800 */
[----:B------:R-:W-:Y:S01]  /*25ca0*/  VIADD R0, R4, 0xcc ;  /* 0x000000cc04007836 */ /* 0x000fe20000000000 */
[----:B------:R2:W-:Y:S01]  /*25cb0*/  @P0 STG.E.U16 desc[UR14][R16.64], R11 ;  /* 0x0000000b10000986 */ /* 0x0005e2000c10150e */
[----:B------:R-:W-:Y:S01]  /*25cc0*/  ISETP.LT.AND P6, PT, R5, UR12, !P2 ;  /* 0x0000000c05007c0c */ /* 0x000fe2000d7c1270 */
[C---:B------:R-:W-:Y:S01]  /*25cd0*/  IMAD.WIDE R8, R13.reuse, 0x2, R2 ;  /* 0x000000020d087825 */ /* 0x040fe200078e0202 */
[----:B------:R-:W-:Y:S01]  /*25ce0*/  ULDC UR8, c[0x0][0x228] ;  /* 0x00008a0000087ab9 */ /* 0x000fe20000000800 */
[----:B------:R-:W-:Y:S01]  /*25cf0*/  ISETP.GE.AND P0, PT, R0, UR6, PT ;  /* 0x0000000600007c0c */ /* 0x000fe2000bf06270 */
[----:B------:R-:W-:Y:S01]  /*25d00*/  ULDC UR10, c[0x0][0x228] ;  /* 0x00008a00000a7ab9 */ /* 0x000fe20000000800 */
[----:B------:R-:W-:Y:S01]  /*25d10*/  VIADD R0, R4, 0xcd ;  /* 0x000000cd04007836 */ /* 0x000fe20000000000 */
[----:B------:R3:W-:Y:S01]  /*25d20*/  @P5 STG.E.U16 desc[UR14][R8.64], R192 ;  /* 0x000000c008005986 */ /* 0x0007e2000c10150e */
[C---:B--2---:R-:W-:Y:S01]  /*25d30*/  VIADD R11, R13.reuse, UR4 ;  /* 0x000000040d0b7c36 */ /* 0x044fe20008000000 */
[----:B------:R-:W-:Y:S01]  /*25d40*/  PRMT R16, R192, 0x7632, R16 ;  /* 0x00007632c0107816 */ /* 0x000fe20000000010 */
[----:B------:R-:W-:Y:S01]  /*25d50*/  IMAD.WIDE R12, R13, 0x2, R6 ;  /* 0x000000020d0c7825 */ /* 0x000fe200078e0206 */
[----:B------:R-:W-:Y:S01]  /*25d60*/  ULDC UR4, c[0x0][0x22c] ;  /* 0x00008b0000047ab9 */ /* 0x000fe20000000800 */
[----:B------:R-:W-:Y:S01]  /*25d70*/  ISETP.LT.AND P2, PT, R10, UR8, !P2 ;  /* 0x000000080a007c0c */ /* 0x000fe2000d741270 */
[----:B------:R-:W-:Y:S01]  /*25d80*/  ULDC UR12, c[0x0][0x228] ;  /* 0x00008a00000c7ab9 */ /* 0x000fe20000000800 */
[----:B------:R-:W-:Y:S01]  /*25d90*/  ULDC UR6, c[0x0][0x22c] ;  /* 0x00008b0000067ab9 */ /* 0x000fe20000000800 */
[----:B------:R2:W-:Y:S01]  /*25da0*/  @P3 STG.E.U16 desc[UR14][R12.64], R16 ;  /* 0x000000100c003986 */ /* 0x0005e2000c10150e */
[----:B------:R-:W-:Y:S01]  /*25db0*/  ISETP.LT.AND P3, PT, R5, UR10, !P1 ;  /* 0x0000000a05007c0c */ /* 0x000fe2000cf61270 */
[C---:B------:R-:W-:Y:S01]  /*25dc0*/  IMAD.WIDE R14, R11.reuse, 0x2, R2 ;  /* 0x000000020b0e7825 */ /* 0x040fe200078e0202 */
[----:B------:R-:W-:Y:S01]  /*25dd0*/  ISETP.GE.AND P5, PT, R0, UR4, PT ;  /* 0x0000000400007c0c */ /* 0x000fe2000bfa6270 */
[----:B------:R-:W-:Y:S01]  /*25de0*/  ULDC UR4, c[0x0][0x248] ;  /* 0x0000920000047ab9 */ /* 0x000fe20000000800 */
[----:B------:R-:W-:Y:S01]  /*25df0*/  ULDC UR8, c[0x0][0x228] ;  /* 0x00008a0000087ab9 */ /* 0x000fe20000000800 */
[C---:B------:R-:W-:Y:S01]  /*25e00*/  VIADD R17, R11.reuse, UR4 ;  /* 0x000000040b117c36 */ /* 0x040fe20008000000 */
[----:B------:R4:W-:Y:S01]  /*25e10*/  @P6 STG.E.U16 desc[UR14][R14.64], R196 ;  /* 0x000000c40e006986 */ /* 0x0009e2000c10150e */
[----:B---3--:R-:W-:Y:S01]  /*25e20*/  IMAD.WIDE R8, R11, 0x2, R6 ;  /* 0x000000020b087825 */ /* 0x008fe200078e0206 */
[----:B------:R-:W-:Y:S01]  /*25e30*/  ISETP.LT.AND P6, PT, R10, UR12, !P1 ;  /* 0x0000000c0a007c0c */ /* 0x000fe2000cfc1270 */
[----:B------:R-:W-:Y:S01]  /*25e40*/  ULDC UR4, c[0x0][0x22c] ;  /* 0x00008b0000047ab9 */ /* 0x000fe20000000800 */
[----:B------:R-:W-:Y:S01]  /*25e50*/  ULDC UR10, c[0x0][0x228] ;  /* 0x00008a00000a7ab9 */ /* 0x000fe20000000800 */
[----:B--2---:R-:W-:Y:S01]  /*25e60*/  IMAD.WIDE R12, R17, 0x2, R2 ;  /* 0x00000002110c7825 */ /* 0x004fe200078e0202 */
[----:B------:R-:W-:-:S03]  /*25e70*/  ULDC UR12, c[0x0][0x228] ;  /* 0x00008a00000c7ab9 */ /* 0x000fc60000000800 */
        /* <DEDUP_REMOVED lines=346> */
[C---:B------:R-:W-:Y:S01]  /*27420*/  VIADD R0, R4.reuse, 0xe7 ;  /* 0x000000e704007836 */ /* 0x040fe20000000000 */
[----:B------:R-:W-:Y:S01]  /*27430*/  ULDC UR12, c[0x0][0x228] ;  /* 0x00008a00000c7ab9 */ /* 0x000fe20000000800 */
[----:B---3--:R-:W-:Y:S01]  /*27440*/  VIADD R11, R17, UR4 ;  /* 0x00000004110b7c36 */ /* 0x008fe20008000000 */
[----:B------:R-:W-:Y:S01]  /*27450*/  ULDC UR4, c[0x0][0x22c] ;  /* 0x00008b0000047ab9 */ /* 0x000fe20000000800 */
[----:B------:R-:W-:-:S02]  /*27460*/  VIADD R16, R4, 0xe8 ;  /* 0x000000e804107836 */ /* 0x000fc40000000000 */
[----:B------:R-:W-:Y:S01]  /*27470*/  IMAD.WIDE R12, R11, 0x2, R2 ;  /* 0x000000020b0c7825 */ /* 0x000fe200078e0202 */
[----:B----4-:R-:W-:Y:S02]  /*27480*/  PRMT R217, R217, 0x7632, R217 ;  /* 0x00007632d9d97816 */ /* 0x010fe400000000d9 */
[----:B------:R-:W-:Y:S01]  /*27490*/  ISETP.GE.AND P2, PT, R0, UR6, PT ;  /* 0x0000000600007c0c */ /* 0x000fe2000bf46270 */
[----:B------:R-:W-:Y:S02]  /*274a0*/  IMAD.WIDE R14, R11, 0x2, R6 ;  /* 0x000000020b0e7825 */ /* 0x000fe400078e0206 */
        /* <DEDUP_REMOVED lines=8> */
[----:B------:R-:W-:Y:S01]  /*27530*/  ULDC UR6, c[0x0][0x248] ;  /* 0x0000920000067ab9 */ /* 0x000fe20000000800 */
[----:B------:R4:W-:Y:S01]  /*27540*/  @P6 STG.E.U16 desc[UR14][R14.64], R0 ;  /* 0x000000000e006986 */ /* 0x0009e2000c10150e */
        /* <DEDUP_REMOVED lines=8> */
[----:B------:R-:W-:Y:S01]  /*275d0*/  PRMT R11, R218, 0x7632, R11 ;  /* 0x00007632da0b7816 */ /* 0x000fe2000000000b */
[----:B------:R-:W-:Y:S01]  /*275e0*/  @P4 STG.E.U16 desc[UR14][R8.64], R218 ;  /* 0x000000da08004986 */ /* 0x000fe2000c10150e */
[----:B------:R-:W-:Y:S01]  /*275f0*/  PRMT R18, R222, 0x7632, R18 ;  /* 0x00007632de127816 */ /* 0x000fe20000000012 */
[----:B----4-:R-:W-:Y:S01]  /*27600*/  VIADD R0, R4, 0xe9 ;  /* 0x000000e904007836 */ /* 0x010fe20000000000 */
[----:B------:R-:W-:Y:S01]  /*27610*/  ULDC UR12, c[0x0][0x228] ;  /* 0x00008a00000c7ab9 */ /* 0x000fe20000000800 */
[----:B------:R2:W-:Y:S01]  /*27620*/  @P5 STG.E.U16 desc[UR14][R12.64], R11 ;  /* 0x0000000b0c005986 */ /* 0x0005e2000c10150e */
[----:B------:R-:W-:Y:S01]  /*27630*/  ISETP.LT.AND P5, PT, R5, UR8, !P3 ;  /* 0x0000000805007c0c */ /* 0x000fe2000dfa1270 */
[C---:B------:R-:W-:Y:S01]  /*27640*/  IMAD.WIDE R14, R19.reuse, 0x2, R2 ;  /* 0x00000002130e7825 */ /* 0x040fe200078e0202 */
[----:B------:R-:W-:Y:S01]  /*27650*/  ISETP.GE.AND P4, PT, R0, UR4, PT ;  /* 0x0000000400007c0c */ /* 0x000fe2000bf86270 */
[----:B------:R-:W-:Y:S01]  /*27660*/  ULDC UR4, c[0x0][0x248] ;  /* 0x0000920000047ab9 */ /* 0x000fe20000000800 */
[----:B------:R-:W-:Y:S01]  /*27670*/  ISETP.LT.AND P3, PT, R10, UR10, !P3 ;  /* 0x0000000a0a007c0c */ /* 0x000fe2000df61270 */
[----:B------:R-:W-:Y:S01]  /*27680*/  IMAD.WIDE R16, R19, 0x2, R6 ;  /* 0x0000000213107825 */ /* 0x000fe200078e0206 */
[----:B------:R-:W-:Y:S01]  /*27690*/  @P6 STG.E.U16 desc[UR14][R14.64], R222 ;  /* 0x000000de0e006986 */ /* 0x000fe2000c10150e */
[----:B------:R-:W-:Y:S01]  /*276a0*/  ISETP.LT.AND P6, PT, R5, UR12, !P2 ;  /* 0x0000000c05007c0c */ /* 0x000fe2000d7c1270 */
[----:B------:R-:W-:Y:S01]  /*276b0*/  ULDC UR6, c[0x0][0x22c] ;  /* 0x00008b0000067ab9 */ /* 0x000fe20000000800 */
[----:B------:R-:W-:Y:S01]  /*276c0*/  VIADD R0, R4, 0xea ;  /* 0x000000ea04007836 */ /* 0x000fe20000000000 */
        /* <DEDUP_REMOVED lines=12> */
[----:B------:R-:W-:Y:S01]  /*27790*/  ULDC UR16, c[0x0][0x228] ;  /* 0x00008a0000107ab9 */ /* 0x000fe20000000800 */
[----:B--2---:R-:W-:-:S02]  /*277a0*/  PRMT R16, R219, 0x7632, R16 ;  /* 0x00007632db107816 */ /* 0x004fc40000000010 */
        /* <DEDUP_REMOVED lines=15> */
[----:B------:R-:W-:-:S02]  /*278a0*/  ULDC UR12, c[0x0][0x228] ;  /* 0x00008a00000c7ab9 */ /* 0x000fc40000000800 */
[----:B------:R-:W-:Y:S02]  /*278b0*/  VIADD R0, R4, 0xec ;  /* 0x000000ec04007836 */ /* 0x000fe40000000000 */
[----:B---3--:R-:W-:Y:S01]  /*278c0*/  IMAD.WIDE R12, R17, 0x2, R2 ;  /* 0x00000002110c7825 */ /* 0x008fe200078e0202 */
[----:B----4-:R-:W-:-:S03]  /*278d0*/  PRMT R223, R223, 0x7632, R223 ;  /* 0x00007632dfdf7816 */ /* 0x010fc600000000df */
[----:B------:R-:W-:Y:S01]  /*278e0*/  VIADD R16, R4, 0xed ;  /* 0x000000ed04107836 */ /* 0x000fe20000000000 */
[----:B------:R-:W-:Y:S01]  /*278f0*/  ISETP.GE.AND P1, PT, R0, UR6, PT ;  /* 0x0000000600007c0c */ /* 0x000fe2000bf26270 */
[----:B------:R-:W-:Y:S01]  /*27900*/  IMAD.WIDE R14, R17, 0x2, R6 ;  /* 0x00000002110e7825 */ /* 0x000fe200078e0206 */
[----:B------:R2:W-:Y:S01]  /*27910*/  @P2 STG.E.U16 desc[UR14][R8.64], R223 ;  /* 0x000000df08002986 */ /* 0x0005e2000c10150e */
[----:B------:R-:W-:Y:S01]  /*27920*/  PRMT R0, R224, 0x7632, R0 ;  /* 0x00007632e0007816 */ /* 0x000fe20000000000 */
[----:B------:R-:W-:Y:S02]  /*27930*/  ULDC UR6, c[0x0][0x248] ;  /* 0x0000920000067ab9 */ /* 0x000fe40000000800 */
[----:B------:R3:W-:Y:S01]  /*27940*/  @P3 STG.E.U16 desc[UR14][R12.64], R224 ;  /* 0x000000e00c003986 */ /* 0x0007e2000c10150e */
[----:B------:R-:W-:Y:S01]  /*27950*/  ISETP.LT.AND P3, PT, R5, UR8, !P4 ;  /* 0x0000000805007c0c */ /* 0x000fe2000e761270 */
[----:B------:R-:W-:Y:S01]  /*27960*/  ULDC UR8, c[0x0][0x228] ;  /* 0x00008a0000087ab9 */ /* 0x000fe20000000800 */
[----:B------:R-:W-:Y:S01]  /*27970*/  ISETP.GE.AND P2, PT, R16, UR4, PT ;  /* 0x0000000410007c0c */ /* 0x000fe2000bf46270 */
[----:B------:R-:W-:Y:S01]  /*27980*/  ULDC UR4, c[0x0][0x248] ;  /* 0x0000920000047ab9 */ /* 0x000fe20000000800 */
[C---:B------:R-:W-:Y:S01]  /*27990*/  ISETP.LT.AND P4, PT, R10.reuse, UR10, !P4 ;  /* 0x0000000a0a007c0c */ /* 0x040fe2000e781270 */
[----:B------:R-:W-:Y:S01]  /*279a0*/  VIADD R17, R17, UR4 ;  /* 0x0000000411117c36 */ /* 0x000fe20008000000 */
[----:B------:R4:W-:Y:S01]  /*279b0*/  @P6 STG.E.U16 desc[UR14][R14.64], R0 ;  /* 0x000000000e006986 */ /* 0x0009e2000c10150e */
[----:B------:R-:W-:Y:S01]  /*279c0*/  ISETP.LT.AND P6, PT, R5, UR12, !P0 ;  /* 0x0000000c05007c0c */ /* 0x000fe2000c7c1270 */
[----:B------:R-:W-:Y:S01]  /*279d0*/  ULDC UR4, c[0x0][0x22c] ;  /* 0x00008b0000047ab9 */ /* 0x000fe20000000800 */
[C---:B--2---:R-:W-:Y:S01]  /*279e0*/  IMAD.WIDE R8, R17.reuse, 0x2, R2 ;  /* 0x0000000211087825 */ /* 0x044fe200078e0202 */
[----:B------:R-:W-:Y:S01]  /*279f0*/  ISETP.LT.AND P0, PT, R10, UR16, !P0 ;  /* 0x000000100a007c0c */ /* 0x000fe2000c701270 */
[----:B------:R-:W-:Y:S01]  /*27a00*/  ULDC UR10, c[0x0][0x228] ;  /* 0x00008a00000a7ab9 */ /* 0x000fe20000000800 */
[----:B------:R-:W-:Y:S01]  /*27a10*/  PRMT R18, R228, 0x7632, R18 ;  /* 0x00007632e4127816 */ /* 0x000fe20000000012 */
[----:B---3--:R-:W-:Y:S01]  /*27a20*/  IMAD.WIDE R12, R17, 0x2, R6 ;  /* 0x00000002110c7825 */ /* 0x008fe200078e0206 */
[----:B------:R2:W-:Y:S01]  /*27a30*/  @P3 STG.E.U16 desc[UR14][R8.64], R228 ;  /* 0x000000e408003986 */ /* 0x0005e2000c10150e */
[----:B------:R-:W-:Y:S01]  /*27a40*/  PRMT R19, R225, 0x7632, R19 ;  /* 0x00007632e1137816 */ /* 0x000fe20000000013 */
[----:B------:R-:W-:Y:S01]  /*27a50*/  ULDC UR12, c[0x0][0x228] ;  /* 0x00008a00000c7ab9 */ /* 0x000fe20000000800 */
[----:B------:R-:W-:-:S02]  /*27a60*/  VIADD R11, R17, UR6 ;  /* 0x00000006110b7c36 */ /* 0x000fc40008000000 */
[----:B----4-:R-:W-:Y:S01]  /*27a70*/  VIADD R0, R4, 0xee ;  /* 0x000000ee04007836 */ /* 0x010fe20000000000 */
[----:B------:R3:W-:Y:S01]  /*27a80*/  @P4 STG.E.U16 desc[UR14][R12.64], R18 ;  /* 0x000000120c004986 */ /* 0x0007e2000c10150e */
[----:B------:R-:W-:Y:S01]  /*27a90*/  IMAD.WIDE R14, R11, 0x2, R2 ;  /* 0x000000020b0e7825 */ /* 0x000fe200078e0202 */
[----:B------:R-:W-:Y:S01]  /*27aa0*/  ISETP.LT.AND P4, PT, R5, UR8, !P5 ;  /* 0x0000000805007c0c */ /* 0x000fe2000ef81270 */
[----:B------:R-:W-:Y:S01]  /*27ab0*/  ULDC UR6, c[0x0][0x22c] ;  /* 0x00008b0000067ab9 */ /* 0x000fe20000000800 */
[----:B------:R-:W-:Y:S01]  /*27ac0*/  ISETP.GE.AND P3, PT, R0, UR4, PT ;  /* 0x0000000400007c0c */ /* 0x000fe2000bf66270 */
[C---:B------:R-:W-:Y:S01]  /*27ad0*/  IMAD.WIDE R16, R11.reuse, 0x2, R6 ;  /* 0x000000020b107825 */ /* 0x040fe200078e0206 */
[----:B------:R-:W-:Y:S01]  /*27ae0*/  ISETP.LT.AND P5, PT, R10, UR10, !P5 ;  /* 0x0000000a0a007c0c */ /* 0x000fe2000efa1270 */
[----:B------:R-:W-:Y:S01]  /*27af0*/  ULDC UR4, c[0x0][0x248] ;  /* 0x0000920000047ab9 */ /* 0x000fe20000000800 */
[----:B------:R-:W-:Y:S01]  /*27b00*/  @P6 STG.E.U16 desc[UR14][R14.64], R225 ;  /* 0x000000e10e006986 */ /* 0x000fe2000c10150e */
[----:B------:R-:W-:Y:S01]  /*27b10*/  VIADD R11, R11, UR4 ;  /* 0x000000040b0b7c36 */ /* 0x000fe20008000000 */
[----:B------:R-:W-:Y:S01]  /*27b20*/  ISETP.LT.AND P6, PT, R5, UR12, !P1 ;  /* 0x0000000c05007c0c */ /* 0x000fe2000cfc1270 */
[----:B------:R-:W-:Y:S01]  /*27b30*/  VIADD R0, R4, 0xef ;  /* 0x000000ef04007836 */ /* 0x000fe20000000000 */
[----:B------:R-:W-:Y:S01]  /*27b40*/  ULDC UR4, c[0x0][0x248] ;  /* 0x0000920000047ab9 */ /* 0x000fe20000000800 */
[----:B------:R4:W-:Y:S01]  /*27b50*/  @P0 STG.E.U16 desc[UR14][R16.64], R19 ;  /* 0x0000001310000986 */ /* 0x0009e2000c10150e */
[C---:B--2---:R-:W-:Y:S01]  /*27b60*/  IMAD.WIDE R8, R11.reuse, 0x2, R2 ;  /* 0x000000020b087825 */ /* 0x044fe200078e0202 */
[----:B------:R-:W-:Y:S01]  /*27b70*/  ULDC UR8, c[0x0][0x228] ;  /* 0x00008a0000087ab9 */ /* 0x000fe20000000800 */
[----:B------:R-:W-:Y:S01]  /*27b80*/  ISETP.GE.AND P0, PT, R0, UR6, PT ;  /* 0x0000000600007c0c */ /* 0x000fe2000bf06270 */
[----:B------:R-:W-:Y:S01]  /*27b90*/  ULDC UR10, c[0x0][0x228] ;  /* 0x00008a00000a7ab9 */ /* 0x000fe20000000800 */
[----:B---3--:R-:W-:Y:S01]  /*27ba0*/  IMAD.WIDE R12, R11, 0x2, R6 ;  /* 0x000000020b0c7825 */ /* 0x008fe200078e0206 */
[----:B------:R2:W-:Y:S01]  /*27bb0*/  @P4 STG.E.U16 desc[UR14][R8.64], R229 ;  /* 0x000000e508004986 */ /* 0x0005e2000c10150e */
[----:B------:R-:W-:Y:S01]  /*27bc0*/  ULDC UR12, c[0x0][0x228] ;  /* 0x00008a00000c7ab9 */ /* 0x000fe20000000800 */
[----:B------:R-:W-:Y:S01]  /*27bd0*/  ULDC UR16, c[0x0][0x228] ;  /* 0x00008a0000107ab9 */ /* 0x000fe20000000800 */
[----:B------:R-:W-:-:S02]  /*27be0*/  VIADD R0, R4, 0xf0 ;  /* 0x000000f004007836 */ /* 0x000fc40000000000 */
[----:B----4-:R-:W-:Y:S01]  /*27bf0*/  VIADD R17, R11, UR4 ;  /* 0x000000040b117c36 */ /* 0x010fe20008000000 */
[----:B------:R-:W-:Y:S01]  /*27c00*/  PRMT R11, R229, 0x7632, R11 ;  /* 0x00007632e50b7816 */ /* 0x000fe2000000000b */
[----:B------:R-:W-:Y:S01]  /*27c10*/  ULDC UR4, c[0x0][0x22c] ;  /* 0x00008b0000047ab9 */ /* 0x000fe20000000800 */
[----:B------:R-:W-:Y:S01]  /*27c20*/  ISETP.LT.AND P1, PT, R10, UR8, !P1 ;  /* 0x000000080a007c0c */ /* 0x000fe2000cf21270 */
[----:B------:R-:W-:Y:S01]  /*27c30*/  IMAD.WIDE R14, R17, 0x2, R2 ;  /* 0x00000002110e7825 */ /* 0x000fe200078e0202 */
[----:B------:R-:W-:Y:S01]  /*27c40*/  ULDC UR6, c[0x0][0x22c] ;  /* 0x00008b0000067ab9 */ /* 0x000fe20000000800 */
[----:B------:R3:W-:Y:S01]  /*27c50*/  @P5 STG.E.U16 desc[UR14][R12.64], R11 ;  /* 0x0000000b0c005986 */ /* 0x0007e2000c10150e */
[----:B------:R-:W-:Y:S01]  /*27c60*/  ISETP.LT.AND P5, PT, R5, UR10, !P2 ;  /* 0x0000000a05007c0c */ /* 0x000fe2000d7a1270 */
[----:B--2---:R-:W-:Y:S01]  /*27c70*/  IMAD.WIDE R8, R17, 0x2, R6 ;  /* 0x0000000211087825 */ /* 0x004fe200078e0206 */
[----:B------:R-:W-:Y:S01]  /*27c80*/  ISETP.GE.AND P4, PT, R0, UR4, PT ;  /* 0x0000000400007c0c */ /* 0x000fe2000bf86270 */
[----:B------:R-:W-:Y:S01]  /*27c90*/  ULDC UR4, c[0x0][0x248] ;  /* 0x0000920000047ab9 */ /* 0x000fe20000000800 */
[----:B------:R2:W-:Y:S01]  /*27ca0*/  @P6 STG.E.U16 desc[UR14][R14.64], R226 ;  /* 0x000000e20e006986 */ /* 0x0005e2000c10150e */
[----:B------:R-:W-:Y:S01]  /*27cb0*/  ISETP.LT.AND P6, PT, R10, UR12, !P2 ;  /* 0x0000000c0a007c0c */ /* 0x000fe2000d7c1270 */
[C---:B------:R-:W-:Y:S01]  /*27cc0*/  VIADD R0, R4.reuse, 0xf1 ;  /* 0x000000f104007836 */ /* 0x040fe20000000000 */
[----:B------:R-:W-:Y:S01]  /*27cd0*/  ULDC UR10, c[0x0][0x228] ;  /* 0x00008a00000a7ab9 */ /* 0x000fe20000000800 */
[----:B------:R-:W-:Y:S01]  /*27ce0*/  VIADD R16, R4, 0xf2 ;  /* 0x000000f204107836 */ /* 0x000fe20000000000 */
[----:B------:R-:W-:Y:S01]  /*27cf0*/  ULDC UR12, c[0x0][0x228] ;  /* 0x00008a00000c7ab9 */ /* 0x000fe20000000800 */
[----:B------:R-:W-:Y:S01]  /*27d00*/  PRMT R18, R227, 0x7632, R18 ;  /* 0x00007632e3127816 */ /* 0x000fe20000000012 */
[----:B---3--:R-:W-:Y:S01]  /*27d10*/  VIADD R11, R17, UR4 ;  /* 0x00000004110b7c36 */ /* 0x008fe20008000000 */
[----:B------:R-:W-:Y:S01]  /*27d20*/  ISETP.GE.AND P2, PT, R0, UR6, PT ;  /* 0x0000000600007c0c */ /* 0x000fe2000bf46270 */
[----:B------:R-:W-:Y:S01]  /*27d30*/  ULDC UR4, c[0x0][0x22c] ;  /* 0x00008b0000047ab9 */ /* 0x000fe20000000800 */
[----:B------:R-:W-:Y:S01]  /*27d40*/  ULDC UR8, c[0x0][0x22c] ;  /* 0x00008b0000087ab9 */ /* 0x000fe20000000800 */
[C---:B------:R-:W-:Y:S01]  /*27d50*/  IMAD.WIDE R12, R11.reuse, 0x2, R2 ;  /* 0x000000020b0c7825 */ /* 0x040fe200078e0202 */
[----:B--2---:R-:W-:Y:S01]  /*27d60*/  PRMT R226, R226, 0x7632, R226 ;  /* 0x00007632e2e27816 */ /* 0x004fe200000000e2 */
[----:B------:R-:W-:Y:S01]  /*27d70*/  ULDC UR6, c[0x0][0x248] ;  /* 0x0000920000067ab9 */ /* 0x000fe20000000800 */
[----:B------:R-:W-:Y:S01]  /*27d80*/  PRMT R0, R230, 0x7632, R0 ;  /* 0x00007632e6007816 */ /* 0x000fe20000000000 */
[----:B------:R-:W-:-:S02]  /*27d90*/  IMAD.WIDE R14, R11, 0x2, R6 ;  /* 0x000000020b0e7825 */ /* 0x000fc400078e0206 */
[----:B------:R2:W-:Y:S01]  /*27da0*/  @P1 STG.E.U16 desc[UR14][R8.64], R226 ;  /* 0x000000e208001986 */ /* 0x0005e2000c10150e */
[----:B------:R-:W-:Y:S01]  /*27db0*/  ISETP.GE.AND P1, PT, R16, UR4, PT ;  /* 0x0000000410007c0c */ /* 0x000fe2000bf26270 */
[----:B------:R-:W-:Y:S02]  /*27dc0*/  ULDC UR4, c[0x0][0x248] ;  /* 0x0000920000047ab9 */ /* 0x000fe40000000800 */
        /* <DEDUP_REMOVED lines=13> */
[----:B------:R-:W-:Y:S01]  /*27ea0*/  ULDC UR16, c[0x0][0x228] ;  /* 0x00008a0000107ab9 */ /* 0x000fe20000000800 */
[----:B------:R-:W-:Y:S01]  /*27eb0*/  @P5 STG.E.U16 desc[UR14][R8.64], R227 ;  /* 0x000000e308005986 */ /* 0x000fe2000c10150e */
[----:B------:R-:W-:Y:S01]  /*27ec0*/  ULDC UR6, c[0x0][0x248] ;  /* 0x0000920000067ab9 */ /* 0x000fe20000000800 */
[----:B----4-:R-:W-:Y:S01]  /*27ed0*/  IMAD.WIDE R14, R19, 0x2, R2 ;  /* 0x00000002130e7825 */ /* 0x010fe200078e0202 */
[----:B------:R-:W-:Y:S01]  /*27ee0*/  ULDC UR18, c[0x0][0x228] ;  /* 0x00008a0000127ab9 */ /* 0x000fe20000000800 */
[----:B------:R2:W-:Y:S02]  /*27ef0*/  @P3 STG.E.U16 desc[UR14][R12.64], R18 ;  /* 0x000000120c003986 */ /* 0x0005e4000c10150e */
[----:B------:R-:W-:Y:S01]  /*27f00*/  VIADD R0, R4, 0xf3 ;  /* 0x000000f304007836 */ /* 0x000fe20000000000 */
[----:B------:R-:W-:Y:S01]  /*27f10*/  ISETP.LT.AND P3, PT, R5, UR10, !P4 ;  /* 0x0000000a05007c0c */ /* 0x000fe2000e761270 */
[----:B------:R-:W-:Y:S01]  /*27f20*/  IMAD.WIDE R16, R19, 0x2, R6 ;  /* 0x0000000213107825 */ /* 0x000fe200078e0206 */
[----:B------:R-:W-:Y:S01]  /*27f30*/  PRMT R11, R231, 0x7632, R11 ;  /* 0x00007632e70b7816 */ /* 0x000fe2000000000b */
[----:B------:R-:W-:Y:S01]  /*27f40*/  @P6 STG.E.U16 desc[UR14][R14.64], R231 ;  /* 0x000000e70e006986 */ /* 0x000fe2000c10150e */
[----:B------:R-:W-:-:S02]  /*27f50*/  ISETP.LT.AND P4, PT, R10, UR12, !P4 ;  /* 0x0000000c0a007c0c */ /* 0x000fc4000e781270 */
[----:B------:R-:W-:Y:S01]  /*27f60*/  ISETP.GE.AND P5, PT, R0, UR8, PT ;  /* 0x0000000800007c0c */ /* 0x000fe2000bfa6270 */
[----:B------:R-:W-:Y:S01]  /*27f70*/  VIADD R0, R4, 0xf4 ;  /* 0x000000f404007836 */ /* 0x000fe20000000000 */
[----:B------:R-:W-:Y:S01]  /*27f80*/  ISETP.LT.AND P6, PT, R5, UR16, !P2 ;  /* 0x0000001005007c0c */ /* 0x000fe2000d7c1270 */
[----:B--2---:R-:W-:Y:S01]  /*27f90*/  VIADD R13, R19, UR4 ;  /* 0x00000004130d7c36 */ /* 0x004fe20008000000 */
[----:B------:R-:W-:Y:S01]  /*27fa0*/  ISETP.LT.AND P2, PT, R10, UR18, !P2 ;  /* 0x000000120a007c0c */ /* 0x000fe2000d741270 */
[----:B------:R2:W-:Y:S01]  /*27fb0*/  @P0 STG.E.U16 desc[UR14][R16.64], R11 ;  /* 0x0000000b10000986 */ /* 0x0005e2000c10150e */
[----:B------:R-:W-:Y:S01]  /*27fc0*/  ULDC UR8, c[0x0][0x22c] ;  /* 0x00008b0000087ab9 */ /* 0x000fe20000000800 */
[C---:B------:R-:W-:Y:S01]  /*27fd0*/  IMAD.WIDE R8, R13.reuse, 0x2, R2 ;  /* 0x000000020d087825 */ /* 0x040fe200078e0202 */
[----:B------:R-:W-:Y:S01]  /*27fe0*/  ISETP.GE.AND P0, PT, R0, UR8, PT ;  /* 0x0000000800007c0c */ /* 0x000fe2000bf06270 */
[----:B------:R-:W-:Y:S01]  /*27ff0*/  ULDC UR4, c[0x0][0x248] ;  /* 0x0000920000047ab9 */ /* 0x000fe20000000800 */
[----:B------:R-:W-:Y:S01]  /*28000*/  PRMT R0, R232, 0x7632, R0 ;  /* 0x00007632e8007816 */ /* 0x000fe20000000000 */
[----:B------:R-:W-:Y:S01]  /*28010*/  VIADD R19, R4, 0xf5 ;  /* 0x000000f504137836 */ /* 0x000fe20000000000 */
[----:B------:R-:W-:Y:S01]  /*28020*/  PRMT R18, R236, 0x7632, R18 ;  /* 0x00007632ec127816 */ /* 0x000fe20000000012 */
[C---:B--2---:R-:W-:Y:S01]  /*28030*/  VIADD R11, R13.reuse, UR6 ;  /* 0x000000060d0b7c36 */ /* 0x044fe20008000000 */
[----:B------:R2:W-:Y:S01]  /*28040*/  @P3 STG.E.U16 desc[UR14][R8.64], R232 ;  /* 0x000000e808003986 */ /* 0x0005e2000c10150e */
[----:B------:R-:W-:Y:S01]  /*28050*/  IMAD.WIDE R12, R13, 0x2, R6 ;  /* 0x000000020d0c7825 */ /* 0x000fe200078e0206 */
[----:B------:R-:W-:Y:S01]  /*28060*/  ISETP.GE.AND P3, PT, R19, UR5, PT ;  /* 0x0000000513007c0c */ /* 0x000fe2000bf66270 */
[----:B------:R-:W-:Y:S01]  /*28070*/  ULDC UR5, c[0x0][0x228] ;  /* 0x00008a0000057ab9 */ /* 0x000fe20000000800 */
[----:B------:R-:W-:Y:S01]  /*28080*/  ULDC UR6, c[0x0][0x228] ;  /* 0x00008a0000067ab9 */ /* 0x000fe20000000800 */
[----:B------:R-:W-:Y:S01]  /*28090*/  IMAD.WIDE R14, R11, 0x2, R2 ;  /* 0x000000020b0e7825 */ /* 0x000fe200078e0202 */
[----:B------:R3:W-:Y:S01]  /*280a0*/  @P4 STG.E.U16 desc[UR14][R12.64], R0 ;  /* 0x000000000c004986 */ /* 0x0007e2000c10150e */
[----:B------:R-:W-:-:S02]  /*280b0*/  ULDC UR8, c[0x0][0x228] ;  /* 0x00008a0000087ab9 */ /* 0x000fc40000000800 */
[----:B------:R-:W-:Y:S01]  /*280c0*/  IMAD.WIDE R16, R11, 0x2, R6 ;  /* 0x000000020b107825 */ /* 0x000fe200078e0206 */
[----:B------:R-:W-:Y:S01]  /*280d0*/  @P6 STG.E.U16 desc[UR14][R14.64], R236 ;  /* 0x000000ec0e006986 */ /* 0x000fe2000c10150e */
[----:B------:R-:W-:Y:S01]  /*280e0*/  ISETP.LT.AND P4, PT, R5, UR5, !P1 ;  /* 0x0000000505007c0c */ /* 0x000fe2000cf81270 */
[----:B------:R-:W-:Y:S02]  /*280f0*/  ULDC UR5, c[0x0][0x228] ;  /* 0x00008a0000057ab9 */ /* 0x000fe40000000800 */
[----:B------:R4:W-:Y:S01]  /*28100*/  @P2 STG.E.U16 desc[UR14][R16.64], R18 ;  /* 0x0000001210002986 */ /* 0x0009e2000c10150e */
[----:B------:R-:W-:Y:S01]  /*28110*/  ISETP.LT.AND P2, PT, R10, UR6, !P1 ;  /* 0x000000060a007c0c */ /* 0x000fe2000cf41270 */
[----:B------:R-:W-:Y:S01]  /*28120*/  VIADD R11, R11, UR4 ;  /* 0x000000040b0b7c36 */ /* 0x000fe20008000000 */
[----:B------:R-:W-:Y:S01]  /*28130*/  ISETP.LT.AND P6, PT, R5, UR8, !P5 ;  /* 0x0000000805007c0c */ /* 0x000fe2000efc1270 */
[----:B------:R-:W-:Y:S01]  /*28140*/  ULDC UR4, c[0x0][0x248] ;  /* 0x0000920000047ab9 */ /* 0x000fe20000000800 */
[----:B------:R-:W-:Y:S01]  /*28150*/  ULDC UR6, c[0x0][0x228] ;  /* 0x00008a0000067ab9 */ /* 0x000fe20000000800 */
[----:B--2---:R-:W-:Y:S01]  /*28160*/  IMAD.WIDE R8, R11, 0x2, R2 ;  /* 0x000000020b087825 */ /* 0x004fe200078e0202 */
[----:B------:R-:W-:-:S03]  /*28170*/  ULDC UR8, c[0x0][0x228] ;  /* 0x00008a0000087ab9 */ /* 0x000fc60000000800 */
[----:B---3--:R-:W-:Y:S01]  /*28180*/  IMAD.WIDE R12, R11, 0x2, R6 ;  /* 0x000000020b0c7825 */ /* 0x008fe200078e0206 */
[----:B----4-:R-:W-:-:S03]  /*28190*/  PRMT R16, R233, 0x7632, R16 ;  /* 0x00007632e9107816 */ /* 0x010fc60000000010 */
[----:B------:R-:W-:Y:S01]  /*281a0*/  VIADD R17, R11, UR4 ;  /* 0x000000040b117c36 */ /* 0x000fe20008000000 */
[----:B------:R2:W-:Y:S01]  /*281b0*/  @P4 STG.E.U16 desc[UR14][R8.64], R233 ;  /* 0x000000e908004986 */ /* 0x0005e2000c10150e */
[----:B------:R-:W-:Y:S01]  /*281c0*/  ISETP.LT.AND P5, PT, R10, UR5, !P5 ;  /* 0x000000050a007c0c */ /* 0x000fe2000efa1270 */
[----:B------:R-:W-:Y:S01]  /*281d0*/  ULDC UR5, c[0x0][0x228] ;  /* 0x00008a0000057ab9 */ /* 0x000fe20000000800 */
[----:B------:R-:W-:Y:S01]  /*281e0*/  IMAD.WIDE R14, R17, 0x2, R2 ;  /* 0x00000002110e7825 */ /* 0x000fe200078e0202 */
[----:B------:R3:W-:Y:S01]  /*281f0*/  @P2 STG.E.U16 desc[UR14][R12.64], R16 ;  /* 0x000000100c002986 */ /* 0x0007e2000c10150e */
[----:B------:R-:W-:Y:S01]  /*28200*/  ISETP.LT.AND P2, PT, R5, UR6, !P0 ;  /* 0x0000000605007c0c */ /* 0x000fe2000c741270 */
[----:B------:R-:W-:Y:S01]  /*28210*/  ULDC UR4, c[0x0][0x248] ;  /* 0x0000920000047ab9 */ /* 0x000fe20000000800 */
[----:B------:R-:W-:Y:S01]  /*28220*/  VIADD R18, R4, 0xf7 ;  /* 0x000000f704127836 */ /* 0x000fe20000000000 */
[----:B------:R4:W-:Y:S01]  /*28230*/  @P6 STG.E.U16 desc[UR14][R14.64], R237 ;  /* 0x000000ed0e006986 */ /* 0x0009e2000c10150e */
[----:B------:R-:W-:Y:S01]  /*28240*/  ISETP.LT.AND P6, PT, R10, UR5, !P0 ;  /* 0x000000050a007c0c */ /* 0x000fe2000c7c1270 */
[----:B------:R-:W-:Y:S01]  /*28250*/  VIADD R0, R4, 0xf6 ;  /* 0x000000f604007836 */ /* 0x000fe20000000000 */
[----:B------:R-:W-:Y:S01]  /*28260*/  ULDC UR6, c[0x0][0x228] ;  /* 0x00008a0000067ab9 */ /* 0x000fe20000000800 */
[C---:B------:R-:W-:Y:S01]  /*28270*/  VIADD R11, R17.reuse, UR4 ;  /* 0x00000004110b7c36 */ /* 0x040fe20008000000 */
[----:B------:R-:W-:Y:S01]  /*28280*/  ISETP.GE.AND P4, PT, R18, UR11, PT ;  /* 0x0000000b12007c0c */ /* 0x000fe2000bf86270 */
[----:B--2---:R-:W-:Y:S01]  /*28290*/  IMAD.WIDE R8, R17, 0x2, R6 ;  /* 0x0000000211087825 */ /* 0x004fe200078e0206 */
[----:B------:R-:W-:Y:S01]  /*282a0*/  PRMT R18, R237, 0x7632, R18 ;  /* 0x00007632ed127816 */ /* 0x000fe20000000012 */
[----:B------:R-:W-:Y:S01]  /*282b0*/  ULDC UR4, c[0x0][0x248] ;  /* 0x0000920000047ab9 */ /* 0x000fe20000000800 */
[----:B------:R-:W-:Y:S01]  /*282c0*/  ISETP.GE.AND P1, PT, R0, UR7, PT ;  /* 0x0000000700007c0c */ /* 0x000fe2000bf26270 */
[C---:B---3--:R-:W-:Y:S01]  /*282d0*/  IMAD.WIDE R12, R11.reuse, 0x2, R2 ;  /* 0x000000020b0c7825 */ /* 0x048fe200078e0202 */
[----:B------:R-:W-:Y:S01]  /*282e0*/  PRMT R16, R234, 0x7632, R16 ;  /* 0x00007632ea107816 */ /* 0x000fe20000000010 */
[----:B------:R2:W-:Y:S01]  /*282f0*/  @P5 STG.E.U16 desc[UR14][R8.64], R18 ;  /* 0x0000001208005986 */ /* 0x0005e2000c10150e */
[----:B------:R-:W-:Y:S01]  /*28300*/  ULDC UR7, c[0x0][0x228] ;  /* 0x00008a0000077ab9 */ /* 0x000fe20000000800 */
[C---:B------:R-:W-:Y:S01]  /*28310*/  VIADD R0, R4.reuse, 0xf8 ;  /* 0x000000f804007836 */ /* 0x040fe20000000000 */
[----:B------:R-:W-:Y:S01]  /*28320*/  ULDC UR5, c[0x0][0x248] ;  /* 0x0000920000057ab9 */ /* 0x000fe20000000800 */
[----:B----4-:R-:W-:Y:S01]  /*28330*/  IMAD.WIDE R14, R11, 0x2, R6 ;  /* 0x000000020b0e7825 */ /* 0x010fe200078e0206 */
[----:B------:R3:W-:Y:S01]  /*28340*/  @P2 STG.E.U16 desc[UR14][R12.64], R234 ;  /* 0x000000ea0c002986 */ /* 0x0007e2000c10150e */
[----:B------:R-:W-:Y:S01]  /*28350*/  ISETP.LT.AND P2, PT, R5, UR6, !P3 ;  /* 0x0000000605007c0c */ /* 0x000fe2000df41270 */
[----:B------:R-:W-:Y:S01]  /*28360*/  ULDC UR6, c[0x0][0x228] ;  /* 0x00008a0000067ab9 */ /* 0x000fe20000000800 */
[----:B------:R-:W-:Y:S01]  /*28370*/  VIADD R19, R4, 0xf9 ;  /* 0x000000f904137836 */ /* 0x000fe20000000000 */
[----:B------:R-:W-:Y:S01]  /*28380*/  ISETP.GE.AND P0, PT, R0, UR9, PT ;  /* 0x0000000900007c0c */ /* 0x000fe2000bf06270 */
[----:B------:R4:W-:Y:S01]  /*28390*/  @P6 STG.E.U16 desc[UR14][R14.64], R16 ;  /* 0x000000100e006986 */ /* 0x0009e2000c10150e */
[----:B------:R-:W-:Y:S01]  /*283a0*/  ULDC UR9, c[0x0][0x228] ;  /* 0x00008a0000097ab9 */ /* 0x000fe20000000800 */
[----:B------:R-:W-:Y:S01]  /*283b0*/  ISETP.LT.AND P3, PT, R10, UR7, !P3 ;  /* 0x000000070a007c0c */ /* 0x000fe2000df61270 */
[----:B------:R-:W-:Y:S01]  /*283c0*/  VIADD R11, R11, UR4 ;  /* 0x000000040b0b7c36 */ /* 0x000fe20008000000 */
[----:B------:R-:W-:-:S02]  /*283d0*/  ISETP.LT.AND P6, PT, R5, UR8, !P1 ;  /* 0x0000000805007c0c */ /* 0x000fc4000cfc1270 */
[----:B------:R-:W-:Y:S01]  /*283e0*/  ISETP.GE.AND P5, PT, R19, UR17, PT ;  /* 0x0000001113007c0c */ /* 0x000fe2000bfa6270 */
[----:B--2---:R-:W-:Y:S01]  /*283f0*/  IMAD.WIDE R8, R11, 0x2, R2 ;  /* 0x000000020b087825 */ /* 0x004fe200078e0202 */
[----:B------:R-:W-:Y:S01]  /*28400*/  ISETP.LT.AND P1, PT, R10, UR9, !P1 ;  /* 0x000000090a007c0c */ /* 0x000fe2000cf21270 */
[----:B------:R-:W-:Y:S01]  /*28410*/  ULDC UR7, c[0x0][0x228] ;  /* 0x00008a0000077ab9 */ /* 0x000fe20000000800 */
[----:B------:R-:W-:Y:S01]  /*28420*/  PRMT R18, R235, 0x7632, R18 ;  /* 0x00007632eb127816 */ /* 0x000fe20000000012 */
[C---:B------:R-:W-:Y:S01]  /*28430*/  VIADD R19, R11.reuse, UR5 ;  /* 0x000000050b137c36 */ /* 0x040fe20008000000 */
[----:B------:R-:W-:Y:S01]  /*28440*/  ULDC UR4, c[0x0][0x248] ;  /* 0x0000920000047ab9 */ /* 0x000fe20000000800 */
[----:B---3--:R-:W-:Y:S01]  /*28450*/  IMAD.WIDE R12, R11, 0x2, R6 ;  /* 0x000000020b0c7825 */ /* 0x008fe200078e0206 */
[----:B------:R-:W-:Y:S01]  /*28460*/  PRMT R11, R238, 0x7632, R11 ;  /* 0x00007632ee0b7816 */ /* 0x000fe2000000000b */
[----:B------:R-:W-:Y:S01]  /*28470*/  @P2 STG.E.U16 desc[UR14][R8.64], R238 ;  /* 0x000000ee08002986 */ /* 0x000fe2000c10150e */
[----:B------:R-:W-:Y:S01]  /*28480*/  ULDC UR8, c[0x0][0x228] ;  /* 0x00008a0000087ab9 */ /* 0x000fe20000000800 */
[----:B----4-:R-:W-:Y:S01]  /*28490*/  IMAD.WIDE R14, R19, 0x2, R2 ;  /* 0x00000002130e7825 */ /* 0x010fe200078e0202 */
[----:B------:R-:W-:Y:S01]  /*284a0*/  ULDC UR9, c[0x0][0x228] ;  /* 0x00008a0000097ab9 */ /* 0x000fe20000000800 */
[----:B------:R-:W-:-:S02]  /*284b0*/  ULDC UR5, c[0x0][0x248] ;  /* 0x0000920000057ab9 */ /* 0x000fc40000000800 */
[----:B------:R-:W-:Y:S01]  /*284c0*/  IMAD.WIDE R16, R19, 0x2, R6 ;  /* 0x0000000213107825 */ /* 0x000fe200078e0206 */
[----:B------:R2:W-:Y:S03]  /*284d0*/  @P3 STG.E.U16 desc[UR14][R12.64], R11 ;  /* 0x0000000b0c003986 */ /* 0x0005e6000c10150e */
[----:B------:R-:W-:Y:S01]  /*284e0*/  VIADD R0, R4, 0xfa ;  /* 0x000000fa04007836 */ /* 0x000fe20000000000 */
[----:B------:R-:W-:Y:S04]  /*284f0*/  @P6 STG.E.U16 desc[UR14][R14.64], R235 ;  /* 0x000000eb0e006986 */ /* 0x000fe8000c10150e */
[----:B------:R1:W-:Y:S01]  /*28500*/  @P1 STG.E.U16 desc[UR14][R16.64], R18 ;  /* 0x0000001210001986 */ /* 0x0003e2000c10150e */
[----:B------:R-:W-:Y:S01]  /*28510*/  ISETP.LT.AND P1, PT, R5, UR6, !P4 ;  /* 0x0000000605007c0c */ /* 0x000fe2000e721270 */
[----:B------:R-:W-:Y:S01]  /*28520*/  ULDC UR6, c[0x0][0x228] ;  /* 0x00008a0000067ab9 */ /* 0x000fe20000000800 */
[----:B------:R-:W-:Y:S01]  /*28530*/  ISETP.LT.AND P4, PT, R10, UR7, !P4 ;  /* 0x000000070a007c0c */ /* 0x000fe2000e781270 */
[----:B--2---:R-:W-:Y:S01]  /*28540*/  VIADD R13, R19, UR4 ;  /* 0x00000004130d7c36 */ /* 0x004fe20008000000 */
[----:B------:R-:W-:Y:S01]  /*28550*/  ISETP.GE.AND P2, PT, R0, UR13, PT ;  /* 0x0000000d00007c0c */ /* 0x000fe2000bf46270 */
[----:B------:R-:W-:Y:S01]  /*28560*/  VIADD R0, R4, 0xfb ;  /* 0x000000fb04007836 */ /* 0x000fe20000000000 */
[----:B------:R-:W-:-:S02]  /*28570*/  ISETP.LT.AND P3, PT, R5, UR8, !P0 ;  /* 0x0000000805007c0c */ /* 0x000fc4000c761270 */
[----:B------:R-:W-:Y:S01]  /*28580*/  ISETP.LT.AND P6, PT, R10, UR9, !P0 ;  /* 0x000000090a007c0c */ /* 0x000fe2000c7c1270 */
[C---:B------:R-:W-:Y:S01]  /*28590*/  VIADD R11, R13.reuse, UR5 ;  /* 0x000000050d0b7c36 */ /* 0x040fe20008000000 */
[----:B------:R-:W-:Y:S01]  /*285a0*/  ISETP.GE.AND P0, PT, R0, UR21, PT ;  /* 0x0000001500007c0c */ /* 0x000fe2000bf06270 */
[----:B------:R-:W-:Y:S01]  /*285b0*/  IMAD.WIDE R8, R13, 0x2, R2 ;  /* 0x000000020d087825 */ /* 0x000fe200078e0202 */
[----:B------:R-:W-:Y:S01]  /*285c0*/  PRMT R0, R239, 0x7632, R0 ;  /* 0x00007632ef007816 */ /* 0x000fe20000000000 */
[----:B------:R-:W-:Y:S01]  /*285d0*/  ULDC UR5, c[0x0][0x228] ;  /* 0x00008a0000057ab9 */ /* 0x000fe20000000800 */
[----:B-1----:R-:W-:Y:S01]  /*285e0*/  PRMT R18, R240, 0x7632, R18 ;  /* 0x00007632f0127816 */ /* 0x002fe20000000012 */
[----:B------:R-:W-:Y:S01]  /*285f0*/  IMAD.WIDE R12, R13, 0x2, R6 ;  /* 0x000000020d0c7825 */ /* 0x000fe200078e0206 */
[----:B------:R1:W-:Y:S01]  /*28600*/  @P1 STG.E.U16 desc[UR14][R8.64], R239 ;  /* 0x000000ef08001986 */ /* 0x0003e2000c10150e */
[----:B------:R-:W-:Y:S01]  /*28610*/  ULDC UR4, c[0x0][0x248] ;  /* 0x0000920000047ab9 */ /* 0x000fe20000000800 */
[----:B------:R-:W-:Y:S01]  /*28620*/  ULDC UR7, c[0x0][0x228] ;  /* 0x00008a0000077ab9 */ /* 0x000fe20000000800 */
[C---:B------:R-:W-:Y:S01]  /*28630*/  IMAD.WIDE R14, R11.reuse, 0x2, R2 ;  /* 0x000000020b0e7825 */ /* 0x040fe200078e0202 */
[----:B------:R2:W-:Y:S01]  /*28640*/  @P4 STG.E.U16 desc[UR14][R12.64], R0 ;  /* 0x000000000c004986 */ /* 0x0005e2000c10150e */
[----:B------:R-:W-:Y:S01]  /*28650*/  ULDC UR8, c[0x0][0x228] ;  /* 0x00008a0000087ab9 */ /* 0x000fe20000000800 */
[----:B------:R-:W-:Y:S01]  /*28660*/  ULDC UR9, c[0x0][0x228] ;  /* 0x00008a0000097ab9 */ /* 0x000fe20000000800 */
[----:B------:R-:W-:Y:S01]  /*28670*/  IMAD.WIDE R16, R11, 0x2, R6 ;  /* 0x000000020b107825 */ /* 0x000fe200078e0206 */
[----:B------:R-:W-:Y:S01]  /*28680*/  ISETP.LT.AND P4, PT, R5, UR5, !P5 ;  /* 0x0000000505007c0c */ /* 0x000fe2000ef81270 */
[----:B------:R-:W-:Y:S01]  /*28690*/  @P3 STG.E.U16 desc[UR14][R14.64], R240 ;  /* 0x000000f00e003986 */ /* 0x000fe2000c10150e */
[----:B------:R-:W-:Y:S01]  /*286a0*/  ISETP.LT.AND P5, PT, R10, UR6, !P5 ;  /* 0x000000060a007c0c */ /* 0x000fe2000efa1270 */
[----:B------:R-:W-:Y:S01]  /*286b0*/  VIADD R11, R11, UR4 ;  /* 0x000000040b0b7c36 */ /* 0x000fe20008000000 */
[----:B------:R-:W-:Y:S01]  /*286c0*/  ULDC UR4, c[0x0][0x248] ;  /* 0x0000920000047ab9 */ /* 0x000fe20000000800 */
[----:B------:R3:W-:Y:S01]  /*286d0*/  @P6 STG.E.U16 desc[UR14][R16.64], R18 ;  /* 0x0000001210006986 */ /* 0x0007e2000c10150e */
[----:B------:R-:W-:Y:S01]  /*286e0*/  ISETP.LT.AND P6, PT, R5, UR7, !P2 ;  /* 0x0000000705007c0c */ /* 0x000fe2000d7c1270 */
[----:B------:R-:W-:Y:S01]  /*286f0*/  VIADD R19, R4, 0xfc ;  /* 0x000000fc04137836 */ /* 0x000fe20000000000 */
[----:B------:R-:W-:Y:S01]  /*28700*/  ULDC UR5, c[0x0][0x228] ;  /* 0x00008a0000057ab9 */ /* 0x000fe20000000800 */
[----:B-1----:R-:W-:Y:S01]  /*28710*/  IMAD.WIDE R8, R11, 0x2, R2 ;  /* 0x000000020b087825 */ /* 0x002fe200078e0202 */
[----:B------:R-:W-:-:S03]  /*28720*/  ULDC UR6, c[0x0][0x228] ;  /* 0x00008a0000067ab9 */ /* 0x000fc60000000800 */
[----:B--2---:R-:W-:-:S04]  /*28730*/  IMAD.WIDE R12, R11, 0x2, R6 ;  /* 0x000000020b0c7825 */ /* 0x004fc800078e0206 */
[----:B---3--:R-:W-:Y:S01]  /*28740*/  VIADD R17, R11, UR4 ;  /* 0x000000040b117c36 */ /* 0x008fe20008000000 */
[----:B0-----:R-:W-:Y:S01]  /*28750*/  PRMT R11, R20, 0x7632, R11 ;  /* 0x00007632140b7816 */ /* 0x001fe2000000000b */
[----:B------:R0:W-:Y:S01]  /*28760*/  @P4 STG.E.U16 desc[UR14][R8.64], R20 ;  /* 0x0000001408004986 */ /* 0x0001e2000c10150e */
[----:B------:R-:W-:Y:S01]  /*28770*/  ISETP.LT.AND P2, PT, R10, UR5, !P2 ;  /* 0x000000050a007c0c */ /* 0x000fe2000d741270 */
[----:B------:R-:W-:Y:S01]  /*28780*/  IMAD.WIDE R14, R17, 0x2, R2 ;  /* 0x00000002110e7825 */ /* 0x000fe200078e0202 */
[----:B------:R-:W-:Y:S01]  /*28790*/  ISETP.GE.AND P1, PT, R19, UR19, PT ;  /* 0x0000001313007c0c */ /* 0x000fe2000bf26270 */
[----:B------:R1:W-:Y:S01]  /*287a0*/  @P5 STG.E.U16 desc[UR14][R12.64], R11 ;  /* 0x0000000b0c005986 */ /* 0x0003e2000c10150e */
[----:B------:R-:W-:Y:S01]  /*287b0*/  ULDC UR7, c[0x0][0x228] ;  /* 0x00008a0000077ab9 */ /* 0x000fe20000000800 */
[----:B------:R-:W-:Y:S01]  /*287c0*/  VIADD R0, R4, 0xfd ;  /* 0x000000fd04007836 */ /* 0x000fe20000000000 */
[----:B------:R-:W-:Y:S01]  /*287d0*/  ULDC UR4, c[0x0][0x248] ;  /* 0x0000920000047ab9 */ /* 0x000fe20000000800 */
[C---:B------:R-:W-:Y:S01]  /*287e0*/  ISETP.LT.AND P5, PT, R5.reuse, UR6, !P0 ;  /* 0x0000000605007c0c */ /* 0x040fe2000c7a1270 */
[----:B------:R2:W-:Y:S01]  /*287f0*/  @P6 STG.E.U16 desc[UR14][R14.64], R241 ;  /* 0x000000f10e006986 */ /* 0x0005e2000c10150e */
[----:B------:R-:W-:Y:S01]  /*28800*/  ISETP.LT.AND P0, PT, R10, UR7, !P0 ;  /* 0x000000070a007c0c */ /* 0x000fe2000c701270 */
[----:B------:R-:W-:Y:S01]  /*28810*/  VIADD R16, R4, 0xfe ;  /* 0x000000fe04107836 */ /* 0x000fe20000000000 */
[----:B------:R-:W-:Y:S01]  /*28820*/  ISETP.LT.AND P6, PT, R5, UR8, !P1 ;  /* 0x0000000805007c0c */ /* 0x000fe2000cfc1270 */
[C---:B0-----:R-:W-:Y:S01]  /*28830*/  IMAD.WIDE R8, R17.reuse, 0x2, R6 ;  /* 0x0000000211087825 */ /* 0x041fe200078e0206 */
[----:B------:R-:W-:Y:S01]  /*28840*/  ISETP.GE.AND P3, PT, R0, UR25, PT ;  /* 0x0000001900007c0c */ /* 0x000fe2000bf66270 */
[----:B------:R-:W-:Y:S01]  /*28850*/  ULDC UR6, c[0x0][0x228] ;  /* 0x00008a0000067ab9 */ /* 0x000fe20000000800 */
[----:B------:R-:W-:Y:S01]  /*28860*/  ULDC UR5, c[0x0][0x228] ;  /* 0x00008a0000057ab9 */ /* 0x000fe20000000800 */
[----:B-1----:R-:W-:Y:S01]  /*28870*/  VIADD R11, R17, UR4 ;  /* 0x00000004110b7c36 */ /* 0x002fe20008000000 */
[----:B------:R-:W-:Y:S01]  /*28880*/  ULDC UR4, c[0x0][0x248] ;  /* 0x0000920000047ab9 */ /* 0x000fe20000000800 */
[----:B------:R-:W-:Y:S01]  /*28890*/  PRMT R0, R241, 0x7632, R0 ;  /* 0x00007632f1007816 */ /* 0x000fe20000000000 */
[----:B------:R-:W-:Y:S01]  /*288a0*/  VIADD R4, R4, 0xff ;  /* 0x000000ff04047836 */ /* 0x000fe20000000000 */
[----:B------:R-:W-:Y:S01]  /*288b0*/  ISETP.GE.AND P4, PT, R16, UR23, PT ;  /* 0x0000001710007c0c */ /* 0x000fe2000bf86270 */
[C---:B------:R-:W-:Y:S01]  /*288c0*/  VIADD R19, R11.reuse, UR4 ;  /* 0x000000040b137c36 */ /* 0x040fe20008000000 */
[----:B------:R-:W-:Y:S01]  /*288d0*/  ULDC UR4, c[0x0][0x228] ;  /* 0x00008a0000047ab9 */ /* 0x000fe20000000800 */
[C---:B------:R-:W-:Y:S01]  /*288e0*/  IMAD.WIDE R12, R11.reuse, 0x2, R2 ;  /* 0x000000020b0c7825 */ /* 0x040fe200078e0202 */
[----:B------:R-:W-:Y:S01]  /*288f0*/  @P2 STG.E.U16 desc[UR14][R8.64], R0 ;  /* 0x0000000008002986 */ /* 0x000fe2000c10150e */
[----:B------:R-:W-:Y:S01]  /*28900*/  ULDC UR7, c[0x0][0x228] ;  /* 0x00008a0000077ab9 */ /* 0x000fe20000000800 */
[----:B------:R-:W-:Y:S01]  /*28910*/  ULDC UR8, c[0x0][0x228] ;  /* 0x00008a0000087ab9 */ /* 0x000fe20000000800 */
[----:B--2---:R-:W-:Y:S01]  /*28920*/  IMAD.WIDE R14, R11, 0x2, R6 ;  /* 0x000000020b0e7825 */ /* 0x004fe200078e0206 */
[----:B------:R-:W-:-:S02]  /*28930*/  PRMT R11, R21, 0x7632, R11 ;  /* 0x00007632150b7816 */ /* 0x000fc4000000000b */
[----:B------:R-:W-:Y:S01]  /*28940*/  ISETP.GE.AND P2, PT, R4, UR27, PT ;  /* 0x0000001b04007c0c */ /* 0x000fe2000bf46270 */
[----:B------:R-:W-:Y:S01]  /*28950*/  IMAD.WIDE R16, R19, 0x2, R2 ;  /* 0x0000000213107825 */ /* 0x000fe200078e0202 */
[----:B------:R-:W-:Y:S04]  /*28960*/  @P5 STG.E.U16 desc[UR14][R12.64], R21 ;  /* 0x000000150c005986 */ /* 0x000fe8000c10150e */
[----:B------:R0:W-:Y:S01]  /*28970*/  @P0 STG.E.U16 desc[UR14][R14.64], R11 ;  /* 0x0000000b0e000986 */ /* 0x0001e2000c10150e */
[C---:B------:R-:W-:Y:S01]  /*28980*/  ISETP.LT.AND P0, PT, R5.reuse, UR6, !P2 ;  /* 0x0000000605007c0c */ /* 0x040fe2000d701270 */
[----:B------:R-:W-:Y:S02]  /*28990*/  ULDC UR6, c[0x0][0x228] ;  /* 0x00008a0000067ab9 */ /* 0x000fe40000000800 */
[----:B------:R1:W-:Y:S01]  /*289a0*/  @P6 STG.E.U16 desc[UR14][R16.64], R242 ;  /* 0x000000f210006986 */ /* 0x0003e2000c10150e */
[----:B------:R-:W-:Y:S01]  /*289b0*/  ISETP.LT.AND P6, PT, R5, UR4, !P3 ;  /* 0x0000000405007c0c */ /* 0x000fe2000dfc1270 */
[----:B------:R-:W-:Y:S01]  /*289c0*/  ULDC UR4, c[0x0][0x248] ;  /* 0x0000920000047ab9 */ /* 0x000fe20000000800 */
[----:B------:R-:W-:-:S02]  /*289d0*/  ISETP.LT.AND P1, PT, R10, UR6, !P1 ;  /* 0x000000060a007c0c */ /* 0x000fc4000cf21270 */
[----:B------:R-:W-:Y:S01]  /*289e0*/  ISETP.LT.AND P5, PT, R5, UR5, !P4 ;  /* 0x0000000505007c0c */ /* 0x000fe2000e7a1270 */
[----:B------:R-:W-:Y:S01]  /*289f0*/  ULDC UR5, c[0x0][0x248] ;  /* 0x0000920000057ab9 */ /* 0x000fe20000000800 */
[C---:B------:R-:W-:Y:S01]  /*28a00*/  ISETP.LT.AND P3, PT, R10.reuse, UR7, !P3 ;  /* 0x000000070a007c0c */ /* 0x040fe2000df61270 */
[----:B0-----:R-:W-:Y:S01]  /*28a10*/  VIADD R11, R19, UR4 ;  /* 0x00000004130b7c36 */ /* 0x001fe20008000000 */
[C---:B------:R-:W-:Y:S01]  /*28a20*/  ISETP.LT.AND P4, PT, R10.reuse, UR8, !P4 ;  /* 0x000000080a007c0c */ /* 0x040fe2000e781270 */
[----:B------:R-:W-:Y:S01]  /*28a30*/  ULDC UR4, c[0x0][0x248] ;  /* 0x0000920000047ab9 */ /* 0x000fe20000000800 */
[----:B------:R-:W-:Y:S01]  /*28a40*/  ISETP.LT.AND P2, PT, R10, UR9, !P2 ;  /* 0x000000090a007c0c */ /* 0x000fe2000d741270 */
[----:B------:R-:W-:Y:S01]  /*28a50*/  VIADD R15, R11, UR5 ;  /* 0x000000050b0f7c36 */ /* 0x000fe20008000000 */
[----:B-1----:R-:W-:Y:S01]  /*28a60*/  PRMT R242, R242, 0x7632, R242 ;  /* 0x00007632f2f27816 */ /* 0x002fe200000000f2 */
[----:B------:R-:W-:Y:S01]  /*28a70*/  IMAD.WIDE R4, R19, 0x2, R6 ;  /* 0x0000000213047825 */ /* 0x000fe200078e0206 */
[----:B------:R-:W-:-:S03]  /*28a80*/  PRMT R0, R22, 0x7632, R0 ;  /* 0x0000763216007816 */ /* 0x000fc60000000000 */
[----:B------:R-:W-:Y:S02]  /*28a90*/  VIADD R17, R15, UR4 ;  /* 0x000000040f117c36 */ /* 0x000fe40008000000 */
[----:B------:R-:W-:Y:S01]  /*28aa0*/  IMAD.WIDE R8, R11, 0x2, R2 ;  /* 0x000000020b087825 */ /* 0x000fe200078e0202 */
[----:B------:R-:W-:-:S03]  /*28ab0*/  PRMT R16, R243, 0x7632, R16 ;  /* 0x00007632f3107816 */ /* 0x000fc60000000010 */
[----:B------:R-:W-:Y:S01]  /*28ac0*/  IMAD.WIDE R10, R11, 0x2, R6 ;  /* 0x000000020b0a7825 */ /* 0x000fe200078e0206 */
[----:B------:R0:W-:Y:S03]  /*28ad0*/  @P1 STG.E.U16 desc[UR14][R4.64], R242 ;  /* 0x000000f204001986 */ /* 0x0001e6000c10150e */
[C---:B------:R-:W-:Y:S01]  /*28ae0*/  IMAD.WIDE R12, R15.reuse, 0x2, R2 ;  /* 0x000000020f0c7825 */ /* 0x040fe200078e0202 */
[----:B------:R0:W-:Y:S03]  /*28af0*/  @P6 STG.E.U16 desc[UR14][R8.64], R22 ;  /* 0x0000001608006986 */ /* 0x0001e6000c10150e */
[----:B------:R-:W-:Y:S01]  /*28b00*/  IMAD.WIDE R14, R15, 0x2, R6 ;  /* 0x000000020f0e7825 */ /* 0x000fe200078e0206 */
[----:B------:R0:W-:Y:S03]  /*28b10*/  @P3 STG.E.U16 desc[UR14][R10.64], R0 ;  /* 0x000000000a003986 */ /* 0x0001e6000c10150e */
[C---:B------:R-:W-:Y:S01]  /*28b20*/  IMAD.WIDE R2, R17.reuse, 0x2, R2 ;  /* 0x0000000211027825 */ /* 0x040fe200078e0202 */
[----:B------:R0:W-:Y:S04]  /*28b30*/  @P5 STG.E.U16 desc[UR14][R12.64], R243 ;  /* 0x000000f30c005986 */ /* 0x0001e8000c10150e */
[----:B------:R0:W-:Y:S01]  /*28b40*/  @P4 STG.E.U16 desc[UR14][R14.64], R16 ;  /* 0x000000100e004986 */ /* 0x0001e2000c10150e */
[----:B------:R-:W-:-:S03]  /*28b50*/  IMAD.WIDE R6, R17, 0x2, R6 ;  /* 0x0000000211067825 */ /* 0x000fc600078e0206 */
[----:B------:R0:W-:Y:S01]  /*28b60*/  @P0 STG.E.U16 desc[UR14][R2.64], R23 ;  /* 0x0000001702000986 */ /* 0x0001e2000c10150e */
[----:B------:R-:W-:Y:S05]  /*28b70*/  @!P2 EXIT ;  /* 0x000000000000a94d */ /* 0x000fea0003800000 */
[----:B0-----:R-:W-:-:S05]  /*28b80*/  PRMT R3, R23, 0x7632, R3 ;  /* 0x0000763217037816 */ /* 0x001fca0000000003 */
[----:B------:R-:W-:Y:S01]  /*28b90*/  STG.E.U16 desc[UR14][R6.64], R3 ;  /* 0x0000000306007986 */ /* 0x000fe2000c10150e */
[----:B------:R-:W-:Y:S05]  /*28ba0*/  EXIT ;  /* 0x000000000000794d */ /* 0x000fea0003800000 */
.L_x_2:
[----:B------:R-:W-:-:S00]  /*28bb0*/  BRA `(.L_x_2) ;  /* 0xfffffffc00fc7947 */ /* 0x000fc0000383ffff */
[----:B------:R-:W-:-:S00]  /*28bc0*/  NOP ;  /* 0x0000000000007918 */ /* 0x000fc00000000000 */
        /* <DEDUP_REMOVED lines=11> */
.L_x_3:


//--------------------- .nv.shared.matmul_kernel  --------------------------
	.section	.nv.shared.matmul_kernel,"aw",@nobits
	.sectionflags	@""
	.align	16
	.zero		1024


//--------------------- .nv.shared.reserved.0     --------------------------
	.section	.nv.shared.reserved.0,"aw",@nobits
	.weak		__nv_reservedSMEM_offset_0_alias
	.size		__nv_reservedSMEM_offset_0_alias, 0, 0
	.other		__nv_reservedSMEM_offset_0_alias,@"STO_CUDA_RESERVED_SHARED STV_DEFAULT"
__nv_reservedSMEM_offset_0_alias:
	.zero		0


//--------------------- .nv.constant0.matmul_kernel --------------------------
	.section	.nv.constant0.matmul_kernel,"a",@progbits
	.sectionflags	@""
	.align	4
.nv.constant0.matmul_kernel:
	.zero		608


//--------------------- SYMBOLS --------------------------

	.type		.nv.reservedSmem.offset0,@object
	.size		.nv.reservedSmem.offset0,0x4
